def matmul_kernel(
    a_ptr,
    b_ptr,
    c_ptr,
    M,
    N,
    K,
    stride_am,
    stride_ak,
    stride_bk,
    stride_bn,
    stride_cm,
    stride_cn,
    BLOCK_M: tl.constexpr,
    BLOCK_N: tl.constexpr,
    BLOCK_K: tl.constexpr,
    GROUP_M: tl.constexpr,
):
    pid = tl.program_id(axis=0)
    num_pid_m = tl.cdiv(M, BLOCK_M)
    num_pid_n = tl.cdiv(N, BLOCK_N)
    num_pid_in_group = GROUP_M * num_pid_n
    group_id = pid // num_pid_in_group
    first_pid_m = group_id * GROUP_M
    group_size_m = min(num_pid_m - first_pid_m, GROUP_M)
    pid_m = first_pid_m + ((pid % num_pid_in_group) % group_size_m)
    pid_n = (pid % num_pid_in_group) // group_size_m

    offs_am = (pid_m * BLOCK_M + tl.arange(0, BLOCK_M)) % M
    offs_bn = (pid_n * BLOCK_N + tl.arange(0, BLOCK_N)) % N
    offs_k = tl.arange(0, BLOCK_K)
    a_ptrs = a_ptr + offs_am[:, None] * stride_am + offs_k[None, :] * stride_ak
    b_ptrs = b_ptr + offs_k[:, None] * stride_bk + offs_bn[None, :] * stride_bn

    acc = tl.zeros((BLOCK_M, BLOCK_N), dtype=tl.float32)
    for kk in range(0, tl.cdiv(K, BLOCK_K)):
        a = tl.load(a_ptrs, mask=offs_k[None, :] < K - kk * BLOCK_K, other=0.0)
        b = tl.load(b_ptrs, mask=offs_k[:, None] < K - kk * BLOCK_K, other=0.0)
        acc = tl.dot(a, b, acc)
        a_ptrs += BLOCK_K * stride_ak
        b_ptrs += BLOCK_K * stride_bk

    c = acc.to(c_ptr.dtype.element_ty)
    offs_cm = pid_m * BLOCK_M + tl.arange(0, BLOCK_M)
    offs_cn = pid_n * BLOCK_N + tl.arange(0, BLOCK_N)
    c_ptrs = c_ptr + offs_cm[:, None] * stride_cm + offs_cn[None, :] * stride_cn
    mask = (offs_cm[:, None] < M) & (offs_cn[None, :] < N)
    tl.store(c_ptrs, c, mask=mask)

# config = {"BLOCK_K": 64, "BLOCK_M": 32, "BLOCK_N": 256, "GROUP_M": 8, "arch": "sm_90", "dtype": "bf16", "num_ctas": 1, "num_stages": 2, "num_warps": 2}
# arch = sm_90


// ===== COMPILED SASS (sm_90a) =====

	.target	sm_90a

	.elftype	@"ET_EXEC"


//--------------------- .note.nv.tkinfo           --------------------------
	.section	.note.nv.tkinfo,"",@"SHT_NOTE"
	.sectionflags	@"SHF_NOTE_NV_TKINFO"
	.tkinfo
        /*0018*/ 	.word	0x00000002
        /*0030*/ 	.string	""
        /*0030*/ 	.string	"ptxas"
        /*0030*/ 	.string	"Cuda compilation tools, release 13.0, V13.0.88"
        /*0030*/ 	.string	"Build cuda_13.0.r13.0/compiler.36424714_0"
        /*0030*/ 	.string	"-v  -suppress-debug-info  -lineinfo  -arch sm_90a "



//--------------------- .note.nv.cuinfo           --------------------------
	.section	.note.nv.cuinfo,"",@"SHT_NOTE"
	.sectionflags	@"SHF_NOTE_NV_CUINFO"
        /*0018*/ 	.short	0x0002
        /*001a*/ 	.short	0x005a
        /*001c*/ 	.short	0x0082
	.zero		2


//--------------------- .nv.info                  --------------------------
	.section	.nv.info,"",@"SHT_CUDA_INFO"
	.align	4


	//----- nvinfo : EIATTR_REGCOUNT
	.align		4
        /*0000*/ 	.byte	0x04, 0x2f
        /*0002*/ 	.short	(.L_1 - .L_0)
	.align		4
.L_0:
        /*0004*/ 	.word	index@(matmul_kernel)
        /*0008*/ 	.word	0x00000020


	//----- nvinfo : EIATTR_FRAME_SIZE
	.align		4
.L_1:
        /*000c*/ 	.byte	0x04, 0x11
        /*000e*/ 	.short	(.L_3 - .L_2)
	.align		4
.L_2:
        /*0010*/ 	.word	index@(matmul_kernel)
        /*0014*/ 	.word	0x00001af8


	//----- nvinfo : EIATTR_MIN_STACK_SIZE
	.align		4
.L_3:
        /*0018*/ 	.byte	0x04, 0x12
        /*001a*/ 	.short	(.L_5 - .L_4)
	.align		4
.L_4:
        /*001c*/ 	.word	index@(matmul_kernel)
        /*0020*/ 	.word	0x00001af8
.L_5:


//--------------------- .nv.compat                --------------------------
	.section	.nv.compat,"",@"SHT_CUDA_COMPAT_INFO"
	.align	4
        /*0000*/ 	.byte	0x02, 0x09, 0x01, 0x00, 0x02, 0x02, 0x01, 0x00, 0x02, 0x05, 0x05, 0x00, 0x03, 0x07, 0x01, 0x01
        /*0010*/ 	.byte	0x02, 0x03, 0x00, 0x00, 0x02, 0x06, 0x01, 0x00, 0x04, 0x0b, 0x08, 0x00, 0x00, 0x00, 0x00, 0x00
        /*0020*/ 	.byte	0x00, 0x00, 0x00, 0x00


//--------------------- .nv.info.matmul_kernel    --------------------------
	.section	.nv.info.matmul_kernel,"",@"SHT_CUDA_INFO"
	.sectionflags	@""
	.align	4


	//----- nvinfo : EIATTR_CUDA_API_VERSION
	.align		4
        /*0000*/ 	.byte	0x04, 0x37
        /*0002*/ 	.short	(.L_7 - .L_6)
.L_6:
        /*0004*/ 	.word	0x00000082


	//----- nvinfo : EIATTR_KPARAM_INFO
	.align		4
.L_7:
        /*0008*/ 	.byte	0x04, 0x17
        /*000a*/ 	.short	(.L_9 - .L_8)
.L_8:
        /*000c*/ 	.word	0x00000000
        /*0010*/ 	.short	0x000d
        /*0012*/ 	.short	0x0048
        /*0014*/ 	.byte	0x00, 0xf4, 0x21, 0x00


	//----- nvinfo : EIATTR_KPARAM_INFO
	.align		4
.L_9:
        /*0018*/ 	.byte	0x04, 0x17
        /*001a*/ 	.short	(.L_11 - .L_10)
.L_10:
        /*001c*/ 	.word	0x00000000
        /*0020*/ 	.short	0x000c
        /*0022*/ 	.short	0x0040
        /*0024*/ 	.byte	0x00, 0xf4, 0x21, 0x00


	//----- nvinfo : EIATTR_KPARAM_INFO
	.align		4
.L_11:
        /*0028*/ 	.byte	0x04, 0x17
        /*002a*/ 	.short	(.L_13 - .L_12)
.L_12:
        /*002c*/ 	.word	0x00000000
        /*0030*/ 	.short	0x000b
        /*0032*/ 	.short	0x0038
        /*0034*/ 	.byte	0x00, 0xf0, 0x11, 0x00


	//----- nvinfo : EIATTR_KPARAM_INFO
	.align		4
.L_13:
        /*0038*/ 	.byte	0x04, 0x17
        /*003a*/ 	.short	(.L_15 - .L_14)
.L_14:
        /*003c*/ 	.word	0x00000000
        /*0040*/ 	.short	0x000a
        /*0042*/ 	.short	0x0034
        /*0044*/ 	.byte	0x00, 0xf0, 0x11, 0x00


	//----- nvinfo : EIATTR_KPARAM_INFO
	.align		4
.L_15:
        /*0048*/ 	.byte	0x04, 0x17
        /*004a*/ 	.short	(.L_17 - .L_16)
.L_16:
        /*004c*/ 	.word	0x00000000
        /*0050*/ 	.short	0x0009
        /*0052*/ 	.short	0x0030
        /*0054*/ 	.byte	0x00, 0xf0, 0x11, 0x00


	//----- nvinfo : EIATTR_KPARAM_INFO
	.align		4
.L_17:
        /*0058*/ 	.byte	0x04, 0x17
        /*005a*/ 	.short	(.L_19 - .L_18)
.L_18:
        /*005c*/ 	.word	0x00000000
        /*0060*/ 	.short	0x0008
        /*0062*/ 	.short	0x002c
        /*0064*/ 	.byte	0x00, 0xf0, 0x11, 0x00


	//----- nvinfo : EIATTR_KPARAM_INFO
	.align		4
.L_19:
        /*0068*/ 	.byte	0x04, 0x17
        /*006a*/ 	.short	(.L_21 - .L_20)
.L_20:
        /*006c*/ 	.word	0x00000000
        /*0070*/ 	.short	0x0007
        /*0072*/ 	.short	0x0028
        /*0074*/ 	.byte	0x00, 0xf0, 0x11, 0x00


	//----- nvinfo : EIATTR_KPARAM_INFO
	.align		4
.L_21:
        /*0078*/ 	.byte	0x04, 0x17
        /*007a*/ 	.short	(.L_23 - .L_22)
.L_22:
        /*007c*/ 	.word	0x00000000
        /*0080*/ 	.short	0x0006
        /*0082*/ 	.short	0x0024
        /*0084*/ 	.byte	0x00, 0xf0, 0x11, 0x00


	//----- nvinfo : EIATTR_KPARAM_INFO
	.align		4
.L_23:
        /*0088*/ 	.byte	0x04, 0x17
        /*008a*/ 	.short	(.L_25 - .L_24)
.L_24:
        /*008c*/ 	.word	0x00000000
        /*0090*/ 	.short	0x0005
        /*0092*/ 	.short	0x0020
        /*0094*/ 	.byte	0x00, 0xf0, 0x11, 0x00


	//----- nvinfo : EIATTR_KPARAM_INFO
	.align		4
.L_25:
        /*0098*/ 	.byte	0x04, 0x17
        /*009a*/ 	.short	(.L_27 - .L_26)
.L_26:
        /*009c*/ 	.word	0x00000000
        /*00a0*/ 	.short	0x0004
        /*00a2*/ 	.short	0x001c
        /*00a4*/ 	.byte	0x00, 0xf0, 0x11, 0x00


	//----- nvinfo : EIATTR_KPARAM_INFO
	.align		4
.L_27:
        /*00a8*/ 	.byte	0x04, 0x17
        /*00aa*/ 	.short	(.L_29 - .L_28)
.L_28:
        /*00ac*/ 	.word	0x00000000
        /*00b0*/ 	.short	0x0003
        /*00b2*/ 	.short	0x0018
        /*00b4*/ 	.byte	0x00, 0xf0, 0x11, 0x00


	//----- nvinfo : EIATTR_KPARAM_INFO
	.align		4
.L_29:
        /*00b8*/ 	.byte	0x04, 0x17
        /*00ba*/ 	.short	(.L_31 - .L_30)
.L_30:
        /*00bc*/ 	.word	0x00000000
        /*00c0*/ 	.short	0x0002
        /*00c2*/ 	.short	0x0010
        /*00c4*/ 	.byte	0x00, 0xf4, 0x21, 0x00


	//----- nvinfo : EIATTR_KPARAM_INFO
	.align		4
.L_31:
        /*00c8*/ 	.byte	0x04, 0x17
        /*00ca*/ 	.short	(.L_33 - .L_32)
.L_32:
        /*00cc*/ 	.word	0x00000000
        /*00d0*/ 	.short	0x0001
        /*00d2*/ 	.short	0x0008
        /*00d4*/ 	.byte	0x00, 0xf4, 0x21, 0x00


	//----- nvinfo : EIATTR_KPARAM_INFO
	.align		4
.L_33:
        /*00d8*/ 	.byte	0x04, 0x17
        /*00da*/ 	.short	(.L_35 - .L_34)
.L_34:
        /*00dc*/ 	.word	0x00000000
        /*00e0*/ 	.short	0x0000
        /*00e2*/ 	.short	0x0000
        /*00e4*/ 	.byte	0x00, 0xf4, 0x21, 0x00


	//----- nvinfo : EIATTR_SPARSE_MMA_MASK
	.align		4
.L_35:
        /*00e8*/ 	.byte	0x03, 0x50
        /*00ea*/ 	.short	0x0000


	//----- nvinfo : EIATTR_MAXREG_COUNT
	.align		4
        /*00ec*/ 	.byte	0x03, 0x1b
        /*00ee*/ 	.short	0x00ff


	//----- nvinfo : EIATTR_NUM_BARRIERS
	.align		4
        /*00f0*/ 	.byte	0x02, 0x4c
        /*00f2*/ 	.byte	0x01
	.zero		1


	//----- nvinfo : EIATTR_ANNOTATIONS
	.align		4
        /*00f4*/ 	.byte	0x04, 0x55
        /*00f6*/ 	.short	(.L_37 - .L_36)


	//   ....[0]....
.L_36:
        /*00f8*/ 	.word	0x00000001
        /*00fc*/ 	.byte	0xa0, 0x06, 0x00, 0x00, 0x01, 0x00, 0x00, 0x00, 0xd0, 0x06, 0x00, 0x00, 0x01, 0x00, 0x00, 0x00
        /* <DEDUP_REMOVED lines=3551> */
        /*defc*/ 	.byte	0xb0, 0xc9, 0x03, 0x00


	//----- nvinfo : EIATTR_MERCURY_ISA_VERSION
	.align		4
.L_37:
        /*df00*/ 	.byte	0x03, 0x5f
        /*df02*/ 	.short	0x0101


	//----- nvinfo : EIATTR_EXIT_INSTR_OFFSETS
	.align		4
        /*df04*/ 	.byte	0x04, 0x1c
        /*df06*/ 	.short	(.L_39 - .L_38)


	//   ....[0]....
.L_38:
        /*df08*/ 	.word	0x0003cd90


	//   ....[1]....
        /*df0c*/ 	.word	0x0003cdc0


	//----- nvinfo : EIATTR_REQNTID
	.align		4
.L_39:
        /*df10*/ 	.byte	0x04, 0x10
        /*df12*/ 	.short	(.L_41 - .L_40)
.L_40:
        /*df14*/ 	.word	0x00000040
        /*df18*/ 	.word	0x00000001
        /*df1c*/ 	.word	0x00000001


	//----- nvinfo : EIATTR_CBANK_PARAM_SIZE
	.align		4
.L_41:
        /*df20*/ 	.byte	0x03, 0x19
        /*df22*/ 	.short	0x0050


	//----- nvinfo : EIATTR_PARAM_CBANK
	.align		4
        /*df24*/ 	.byte	0x04, 0x0a
        /*df26*/ 	.short	(.L_43 - .L_42)
	.align		4
.L_42:
        /*df28*/ 	.word	index@(.nv.constant0.matmul_kernel)
        /*df2c*/ 	.short	0x0210
        /*df2e*/ 	.short	0x0050


	//----- nvinfo : EIATTR_SW_WAR
	.align		4
.L_43:
        /*df30*/ 	.byte	0x04, 0x36
        /*df32*/ 	.short	(.L_45 - .L_44)
.L_44:
        /*df34*/ 	.word	0x00000008
.L_45:


//--------------------- .nv.callgraph             --------------------------
	.section	.nv.callgraph,"",@"SHT_CUDA_CALLGRAPH"
	.align	4
	.sectionentsize	8
	.align		4
        /*0000*/ 	.word	0x00000000
	.align		4
        /*0004*/ 	.word	0xffffffff
	.align		4
        /*0008*/ 	.word	0x00000000
	.align		4
        /*000c*/ 	.word	0xfffffffe
	.align		4
        /*0010*/ 	.word	0x00000000
	.align		4
        /*0014*/ 	.word	0xfffffffd
	.align		4
        /*0018*/ 	.word	0x00000000
	.align		4
        /*001c*/ 	.word	0xfffffffc


//--------------------- .text.matmul_kernel       --------------------------
	.section	.text.matmul_kernel,"ax",@progbits
	.align	128
        .global         matmul_kernel
        .type           matmul_kernel,@function
        .size           matmul_kernel,(.L_x_4 - matmul_kernel)
        .other          matmul_kernel,@"STO_CUDA_ENTRY STV_DEFAULT"
matmul_kernel:
.text.matmul_kernel:
[----:B------:R-:W0:Y:S08]  /*0000*/  LDC R1, c[0x0][0x28] ;  /* 0x00000a00ff017b82 */ /* 0x000e300000000800 */
[----:B------:R-:W1:Y:S01]  /*0010*/  LDC.64 R12, c[0x0][0x228] ;  /* 0x00008a00ff0c7b82 */ /* 0x000e620000000a00 */
[----:B------:R-:W2:Y:S01]  /*0020*/  S2R R14, SR_TID.X ;  /* 0x00000000000e7919 */ /* 0x000ea20000002100 */
[----:B0-----:R-:W-:Y:S01]  /*0030*/  VIADD R1, R1, 0xffffe508 ;  /* 0xffffe50801017836 */ /* 0x001fe20000000000 */
[----:B------:R-:W-:Y:S01]  /*0040*/  UMOV UR4, 0x400 ;  /* 0x0000040000047882 */ /* 0x000fe20000000000 */
[----:B------:R-:W-:-:S04]  /*0050*/  ULDC.64 UR10, c[0x0][0x208] ;  /* 0x00008200000a7ab9 */ /* 0x000fc80000000a00 */
[----:B------:R-:W0:Y:S01]  /*0060*/  S2UR UR5, SR_CgaCtaId ;  /* 0x00000000000579c3 */ /* 0x000e220000008800 */
[----:B-1----:R-:W-:-:S05]  /*0070*/  VIADD R0, R13, 0xff ;  /* 0x000000ff0d007836 */ /* 0x002fca0000000000 */
[----:B------:R-:W-:Y:S01]  /*0080*/  SHF.R.S32.HI R3, RZ, 0x1f, R0 ;  /* 0x0000001fff037819 */ /* 0x000fe20000011400 */
[----:B0-----:R-:W-:-:S03]  /*0090*/  ULEA UR5, UR5, UR4, 0x18 ;  /* 0x0000000405057291 */ /* 0x001fc6000f8ec03f */
[----:B------:R-:W-:-:S04]  /*00a0*/  LEA.HI R3, R3, R0, RZ, 0x8 ;  /* 0x0000000003037211 */ /* 0x000fc800078f40ff */
[----:B------:R-:W-:Y:S02]  /*00b0*/  SHF.R.S32.HI R0, RZ, 0x8, R3 ;  /* 0x00000008ff007819 */ /* 0x000fe40000011403 */
[----:B------:R-:W0:Y:S03]  /*00c0*/  S2R R3, SR_CTAID.X ;  /* 0x0000000000037919 */ /* 0x000e260000002500 */
[----:B------:R-:W-:-:S05]  /*00d0*/  IMAD.SHL.U32 R0, R0, 0x8, RZ ;  /* 0x0000000800007824 */ /* 0x000fca00078e00ff */
[-C--:B------:R-:W-:Y:S02]  /*00e0*/  IABS R7, R0.reuse ;  /* 0x0000000000077213 */ /* 0x080fe40000000000 */
[----:B------:R-:W-:Y:S02]  /*00f0*/  IABS R10, R0 ;  /* 0x00000000000a7213 */ /* 0x000fe40000000000 */
[----:B------:R-:W1:Y:S08]  /*0100*/  I2F.RP R2, R7 ;  /* 0x0000000700027306 */ /* 0x000e700000209400 */
[----:B-1----:R-:W1:Y:S01]  /*0110*/  MUFU.RCP R2, R2 ;  /* 0x0000000200027308 */ /* 0x002e620000001000 */
[----:B0-----:R-:W-:Y:S01]  /*0120*/  IABS R8, R3 ;  /* 0x0000000300087213 */ /* 0x001fe20000000000 */
[----:B-1----:R-:W-:-:S02]  /*0130*/  VIADD R4, R2, 0xffffffe ;  /* 0x0ffffffe02047836 */ /* 0x002fc40000000000 */
[----:B------:R-:W-:-:S04]  /*0140*/  IMAD.MOV R2, RZ, RZ, -R10 ;  /* 0x000000ffff027224 */ /* 0x000fc800078e0a0a */
[----:B------:R0:W1:Y:S02]  /*0150*/  F2I.FTZ.U32.TRUNC.NTZ R5, R4 ;  /* 0x0000000400057305 */ /* 0x000064000021f000 */
[----:B0-----:R-:W-:Y:S02]  /*0160*/  IMAD.MOV.U32 R4, RZ, RZ, RZ ;  /* 0x000000ffff047224 */ /* 0x001fe400078e00ff */
[----:B-1----:R-:W-:-:S04]  /*0170*/  IMAD.MOV R6, RZ, RZ, -R5 ;  /* 0x000000ffff067224 */ /* 0x002fc800078e0a05 */
[----:B------:R-:W-:Y:S02]  /*0180*/  IMAD R9, R6, R7, RZ ;  /* 0x0000000706097224 */ /* 0x000fe400078e02ff */
[----:B------:R-:W-:Y:S02]  /*0190*/  IMAD.MOV.U32 R6, RZ, RZ, R8 ;  /* 0x000000ffff067224 */ /* 0x000fe400078e0008 */
[----:B------:R-:W-:-:S06]  /*01a0*/  IMAD.HI.U32 R5, R5, R9, R4 ;  /* 0x0000000905057227 */ /* 0x000fcc00078e0004 */
[----:B------:R-:W-:-:S04]  /*01b0*/  IMAD.HI.U32 R5, R5, R6, RZ ;  /* 0x0000000605057227 */ /* 0x000fc800078e00ff */
[----:B------:R-:W-:-:S05]  /*01c0*/  IMAD R2, R5, R2, R6 ;  /* 0x0000000205027224 */ /* 0x000fca00078e0206 */
[----:B------:R-:W-:-:S13]  /*01d0*/  ISETP.GT.U32.AND P1, PT, R7, R2, PT ;  /* 0x000000020700720c */ /* 0x000fda0003f24070 */
[----:B------:R-:W-:Y:S02]  /*01e0*/  @!P1 IMAD.IADD R2, R2, 0x1, -R7 ;  /* 0x0000000102029824 */ /* 0x000fe400078e0a07 */
[----:B------:R-:W-:Y:S01]  /*01f0*/  @!P1 VIADD R5, R5, 0x1 ;  /* 0x0000000105059836 */ /* 0x000fe20000000000 */
[----:B------:R-:W-:Y:S02]  /*0200*/  ISETP.NE.AND P1, PT, R0, RZ, PT ;  /* 0x000000ff0000720c */ /* 0x000fe40003f25270 */
[----:B------:R-:W-:Y:S02]  /*0210*/  ISETP.GE.U32.AND P0, PT, R2, R7, PT ;  /* 0x000000070200720c */ /* 0x000fe40003f06070 */
[----:B------:R-:W-:-:S04]  /*0220*/  LOP3.LUT R2, R3, R0, RZ, 0x3c, !PT ;  /* 0x0000000003027212 */ /* 0x000fc800078e3cff */
[----:B------:R-:W-:Y:S01]  /*0230*/  ISETP.GE.AND P2, PT, R2, RZ, PT ;  /* 0x000000ff0200720c */ /* 0x000fe20003f46270 */
[----:B------:R-:W-:-:S06]  /*0240*/  VIADD R2, R12, 0x1f ;  /* 0x0000001f0c027836 */ /* 0x000fcc0000000000 */
[----:B------:R-:W-:-:S04]  /*0250*/  @P0 VIADD R5, R5, 0x1 ;  /* 0x0000000105050836 */ /* 0x000fc80000000000 */
[----:B------:R-:W-:Y:S01]  /*0260*/  IMAD.MOV.U32 R4, RZ, RZ, R5 ;  /* 0x000000ffff047224 */ /* 0x000fe200078e0005 */
[----:B------:R-:W-:-:S03]  /*0270*/  SHF.R.S32.HI R5, RZ, 0x1f, R2 ;  /* 0x0000001fff057819 */ /* 0x000fc60000011402 */
[----:B------:R-:W-:Y:S01]  /*0280*/  @!P2 IMAD.MOV R4, RZ, RZ, -R4 ;  /* 0x000000ffff04a224 */ /* 0x000fe200078e0a04 */
[----:B------:R-:W-:Y:S02]  /*0290*/  @!P1 LOP3.LUT R4, RZ, R0, RZ, 0x33, !PT ;  /* 0x00000000ff049212 */ /* 0x000fe400078e33ff */
[----:B------:R-:W-:-:S03]  /*02a0*/  LEA.HI R5, R5, R2, RZ, 0x5 ;  /* 0x0000000205057211 */ /* 0x000fc600078f28ff */
[----:B------:R-:W-:Y:S02]  /*02b0*/  IMAD.SHL.U32 R2, R4, 0x8, RZ ;  /* 0x0000000804027824 */ /* 0x000fe400078e00ff */
[----:B------:R-:W-:-:S03]  /*02c0*/  IMAD.MOV R4, RZ, RZ, -R4 ;  /* 0x000000ffff047224 */ /* 0x000fc600078e0a04 */
[----:B------:R-:W-:Y:S01]  /*02d0*/  LEA.HI.SX32 R5, R5, -R2, 0x1b ;  /* 0x8000000205057211 */ /* 0x000fe200078fdaff */
[----:B------:R-:W-:Y:S02]  /*02e0*/  IMAD R11, R0, R4, R3 ;  /* 0x00000004000b7224 */ /* 0x000fe400078e0203 */
[----:B------:R-:W-:Y:S01]  /*02f0*/  IMAD.MOV.U32 R4, RZ, RZ, RZ ;  /* 0x000000ffff047224 */ /* 0x000fe200078e00ff */
[----:B------:R-:W-:-:S04]  /*0300*/  VIMNMX R6, R5, 0x8, PT ;  /* 0x0000000805067848 */ /* 0x000fc80003fe0100 */
[-C--:B------:R-:W-:Y:S02]  /*0310*/  IABS R8, R6.reuse ;  /* 0x0000000600087213 */ /* 0x080fe40000000000 */
[----:B------:R-:W-:Y:S02]  /*0320*/  IABS R0, R6 ;  /* 0x0000000600007213 */ /* 0x000fe40000000000 */
[----:B------:R-:W0:Y:S08]  /*0330*/  I2F.RP R7, R8 ;  /* 0x0000000800077306 */ /* 0x000e300000209400 */
[----:B0-----:R-:W0:Y:S02]  /*0340*/  MUFU.RCP R7, R7 ;  /* 0x0000000700077308 */ /* 0x001e240000001000 */
[----:B0-----:R-:W-:-:S06]  /*0350*/  VIADD R5, R7, 0xffffffe ;  /* 0x0ffffffe07057836 */ /* 0x001fcc0000000000 */
[----:B------:R-:W0:Y:S02]  /*0360*/  F2I.FTZ.U32.TRUNC.NTZ R5, R5 ;  /* 0x0000000500057305 */ /* 0x000e24000021f000 */
[----:B0-----:R-:W-:-:S04]  /*0370*/  IMAD.MOV R9, RZ, RZ, -R5 ;  /* 0x000000ffff097224 */ /* 0x001fc800078e0a05 */
[----:B------:R-:W-:Y:S01]  /*0380*/  IMAD.MOV.U32 R3, RZ, RZ, R9 ;  /* 0x000000ffff037224 */ /* 0x000fe200078e0009 */
[----:B------:R-:W-:-:S03]  /*0390*/  IABS R9, R11 ;  /* 0x0000000b00097213 */ /* 0x000fc60000000000 */
[----:B------:R-:W-:-:S04]  /*03a0*/  IMAD R3, R3, R8, RZ ;  /* 0x0000000803037224 */ /* 0x000fc800078e02ff */
[----:B------:R-:W-:Y:S01]  /*03b0*/  IMAD.HI.U32 R4, R5, R3, R4 ;  /* 0x0000000305047227 */ /* 0x000fe200078e0004 */
[----:B--2---:R-:W-:-:S03]  /*03c0*/  SHF.R.U32.HI R5, RZ, 0x5, R14 ;  /* 0x00000005ff057819 */ /* 0x004fc6000001160e */
[----:B------:R-:W-:Y:S01]  /*03d0*/  IMAD.MOV R3, RZ, RZ, -R0 ;  /* 0x000000ffff037224 */ /* 0x000fe200078e0a00 */
[----:B------:R-:W-:Y:S01]  /*03e0*/  SGXT.U32 R15, R5, 0x1 ;  /* 0x00000001050f781a */ /* 0x000fe20000000000 */
[----:B------:R-:W-:Y:S02]  /*03f0*/  IMAD.HI.U32 R0, R4, R9, RZ ;  /* 0x0000000904007227 */ /* 0x000fe400078e00ff */
[----:B------:R-:W0:Y:S01]  /*0400*/  LDC R4, c[0x0][0x230] ;  /* 0x00008c00ff047b82 */ /* 0x000e220000000800 */
[C---:B------:R-:W-:Y:S01]  /*0410*/  LOP3.LUT R5, R15.reuse, 0x4, RZ, 0xfc, !PT ;  /* 0x000000040f057812 */ /* 0x040fe200078efcff */
[----:B------:R-:W-:Y:S01]  /*0420*/  IMAD R3, R0, R3, R9 ;  /* 0x0000000300037224 */ /* 0x000fe200078e0209 */
[C---:B------:R-:W-:Y:S02]  /*0430*/  LOP3.LUT R5, R15.reuse, 0xa, RZ, 0xfc, !PT ;  /* 0x0000000a0f057812 */ /* 0x040fe400078efcff */
[----:B------:R-:W-:Y:S02]  /*0440*/  LOP3.LUT R5, R15, 0x10, RZ, 0xfc, !PT ;  /* 0x000000100f057812 */ /* 0x000fe400078efcff */
[----:B------:R-:W-:-:S02]  /*0450*/  ISETP.GT.U32.AND P1, PT, R8, R3, PT ;  /* 0x000000030800720c */ /* 0x000fc40003f24070 */
[C---:B------:R-:W-:Y:S02]  /*0460*/  LOP3.LUT R5, R15.reuse, 0x16, RZ, 0xfc, !PT ;  /* 0x000000160f057812 */ /* 0x040fe400078efcff */
[C---:B------:R-:W-:Y:S02]  /*0470*/  LOP3.LUT R5, R15.reuse, 0x1c, RZ, 0xfc, !PT ;  /* 0x0000001c0f057812 */ /* 0x040fe400078efcff */
[C---:B------:R-:W-:Y:S02]  /*0480*/  LOP3.LUT R5, R15.reuse, 0x22, RZ, 0xfc, !PT ;  /* 0x000000220f057812 */ /* 0x040fe400078efcff */
[C---:B------:R-:W-:Y:S02]  /*0490*/  LOP3.LUT R5, R15.reuse, 0x28, RZ, 0xfc, !PT ;  /* 0x000000280f057812 */ /* 0x040fe400078efcff */
[C---:B------:R-:W-:Y:S02]  /*04a0*/  LOP3.LUT R5, R15.reuse, 0x2e, RZ, 0xfc, !PT ;  /* 0x0000002e0f057812 */ /* 0x040fe400078efcff */
[----:B------:R-:W-:Y:S01]  /*04b0*/  LOP3.LUT R5, R15, 0x34, RZ, 0xfc, !PT ;  /* 0x000000340f057812 */ /* 0x000fe200078efcff */
[----:B------:R-:W-:Y:S01]  /*04c0*/  @!P1 IMAD.IADD R3, R3, 0x1, -R8 ;  /* 0x0000000103039824 */ /* 0x000fe200078e0a08 */
[----:B------:R-:W-:Y:S01]  /*04d0*/  LOP3.LUT R5, R15, 0x3a, RZ, 0xfc, !PT ;  /* 0x0000003a0f057812 */ /* 0x000fe200078efcff */
[----:B------:R-:W-:Y:S01]  /*04e0*/  @!P1 VIADD R0, R0, 0x1 ;  /* 0x0000000100009836 */ /* 0x000fe20000000000 */
[----:B------:R-:W-:Y:S01]  /*04f0*/  ISETP.NE.AND P1, PT, R6, RZ, PT ;  /* 0x000000ff0600720c */ /* 0x000fe20003f25270 */
[----:B0-----:R-:W-:Y:S01]  /*0500*/  VIADD R16, R4, 0x3f ;  /* 0x0000003f04107836 */ /* 0x001fe20000000000 */
[----:B------:R-:W-:-:S02]  /*0510*/  ISETP.GE.U32.AND P0, PT, R3, R8, PT ;  /* 0x000000080300720c */ /* 0x000fc40003f06070 */
[----:B------:R-:W-:Y:S02]  /*0520*/  LOP3.LUT R3, R11, R6, RZ, 0x3c, !PT ;  /* 0x000000060b037212 */ /* 0x000fe400078e3cff */
[----:B------:R-:W-:Y:S02]  /*0530*/  LOP3.LUT R4, R15, 0x6, RZ, 0xfc, !PT ;  /* 0x000000060f047812 */ /* 0x000fe400078efcff */
[----:B------:R-:W-:Y:S02]  /*0540*/  ISETP.GE.AND P2, PT, R3, RZ, PT ;  /* 0x000000ff0300720c */ /* 0x000fe40003f46270 */
[C---:B------:R-:W-:Y:S02]  /*0550*/  LOP3.LUT R4, R15.reuse, 0xc, RZ, 0xfc, !PT ;  /* 0x0000000c0f047812 */ /* 0x040fe400078efcff */
[C---:B------:R-:W-:Y:S02]  /*0560*/  LOP3.LUT R4, R15.reuse, 0x12, RZ, 0xfc, !PT ;  /* 0x000000120f047812 */ /* 0x040fe400078efcff */
[----:B------:R-:W-:Y:S01]  /*0570*/  LOP3.LUT R4, R15, 0x18, RZ, 0xfc, !PT ;  /* 0x000000180f047812 */ /* 0x000fe200078efcff */
[----:B------:R-:W-:Y:S01]  /*0580*/  @P0 VIADD R0, R0, 0x1 ;  /* 0x0000000100000836 */ /* 0x000fe20000000000 */
[----:B------:R-:W-:-:S02]  /*0590*/  ISETP.GT.AND P0, PT, R16, 0x3f, PT ;  /* 0x0000003f1000780c */ /* 0x000fc40003f04270 */
[C---:B------:R-:W-:Y:S02]  /*05a0*/  LOP3.LUT R4, R15.reuse, 0x1e, RZ, 0xfc, !PT ;  /* 0x0000001e0f047812 */ /* 0x040fe400078efcff */
[C---:B------:R-:W-:Y:S01]  /*05b0*/  LOP3.LUT R4, R15.reuse, 0x24, RZ, 0xfc, !PT ;  /* 0x000000240f047812 */ /* 0x040fe200078efcff */
[----:B------:R-:W-:Y:S01]  /*05c0*/  @!P2 IMAD.MOV R0, RZ, RZ, -R0 ;  /* 0x000000ffff00a224 */ /* 0x000fe200078e0a00 */
[----:B------:R-:W-:Y:S02]  /*05d0*/  @!P1 LOP3.LUT R0, RZ, R6, RZ, 0x33, !PT ;  /* 0x00000006ff009212 */ /* 0x000fe400078e33ff */
[C---:B------:R-:W-:Y:S02]  /*05e0*/  LOP3.LUT R4, R15.reuse, 0x2a, RZ, 0xfc, !PT ;  /* 0x0000002a0f047812 */ /* 0x040fe400078efcff */
[C---:B------:R-:W-:Y:S01]  /*05f0*/  LOP3.LUT R4, R15.reuse, 0x30, RZ, 0xfc, !PT ;  /* 0x000000300f047812 */ /* 0x040fe200078efcff */
[----:B------:R-:W-:Y:S01]  /*0600*/  IMAD.MOV R3, RZ, RZ, -R0 ;  /* 0x000000ffff037224 */ /* 0x000fe200078e0a00 */
[C---:B------:R-:W-:Y:S01]  /*0610*/  LOP3.LUT R4, R15.reuse, 0x36, RZ, 0xfc, !PT ;  /* 0x000000360f047812 */ /* 0x040fe200078efcff */
[----:B------:R-:W-:Y:S01]  /*0620*/  IMAD.SHL.U32 R0, R0, 0x100, RZ ;  /* 0x0000010000007824 */ /* 0x000fe200078e00ff */
[----:B------:R-:W-:Y:S01]  /*0630*/  LOP3.LUT R4, R15, 0x3c, RZ, 0xfc, !PT ;  /* 0x0000003c0f047812 */ /* 0x000fe200078efcff */
[----:B------:R-:W-:-:S04]  /*0640*/  IMAD R3, R6, R3, R11 ;  /* 0x0000000306037224 */ /* 0x000fc800078e020b */
[----:B------:R-:W-:Y:S01]  /*0650*/  IMAD.IADD R3, R2, 0x1, R3 ;  /* 0x0000000102037824 */ /* 0x000fe200078e0203 */
[----:B------:R-:W-:-:S05]  /*0660*/  LOP3.LUT R2, R14, 0x1f, RZ, 0xc0, !PT ;  /* 0x0000001f0e027812 */ /* 0x000fca00078ec0ff */
[----:B------:R-:W-:Y:S01]  /*0670*/  IMAD R28, R3, 0x20, R2 ;  /* 0x00000020031c7824 */ /* 0x000fe200078e0202 */
[C---:B------:R-:W-:Y:S02]  /*0680*/  LOP3.LUT R3, R15.reuse, 0x2, RZ, 0xfc, !PT ;  /* 0x000000020f037812 */ /* 0x040fe400078efcff */
[C---:B------:R-:W-:Y:S02]  /*0690*/  LOP3.LUT R3, R15.reuse, 0x8, RZ, 0xfc, !PT ;  /* 0x000000080f037812 */ /* 0x040fe400078efcff */
[----:B------:R0:W-:Y:S01]  /*06a0*/  STL [R1+0xe08], R28 ;  /* 0x000e081c01007387 */ /* 0x0001e20000100800 */
[C---:B------:R-:W-:Y:S02]  /*06b0*/  LOP3.LUT R3, R15.reuse, 0xe, RZ, 0xfc, !PT ;  /* 0x0000000e0f037812 */ /* 0x040fe400078efcff */
[C---:B------:R-:W-:Y:S01]  /*06c0*/  LOP3.LUT R3, R15.reuse, 0x14, RZ, 0xfc, !PT ;  /* 0x000000140f037812 */ /* 0x040fe200078efcff */
[----:B------:R0:W-:Y:S01]  /*06d0*/  STL [R1+0x2d0], R0 ;  /* 0x0002d00001007387 */ /* 0x0001e20000100800 */
[----:B------:R-:W-:-:S02]  /*06e0*/  LOP3.LUT R3, R15, 0x1a, RZ, 0xfc, !PT ;  /* 0x0000001a0f037812 */ /* 0x000fc400078efcff */
[C---:B------:R-:W-:Y:S02]  /*06f0*/  LOP3.LUT R3, R15.reuse, 0x20, RZ, 0xfc, !PT ;  /* 0x000000200f037812 */ /* 0x040fe400078efcff */
[C---:B------:R-:W-:Y:S02]  /*0700*/  LOP3.LUT R3, R15.reuse, 0x26, RZ, 0xfc, !PT ;  /* 0x000000260f037812 */ /* 0x040fe400078efcff */
[C---:B------:R-:W-:Y:S02]  /*0710*/  LOP3.LUT R3, R15.reuse, 0x2c, RZ, 0xfc, !PT ;  /* 0x0000002c0f037812 */ /* 0x040fe400078efcff */
[C---:B------:R-:W-:Y:S02]  /*0720*/  LOP3.LUT R3, R15.reuse, 0x32, RZ, 0xfc, !PT ;  /* 0x000000320f037812 */ /* 0x040fe400078efcff */
[----:B------:R-:W-:Y:S02]  /*0730*/  LOP3.LUT R3, R15, 0x38, RZ, 0xfc, !PT ;  /* 0x000000380f037812 */ /* 0x000fe400078efcff */
[----:B------:R-:W-:-:S02]  /*0740*/  LOP3.LUT R2, R14, 0x20, RZ, 0xc0, !PT ;  /* 0x000000200e027812 */ /* 0x000fc400078ec0ff */
[----:B------:R-:W-:Y:S01]  /*0750*/  LOP3.LUT R3, R15, 0x3e, RZ, 0xfc, !PT ;  /* 0x0000003e0f037812 */ /* 0x000fe200078efcff */
[----:B0-----:R-:W-:Y:S06]  /*0760*/  @P0 BRA `(.L_x_0) ;  /* 0x0000000000e40947 */ /* 0x001fec0003800000 */
[----:B------:R-:W-:Y:S01]  /*0770*/  IMAD.SHL.U32 R3, R14, 0x8, RZ ;  /* 0x000000080e037824 */ /* 0x000fe200078e00ff */
[----:B------:R-:W-:Y:S01]  /*0780*/  CS2R R24, SRZ ;  /* 0x0000000000187805 */ /* 0x000fe2000001ff00 */
[----:B------:R-:W-:Y:S01]  /*0790*/  IMAD.SHL.U32 R0, R2, 0x20, RZ ;  /* 0x0000002002007824 */ /* 0x000fe200078e00ff */
[----:B------:R-:W-:Y:S02]  /*07a0*/  CS2R R26, SRZ ;  /* 0x00000000001a7805 */ /* 0x000fe4000001ff00 */
[----:B------:R-:W-:Y:S01]  /*07b0*/  CS2R R20, SRZ ;  /* 0x0000000000147805 */ /* 0x000fe2000001ff00 */
[----:B------:R0:W-:Y:S01]  /*07c0*/  STL [R1+0xe04], R3 ;  /* 0x000e040301007387 */ /* 0x0001e20000100800 */
[----:B------:R-:W-:Y:S02]  /*07d0*/  CS2R R22, SRZ ;  /* 0x0000000000167805 */ /* 0x000fe4000001ff00 */
[----:B------:R-:W-:Y:S02]  /*07e0*/  CS2R R16, SRZ ;  /* 0x0000000000107805 */ /* 0x000fe4000001ff00 */
[----:B------:R-:W-:Y:S01]  /*07f0*/  CS2R R18, SRZ ;  /* 0x0000000000127805 */ /* 0x000fe2000001ff00 */
[----:B------:R0:W-:Y:S01]  /*0800*/  STL [R1+0xe00], R0 ;  /* 0x000e000001007387 */ /* 0x0001e20000100800 */
[----:B------:R-:W-:-:S02]  /*0810*/  CS2R R12, SRZ ;  /* 0x00000000000c7805 */ /* 0x000fc4000001ff00 */
[----:B------:R-:W-:Y:S02]  /*0820*/  CS2R R14, SRZ ;  /* 0x00000000000e7805 */ /* 0x000fe4000001ff00 */
[----:B------:R-:W-:Y:S01]  /*0830*/  CS2R R8, SRZ ;  /* 0x0000000000087805 */ /* 0x000fe2000001ff00 */
[----:B------:R0:W-:Y:S01]  /*0840*/  STL [R1], RZ ;  /* 0x000000ff01007387 */ /* 0x0001e20000100800 */
[----:B------:R-:W-:Y:S02]  /*0850*/  CS2R R10, SRZ ;  /* 0x00000000000a7805 */ /* 0x000fe4000001ff00 */
[----:B------:R-:W-:Y:S02]  /*0860*/  CS2R R4, SRZ ;  /* 0x0000000000047805 */ /* 0x000fe4000001ff00 */
[----:B------:R-:W-:Y:S01]  /*0870*/  CS2R R6, SRZ ;  /* 0x0000000000067805 */ /* 0x000fe2000001ff00 */
[----:B------:R0:W-:Y:S04]  /*0880*/  STL [R1+0x4], RZ ;  /* 0x000004ff01007387 */ /* 0x0001e80000100800 */
        /* <DEDUP_REMOVED lines=37> */
[----:B------:R0:W-:Y:S01]  /*0ae0*/  STL [R1+0x9c], RZ ;  /* 0x00009cff01007387 */ /* 0x0001e20000100800 */
[----:B------:R-:W-:Y:S05]  /*0af0*/  BRA `(.L_x_1) ;  /* 0x0000036400347947 */ /* 0x000fea0003800000 */
.L_x_0:
[----:B------:R-:W-:Y:S01]  /*0b00*/  IABS R9, R13 ;  /* 0x0000000d00097213 */ /* 0x000fe20000000000 */
[----:B------:R0:W-:Y:S01]  /*0b10*/  STL [R1+0xf50], R13 ;  /* 0x000f500d01007387 */ /* 0x0001e20000100800 */
[----:B------:R-:W-:Y:S01]  /*0b20*/  IMAD.MOV.U32 R2, RZ, RZ, RZ ;  /* 0x000000ffff027224 */ /* 0x000fe200078e00ff */
[----:B------:R-:W-:Y:S01]  /*0b30*/  ULDC UR6, c[0x0][0x238] ;  /* 0x00008e0000067ab9 */ /* 0x000fe20000000800 */
[----:B------:R-:W-:Y:S01]  /*0b40*/  ULDC UR7, c[0x0][0x23c] ;  /* 0x00008f0000077ab9 */ /* 0x000fe20000000800 */
[----:B------:R-:W-:Y:S01]  /*0b50*/  ULDC.64 UR8, c[0x0][0x218] ;  /* 0x0000860000087ab9 */ /* 0x000fe20000000a00 */
[----:B------:R-:W-:Y:S01]  /*0b60*/  ULDC UR4, c[0x0][0x240] ;  /* 0x0000900000047ab9 */ /* 0x000fe20000000800 */
[----:B------:R-:W-:Y:S01]  /*0b70*/  ULDC.64 UR12, c[0x0][0x210] ;  /* 0x00008400000c7ab9 */ /* 0x000fe20000000a00 */
[----:B0-----:R-:W2:Y:S01]  /*0b80*/  LDL R13, [R1+0x2d0] ;  /* 0x0002d000010d7983 */ /* 0x001ea20000100800 */
[----:B------:R-:W0:Y:S08]  /*0b90*/  I2F.RP R0, R9 ;  /* 0x0000000900007306 */ /* 0x000e300000209400 */
[----:B0-----:R-:W0:Y:S02]  /*0ba0*/  MUFU.RCP R0, R0 ;  /* 0x0000000000007308 */ /* 0x001e240000001000 */
[----:B0-----:R-:W-:-:S06]  /*0bb0*/  VIADD R0, R0, 0xffffffe ;  /* 0x0ffffffe00007836 */ /* 0x001fcc0000000000 */
[----:B------:R-:W0:Y:S02]  /*0bc0*/  F2I.FTZ.U32.TRUNC.NTZ R3, R0 ;  /* 0x0000000000037305 */ /* 0x000e24000021f000 */
[----:B0-----:R-:W-:-:S04]  /*0bd0*/  IMAD.MOV R11, RZ, RZ, -R3 ;  /* 0x000000ffff0b7224 */ /* 0x001fc800078e0a03 */
[----:B------:R-:W-:-:S04]  /*0be0*/  IMAD R11, R11, R9, RZ ;  /* 0x000000090b0b7224 */ /* 0x000fc800078e02ff */
[----:B------:R-:W-:-:S04]  /*0bf0*/  IMAD.HI.U32 R11, R3, R11, R2 ;  /* 0x0000000b030b7227 */ /* 0x000fc800078e0002 */
[C---:B--2---:R-:W-:Y:S02]  /*0c00*/  VIADD R4, R13.reuse, 0xff ;  /* 0x000000ff0d047836 */ /* 0x044fe40000000000 */
[C---:B------:R-:W-:Y:S02]  /*0c10*/  VIADD R0, R13.reuse, 0xfe ;  /* 0x000000fe0d007836 */ /* 0x040fe40000000000 */
[C---:B------:R-:W-:Y:S01]  /*0c20*/  VIADD R15, R13.reuse, 0xfc ;  /* 0x000000fc0d0f7836 */ /* 0x040fe20000000000 */
[----:B------:R-:W-:Y:S01]  /*0c30*/  IABS R6, R4 ;  /* 0x0000000400067213 */ /* 0x000fe20000000000 */
[----:B------:R-:W-:Y:S01]  /*0c40*/  VIADD R10, R13, 0xfd ;  /* 0x000000fd0d0a7836 */ /* 0x000fe20000000000 */
[----:B------:R-:W-:Y:S02]  /*0c50*/  IABS R5, R0 ;  /* 0x0000000000057213 */ /* 0x000fe40000000000 */
[----:B------:R-:W-:Y:S01]  /*0c60*/  ISETP.GE.AND P5, PT, R0, RZ, PT ;  /* 0x000000ff0000720c */ /* 0x000fe20003fa6270 */
[----:B------:R-:W-:Y:S01]  /*0c70*/  IMAD.MOV.U32 R3, RZ, RZ, R6 ;  /* 0x000000ffff037224 */ /* 0x000fe200078e0006 */
[----:B------:R-:W-:Y:S01]  /*0c80*/  IABS R6, R10 ;  /* 0x0000000a00067213 */ /* 0x000fe20000000000 */
[----:B------:R-:W-:Y:S01]  /*0c90*/  IMAD.MOV.U32 R2, RZ, RZ, R5 ;  /* 0x000000ffff027224 */ /* 0x000fe200078e0005 */
[----:B------:R-:W-:Y:S01]  /*0ca0*/  IABS R5, R15 ;  /* 0x0000000f00057213 */ /* 0x000fe20000000000 */
[----:B------:R-:W-:Y:S01]  /*0cb0*/  IMAD.HI.U32 R14, R11, R3, RZ ;  /* 0x000000030b0e7227 */ /* 0x000fe200078e00ff */
[----:B------:R-:W-:-:S03]  /*0cc0*/  ISETP.GE.AND P3, PT, R10, RZ, PT ;  /* 0x000000ff0a00720c */ /* 0x000fc60003f66270 */
[----:B------:R-:W-:-:S04]  /*0cd0*/  IMAD.HI.U32 R8, R11, R2, RZ ;  /* 0x000000020b087227 */ /* 0x000fc800078e00ff */
[----:B------:R-:W-:Y:S02]  /*0ce0*/  IMAD.MOV R14, RZ, RZ, -R14 ;  /* 0x000000ffff0e7224 */ /* 0x000fe400078e0a0e */
[----:B------:R-:W-:Y:S02]  /*0cf0*/  IMAD.MOV R8, RZ, RZ, -R8 ;  /* 0x000000ffff087224 */ /* 0x000fe400078e0a08 */
[C---:B------:R-:W-:Y:S02]  /*0d00*/  IMAD R3, R9.reuse, R14, R3 ;  /* 0x0000000e09037224 */ /* 0x040fe400078e0203 */
[----:B------:R-:W-:Y:S02]  /*0d10*/  IMAD R2, R9, R8, R2 ;  /* 0x0000000809027224 */ /* 0x000fe400078e0202 */
[----:B------:R-:W-:Y:S01]  /*0d20*/  IMAD.HI.U32 R14, R11, R5, RZ ;  /* 0x000000050b0e7227 */ /* 0x000fe200078e00ff */
[C---:B------:R-:W-:Y:S02]  /*0d30*/  ISETP.GT.U32.AND P0, PT, R9.reuse, R3, PT ;  /* 0x000000030900720c */ /* 0x040fe40003f04070 */
[----:B------:R-:W-:Y:S01]  /*0d40*/  ISETP.GT.U32.AND P2, PT, R9, R2, PT ;  /* 0x000000020900720c */ /* 0x000fe20003f44070 */
[----:B------:R-:W-:-:S04]  /*0d50*/  IMAD.HI.U32 R7, R11, R6, RZ ;  /* 0x000000060b077227 */ /* 0x000fc800078e00ff */
[----:B------:R-:W-:Y:S02]  /*0d60*/  IMAD.MOV R14, RZ, RZ, -R14 ;  /* 0x000000ffff0e7224 */ /* 0x000fe400078e0a0e */
[----:B------:R-:W-:Y:S02]  /*0d70*/  IMAD.MOV R7, RZ, RZ, -R7 ;  /* 0x000000ffff077224 */ /* 0x000fe400078e0a07 */
[----:B------:R-:W-:Y:S02]  /*0d80*/  VIADD R8, R13, 0xfb ;  /* 0x000000fb0d087836 */ /* 0x000fe40000000000 */
[----:B------:R-:W-:Y:S02]  /*0d90*/  @!P0 IMAD.IADD R3, R3, 0x1, -R9 ;  /* 0x0000000103038824 */ /* 0x000fe400078e0a09 */
[C---:B------:R-:W-:Y:S01]  /*0da0*/  IMAD R5, R9.reuse, R14, R5 ;  /* 0x0000000e09057224 */ /* 0x040fe200078e0205 */
[----:B------:R-:W-:Y:S01]  /*0db0*/  IABS R14, R8 ;  /* 0x00000008000e7213 */ /* 0x000fe20000000000 */
[----:B------:R-:W-:Y:S01]  /*0dc0*/  @!P2 IMAD.IADD R2, R2, 0x1, -R9 ;  /* 0x000000010202a824 */ /* 0x000fe200078e0a09 */
[C---:B------:R-:W-:Y:S01]  /*0dd0*/  ISETP.GT.U32.AND P6, PT, R9.reuse, R3, PT ;  /* 0x000000030900720c */ /* 0x040fe20003fc4070 */
[C---:B------:R-:W-:Y:S01]  /*0de0*/  IMAD R6, R9.reuse, R7, R6 ;  /* 0x0000000709067224 */ /* 0x040fe200078e0206 */
[----:B------:R-:W-:Y:S01]  /*0df0*/  ISETP.GT.U32.AND P0, PT, R9, R5, PT ;  /* 0x000000050900720c */ /* 0x000fe20003f04070 */
[----:B------:R-:W-:Y:S01]  /*0e00*/  VIADD R7, R13, 0xfa ;  /* 0x000000fa0d077836 */ /* 0x000fe20000000000 */
[----:B------:R-:W-:Y:S01]  /*0e10*/  ISETP.GT.U32.AND P4, PT, R9, R2, PT ;  /* 0x000000020900720c */ /* 0x000fe20003f84070 */
[----:B------:R-:W-:Y:S01]  /*0e20*/  IMAD.HI.U32 R0, R11, R14, RZ ;  /* 0x0000000e0b007227 */ /* 0x000fe200078e00ff */
[----:B------:R-:W-:-:S02]  /*0e30*/  ISETP.GE.AND P2, PT, R4, RZ, PT ;  /* 0x000000ff0400720c */ /* 0x000fc40003f46270 */
[----:B------:R-:W-:Y:S01]  /*0e40*/  IABS R16, R7 ;  /* 0x0000000700107213 */ /* 0x000fe20000000000 */
[----:B------:R-:W-:Y:S01]  /*0e50*/  IMAD.MOV R0, RZ, RZ, -R0 ;  /* 0x000000ffff007224 */ /* 0x000fe200078e0a00 */
[----:B------:R-:W-:-:S03]  /*0e60*/  ISETP.GT.U32.AND P1, PT, R9, R6, PT ;  /* 0x000000060900720c */ /* 0x000fc60003f24070 */
[----:B------:R-:W-:-:S04]  /*0e70*/  IMAD.HI.U32 R4, R11, R16, RZ ;  /* 0x000000100b047227 */ /* 0x000fc800078e00ff */
[--C-:B------:R-:W-:Y:S01]  /*0e80*/  @!P6 IMAD.IADD R3, R3, 0x1, -R9.reuse ;  /* 0x000000010303e824 */ /* 0x100fe200078e0a09 */
[----:B------:R-:W-:Y:S01]  /*0e90*/  ISETP.GE.AND P6, PT, R8, RZ, PT ;  /* 0x000000ff0800720c */ /* 0x000fe20003fc6270 */
[----:B------:R-:W-:Y:S02]  /*0ea0*/  IMAD.MOV R4, RZ, RZ, -R4 ;  /* 0x000000ffff047224 */ /* 0x000fe400078e0a04 */
[--C-:B------:R-:W-:Y:S02]  /*0eb0*/  @!P0 IMAD.IADD R5, R5, 0x1, -R9.reuse ;  /* 0x0000000105058824 */ /* 0x100fe400078e0a09 */
[----:B------:R-:W-:Y:S02]  /*0ec0*/  @!P4 IMAD.IADD R2, R2, 0x1, -R9 ;  /* 0x000000010202c824 */ /* 0x000fe400078e0a09 */
[C---:B------:R-:W-:Y:S01]  /*0ed0*/  IMAD R14, R9.reuse, R0, R14 ;  /* 0x00000000090e7224 */ /* 0x040fe200078e020e */
[----:B------:R-:W-:Y:S01]  /*0ee0*/  ISETP.GT.U32.AND P4, PT, R9, R5, PT ;  /* 0x000000050900720c */ /* 0x000fe20003f84070 */
[----:B------:R-:W-:-:S02]  /*0ef0*/  IMAD.MOV.U32 R18, RZ, RZ, R3 ;  /* 0x000000ffff127224 */ /* 0x000fc400078e0003 */
[C---:B------:R-:W-:Y:S02]  /*0f00*/  IMAD R16, R9.reuse, R4, R16 ;  /* 0x0000000409107224 */ /* 0x040fe400078e0210 */
[----:B------:R-:W-:Y:S02]  /*0f10*/  IMAD.MOV.U32 R17, RZ, RZ, R2 ;  /* 0x000000ffff117224 */ /* 0x000fe400078e0002 */
[----:B------:R-:W-:Y:S01]  /*0f20*/  @!P2 IMAD.MOV R18, RZ, RZ, -R18 ;  /* 0x000000ffff12a224 */ /* 0x000fe200078e0a12 */
[C---:B------:R-:W-:Y:S01]  /*0f30*/  ISETP.GT.U32.AND P2, PT, R9.reuse, R14, PT ;  /* 0x0000000e0900720c */ /* 0x040fe20003f44070 */
[----:B------:R-:W-:Y:S01]  /*0f40*/  @!P5 IMAD.MOV R17, RZ, RZ, -R17 ;  /* 0x000000ffff11d224 */ /* 0x000fe200078e0a11 */
[----:B------:R-:W-:Y:S01]  /*0f50*/  ISETP.GT.U32.AND P5, PT, R9, R16, PT ;  /* 0x000000100900720c */ /* 0x000fe20003fa4070 */
[--C-:B------:R-:W-:Y:S01]  /*0f60*/  @!P1 IMAD.IADD R6, R6, 0x1, -R9.reuse ;  /* 0x0000000106069824 */ /* 0x100fe200078e0a09 */
[----:B------:R-:W-:Y:S01]  /*0f70*/  ISETP.GE.AND P1, PT, R15, RZ, PT ;  /* 0x000000ff0f00720c */ /* 0x000fe20003f26270 */
[----:B------:R-:W-:Y:S01]  /*0f80*/  VIADD R2, R13, 0xf9 ;  /* 0x000000f90d027836 */ /* 0x000fe20000000000 */
[----:B------:R-:W-:Y:S01]  /*0f90*/  STL [R1+0x3c8], R18 ;  /* 0x0003c81201007387 */ /* 0x000fe20000100800 */
[--C-:B------:R-:W-:Y:S01]  /*0fa0*/  @!P4 IMAD.IADD R5, R5, 0x1, -R9.reuse ;  /* 0x000000010505c824 */ /* 0x100fe200078e0a09 */
[----:B------:R-:W-:Y:S01]  /*0fb0*/  ISETP.GT.U32.AND P0, PT, R9, R6, PT ;  /* 0x000000060900720c */ /* 0x000fe20003f04070 */
[----:B------:R-:W-:Y:S01]  /*0fc0*/  VIADD R0, R13, 0xf8 ;  /* 0x000000f80d007836 */ /* 0x000fe20000000000 */
[----:B------:R-:W-:Y:S01]  /*0fd0*/  IABS R3, R2 ;  /* 0x0000000200037213 */ /* 0x000fe20000000000 */
[----:B------:R-:W-:Y:S01]  /*0fe0*/  STL [R1+0x74], R17 ;  /* 0x0000741101007387 */ /* 0x000fe20000100800 */
[----:B------:R-:W-:Y:S01]  /*0ff0*/  ISETP.GE.AND P4, PT, R2, RZ, PT ;  /* 0x000000ff0200720c */ /* 0x000fe20003f86270 */
[----:B------:R-:W-:Y:S01]  /*1000*/  @!P2 IMAD.IADD R14, R14, 0x1, -R9 ;  /* 0x000000010e0ea824 */ /* 0x000fe200078e0a09 */
[----:B------:R-:W-:Y:S01]  /*1010*/  ISETP.GE.AND P2, PT, R0, RZ, PT ;  /* 0x000000ff0000720c */ /* 0x000fe20003f46270 */
[----:B------:R-:W-:-:S02]  /*1020*/  IMAD.MOV.U32 R2, RZ, RZ, R3 ;  /* 0x000000ffff027224 */ /* 0x000fc400078e0003 */
[----:B------:R-:W-:Y:S01]  /*1030*/  @!P5 IMAD.IADD R16, R16, 0x1, -R9 ;  /* 0x000000011010d824 */ /* 0x000fe200078e0a09 */
[----:B------:R-:W-:Y:S01]  /*1040*/  ISETP.GT.U32.AND P5, PT, R9, R14, PT ;  /* 0x0000000e0900720c */ /* 0x000fe20003fa4070 */
[----:B------:R-:W-:-:S04]  /*1050*/  IMAD.HI.U32 R3, R11, R2, RZ ;  /* 0x000000020b037227 */ /* 0x000fc800078e00ff */
[----:B------:R-:W-:Y:S01]  /*1060*/  @!P0 IMAD.IADD R6, R6, 0x1, -R9 ;  /* 0x0000000106068824 */ /* 0x000fe200078e0a09 */
[----:B------:R-:W-:Y:S01]  /*1070*/  ISETP.GE.AND P0, PT, R7, RZ, PT ;  /* 0x000000ff0700720c */ /* 0x000fe20003f06270 */
[----:B------:R-:W-:Y:S01]  /*1080*/  IMAD.MOV R3, RZ, RZ, -R3 ;  /* 0x000000ffff037224 */ /* 0x000fe200078e0a03 */
[----:B------:R-:W-:Y:S01]  /*1090*/  IABS R7, R0 ;  /* 0x0000000000077213 */ /* 0x000fe20000000000 */
[----:B------:R-:W-:Y:S02]  /*10a0*/  IMAD.MOV.U32 R4, RZ, RZ, R6 ;  /* 0x000000ffff047224 */ /* 0x000fe400078e0006 */
[----:B------:R-:W-:Y:S02]  /*10b0*/  IMAD R2, R9, R3, R2 ;  /* 0x0000000309027224 */ /* 0x000fe400078e0202 */
[----:B------:R-:W-:-:S04]  /*10c0*/  IMAD.HI.U32 R0, R11, R7, RZ ;  /* 0x000000070b007227 */ /* 0x000fc800078e00ff */
[----:B------:R-:W-:Y:S01]  /*10d0*/  @!P3 IMAD.MOV R4, RZ, RZ, -R4 ;  /* 0x000000ffff04b224 */ /* 0x000fe200078e0a04 */
[C---:B------:R-:W-:Y:S01]  /*10e0*/  ISETP.GT.U32.AND P3, PT, R9.reuse, R16, PT ;  /* 0x000000100900720c */ /* 0x040fe20003f64070 */
[----:B------:R-:W-:Y:S01]  /*10f0*/  @!P5 IMAD.IADD R14, R14, 0x1, -R9 ;  /* 0x000000010e0ed824 */ /* 0x000fe200078e0a09 */
[C---:B------:R-:W-:Y:S01]  /*1100*/  ISETP.GT.U32.AND P5, PT, R9.reuse, R2, PT ;  /* 0x000000020900720c */ /* 0x040fe20003fa4070 */
[----:B------:R-:W-:Y:S01]  /*1110*/  IMAD.MOV R0, RZ, RZ, -R0 ;  /* 0x000000ffff007224 */ /* 0x000fe200078e0a00 */
[----:B------:R0:W-:Y:S01]  /*1120*/  STL [R1+0x84], R4 ;  /* 0x0000840401007387 */ /* 0x0001e20000100800 */
[----:B------:R-:W-:Y:S02]  /*1130*/  IMAD.MOV.U32 R8, RZ, RZ, R14 ;  /* 0x000000ffff087224 */ /* 0x000fe400078e000e */
[----:B------:R-:W-:Y:S02]  /*1140*/  IMAD R7, R9, R0, R7 ;  /* 0x0000000009077224 */ /* 0x000fe400078e0207 */
[----:B------:R-:W-:-:S02]  /*1150*/  @!P6 IMAD.MOV R8, RZ, RZ, -R8 ;  /* 0x000000ffff08e224 */ /* 0x000fc400078e0a08 */
[----:B------:R-:W-:Y:S01]  /*1160*/  VIADD R15, R13, 0xf6 ;  /* 0x000000f60d0f7836 */ /* 0x000fe20000000000 */
[----:B------:R-:W-:Y:S01]  /*1170*/  ISETP.GT.U32.AND P6, PT, R9, R7, PT ;  /* 0x000000070900720c */ /* 0x000fe20003fc4070 */
[----:B------:R-:W-:Y:S02]  /*1180*/  @!P3 IMAD.IADD R16, R16, 0x1, -R9 ;  /* 0x000000011010b824 */ /* 0x000fe400078e0a09 */
[----:B0-----:R-:W-:Y:S01]  /*1190*/  IMAD.MOV.U32 R4, RZ, RZ, R5 ;  /* 0x000000ffff047224 */ /* 0x001fe200078e0005 */
[----:B------:R-:W-:Y:S01]  /*11a0*/  ISETP.GE.AND P3, PT, R15, RZ, PT ;  /* 0x000000ff0f00720c */ /* 0x000fe20003f66270 */
[----:B------:R-:W-:Y:S01]  /*11b0*/  VIADD R5, R13, 0xf7 ;  /* 0x000000f70d057836 */ /* 0x000fe20000000000 */
[----:B------:R-:W-:Y:S01]  /*11c0*/  IABS R15, R15 ;  /* 0x0000000f000f7213 */ /* 0x000fe20000000000 */
[----:B------:R-:W-:Y:S02]  /*11d0*/  @!P5 IMAD.IADD R2, R2, 0x1, -R9 ;  /* 0x000000010202d824 */ /* 0x000fe400078e0a09 */
[----:B------:R-:W-:Y:S01]  /*11e0*/  @!P1 IMAD.MOV R4, RZ, RZ, -R4 ;  /* 0x000000ffff049224 */ /* 0x000fe200078e0a04 */
[----:B------:R-:W-:Y:S01]  /*11f0*/  ISETP.GE.AND P1, PT, R5, RZ, PT ;  /* 0x000000ff0500720c */ /* 0x000fe20003f26270 */
[----:B------:R-:W-:Y:S01]  /*1200*/  IMAD.MOV.U32 R6, RZ, RZ, R16 ;  /* 0x000000ffff067224 */ /* 0x000fe200078e0010 */
[----:B------:R-:W-:Y:S01]  /*1210*/  IABS R5, R5 ;  /* 0x0000000500057213 */ /* 0x000fe20000000000 */
[----:B------:R-:W-:Y:S01]  /*1220*/  VIADD R3, R13, 0xf5 ;  /* 0x000000f50d037836 */ /* 0x000fe20000000000 */
[----:B------:R-:W-:Y:S01]  /*1230*/  ISETP.GT.U32.AND P5, PT, R9, R2, PT ;  /* 0x000000020900720c */ /* 0x000fe20003fa4070 */
[----:B------:R-:W-:Y:S01]  /*1240*/  @!P0 IMAD.MOV R6, RZ, RZ, -R6 ;  /* 0x000000ffff068224 */ /* 0x000fe200078e0a06 */
[----:B------:R0:W-:Y:S01]  /*1250*/  STL [R1+0xc0], R4 ;  /* 0x0000c00401007387 */ /* 0x0001e20000100800 */
[----:B------:R-:W-:Y:S01]  /*1260*/  IMAD.HI.U32 R0, R11, R5, RZ ;  /* 0x000000050b007227 */ /* 0x000fe200078e00ff */
[----:B------:R-:W-:-:S02]  /*1270*/  ISETP.GE.AND P0, PT, R3, RZ, PT ;  /* 0x000000ff0300720c */ /* 0x000fc40003f06270 */
[----:B------:R-:W-:Y:S01]  /*1280*/  STL [R1+0xcc], R8 ;  /* 0x0000cc0801007387 */ /* 0x000fe20000100800 */
[----:B------:R-:W-:Y:S01]  /*1290*/  @!P6 IMAD.IADD R7, R7, 0x1, -R9 ;  /* 0x000000010707e824 */ /* 0x000fe200078e0a09 */
[----:B------:R-:W-:Y:S01]  /*12a0*/  IABS R3, R3 ;  /* 0x0000000300037213 */ /* 0x000fe20000000000 */
[----:B------:R-:W-:Y:S01]  /*12b0*/  IMAD.MOV R0, RZ, RZ, -R0 ;  /* 0x000000ffff007224 */ /* 0x000fe200078e0a00 */
[----:B------:R1:W-:Y:S01]  /*12c0*/  STL [R1+0xd0], R6 ;  /* 0x0000d00601007387 */ /* 0x0003e20000100800 */
[----:B------:R-:W-:Y:S01]  /*12d0*/  VIADD R16, R13, 0xf2 ;  /* 0x000000f20d107836 */ /* 0x000fe20000000000 */
[----:B------:R-:W-:Y:S01]  /*12e0*/  ISETP.GT.U32.AND P6, PT, R9, R7, PT ;  /* 0x000000070900720c */ /* 0x000fe20003fc4070 */
[----:B0-----:R-:W-:Y:S02]  /*12f0*/  VIADD R4, R13, 0xf4 ;  /* 0x000000f40d047836 */ /* 0x001fe40000000000 */
[----:B------:R-:W-:Y:S02]  /*1300*/  IMAD R5, R9, R0, R5 ;  /* 0x0000000009057224 */ /* 0x000fe400078e0205 */
[----:B------:R-:W-:Y:S01]  /*1310*/  IMAD.HI.U32 R10, R11, R3, RZ ;  /* 0x000000030b0a7227 */ /* 0x000fe200078e00ff */
[----:B------:R-:W-:-:S03]  /*1320*/  IABS R0, R4 ;  /* 0x0000000400007213 */ /* 0x000fc60000000000 */
[----:B-1----:R-:W-:-:S04]  /*1330*/  IMAD.HI.U32 R6, R11, R15, RZ ;  /* 0x0000000f0b067227 */ /* 0x002fc800078e00ff */
[----:B------:R-:W-:Y:S02]  /*1340*/  IMAD.MOV R6, RZ, RZ, -R6 ;  /* 0x000000ffff067224 */ /* 0x000fe400078e0a06 */
[----:B------:R-:W-:Y:S01]  /*1350*/  @!P5 IMAD.IADD R2, R2, 0x1, -R9 ;  /* 0x000000010202d824 */ /* 0x000fe200078e0a09 */
[C---:B------:R-:W-:Y:S01]  /*1360*/  ISETP.GT.U32.AND P5, PT, R9.reuse, R5, PT ;  /* 0x000000050900720c */ /* 0x040fe20003fa4070 */
[----:B------:R-:W-:Y:S02]  /*1370*/  IMAD R15, R9, R6, R15 ;  /* 0x00000006090f7224 */ /* 0x000fe400078e020f */
[----:B------:R-:W-:Y:S02]  /*1380*/  IMAD.MOV R10, RZ, RZ, -R10 ;  /* 0x000000ffff0a7224 */ /* 0x000fe400078e0a0a */
[----:B------:R-:W-:Y:S02]  /*1390*/  IMAD.MOV.U32 R14, RZ, RZ, R2 ;  /* 0x000000ffff0e7224 */ /* 0x000fe400078e0002 */
[----:B------:R-:W-:-:S04]  /*13a0*/  IMAD.HI.U32 R6, R11, R0, RZ ;  /* 0x000000000b067227 */ /* 0x000fc800078e00ff */
[C---:B------:R-:W-:Y:S01]  /*13b0*/  IMAD R2, R9.reuse, R10, R3 ;  /* 0x0000000a09027224 */ /* 0x040fe200078e0203 */
[----:B------:R-:W-:Y:S01]  /*13c0*/  IABS R10, R16 ;  /* 0x00000010000a7213 */ /* 0x000fe20000000000 */
[----:B------:R-:W-:Y:S01]  /*13d0*/  @!P4 IMAD.MOV R14, RZ, RZ, -R14 ;  /* 0x000000ffff0ec224 */ /* 0x000fe200078e0a0e */
[----:B------:R-:W-:Y:S01]  /*13e0*/  ISETP.GT.U32.AND P4, PT, R9, R15, PT ;  /* 0x0000000f0900720c */ /* 0x000fe20003f84070 */
[----:B------:R-:W-:Y:S02]  /*13f0*/  IMAD.MOV R6, RZ, RZ, -R6 ;  /* 0x000000ffff067224 */ /* 0x000fe400078e0a06 */
[--C-:B------:R-:W-:Y:S01]  /*1400*/  @!P6 IMAD.IADD R7, R7, 0x1, -R9.reuse ;  /* 0x000000010707e824 */ /* 0x100fe200078e0a09 */
[C---:B------:R-:W-:Y:S01]  /*1410*/  ISETP.GT.U32.AND P6, PT, R9.reuse, R2, PT ;  /* 0x000000020900720c */ /* 0x040fe20003fc4070 */
[----:B------:R-:W-:Y:S01]  /*1420*/  IMAD R0, R9, R6, R0 ;  /* 0x0000000609007224 */ /* 0x000fe200078e0200 */
[----:B------:R0:W-:Y:S01]  /*1430*/  STL [R1+0xd8], R14 ;  /* 0x0000d80e01007387 */ /* 0x0001e20000100800 */
[----:B------:R-:W-:-:S02]  /*1440*/  @!P5 IMAD.IADD R5, R5, 0x1, -R9 ;  /* 0x000000010505d824 */ /* 0x000fc400078e0a09 */
[----:B------:R-:W-:Y:S01]  /*1450*/  IMAD.HI.U32 R18, R11, R10, RZ ;  /* 0x0000000a0b127227 */ /* 0x000fe200078e00ff */
[----:B------:R-:W-:-:S03]  /*1460*/  ISETP.GT.U32.AND P5, PT, R9, R0, PT ;  /* 0x000000000900720c */ /* 0x000fc60003fa4070 */
[--C-:B------:R-:W-:Y:S01]  /*1470*/  @!P4 IMAD.IADD R15, R15, 0x1, -R9.reuse ;  /* 0x000000010f0fc824 */ /* 0x100fe200078e0a09 */
[C---:B------:R-:W-:Y:S01]  /*1480*/  ISETP.GT.U32.AND P4, PT, R9.reuse, R5, PT ;  /* 0x000000050900720c */ /* 0x040fe20003f84070 */
[----:B------:R-:W-:Y:S02]  /*1490*/  IMAD.MOV R18, RZ, RZ, -R18 ;  /* 0x000000ffff127224 */ /* 0x000fe400078e0a12 */
[----:B------:R-:W-:Y:S01]  /*14a0*/  @!P6 IMAD.IADD R2, R2, 0x1, -R9 ;  /* 0x000000010202e824 */ /* 0x000fe200078e0a09 */
[----:B------:R-:W-:Y:S01]  /*14b0*/  ISETP.GT.U32.AND P6, PT, R9, R15, PT ;  /* 0x0000000f0900720c */ /* 0x000fe20003fc4070 */
[----:B------:R-:W-:Y:S02]  /*14c0*/  VIADD R17, R13, 0xf3 ;  /* 0x000000f30d117836 */ /* 0x000fe40000000000 */
[----:B------:R-:W-:Y:S02]  /*14d0*/  IMAD.MOV.U32 R19, RZ, RZ, R7 ;  /* 0x000000ffff137224 */ /* 0x000fe400078e0007 */
[----:B------:R-:W-:Y:S01]  /*14e0*/  @!P5 IMAD.IADD R0, R0, 0x1, -R9 ;  /* 0x000000010000d824 */ /* 0x000fe200078e0a09 */
[----:B------:R-:W-:Y:S01]  /*14f0*/  ISETP.GT.U32.AND P5, PT, R9, R2, PT ;  /* 0x000000020900720c */ /* 0x000fe20003fa4070 */
[----:B------:R-:W-:Y:S01]  /*1500*/  @!P2 IMAD.MOV R19, RZ, RZ, -R19 ;  /* 0x000000ffff13a224 */ /* 0x000fe200078e0a13 */
[----:B------:R-:W-:Y:S01]  /*1510*/  IABS R8, R17 ;  /* 0x0000001100087213 */ /* 0x000fe20000000000 */
[----:B------:R-:W-:Y:S01]  /*1520*/  @!P4 IMAD.IADD R5, R5, 0x1, -R9 ;  /* 0x000000010505c824 */ /* 0x000fe200078e0a09 */
[----:B------:R-:W-:-:S02]  /*1530*/  ISETP.GT.U32.AND P2, PT, R9, R0, PT ;  /* 0x000000000900720c */ /* 0x000fc40003f44070 */
[----:B------:R1:W-:Y:S01]  /*1540*/  STL [R1+0x104], R19 ;  /* 0x0001041301007387 */ /* 0x0003e20000100800 */
[----:B------:R-:W-:Y:S01]  /*1550*/  @!P6 IMAD.IADD R15, R15, 0x1, -R9 ;  /* 0x000000010f0fe824 */ /* 0x000fe200078e0a09 */
[----:B------:R-:W-:Y:S01]  /*1560*/  ISETP.GE.AND P6, PT, R4, RZ, PT ;  /* 0x000000ff0400720c */ /* 0x000fe20003fc6270 */
[----:B------:R-:W-:Y:S02]  /*1570*/  IMAD R4, R9, R18, R10 ;  /* 0x0000001209047224 */ /* 0x000fe400078e020a */
[----:B------:R-:W-:-:S04]  /*1580*/  IMAD.HI.U32 R3, R11, R8, RZ ;  /* 0x000000080b037227 */ /* 0x000fc800078e00ff */
[----:B------:R-:W-:Y:S01]  /*1590*/  @!P5 IMAD.IADD R2, R2, 0x1, -R9 ;  /* 0x000000010202d824 */ /* 0x000fe200078e0a09 */
[----:B------:R-:W-:Y:S01]  /*15a0*/  ISETP.GT.U32.AND P5, PT, R9, R4, PT ;  /* 0x000000040900720c */ /* 0x000fe20003fa4070 */
[----:B------:R-:W-:Y:S02]  /*15b0*/  IMAD.MOV R6, RZ, RZ, -R3 ;  /* 0x000000ffff067224 */ /* 0x000fe400078e0a03 */
[C---:B------:R-:W-:Y:S02]  /*15c0*/  VIADD R3, R13.reuse, 0xf1 ;  /* 0x000000f10d037836 */ /* 0x040fe40000000000 */
[----:B------:R-:W-:Y:S02]  /*15d0*/  VIADD R10, R13, 0xef ;  /* 0x000000ef0d0a7836 */ /* 0x000fe40000000000 */
[----:B------:R-:W-:Y:S01]  /*15e0*/  IMAD R8, R9, R6, R8 ;  /* 0x0000000609087224 */ /* 0x000fe200078e0208 */
[----:B0-----:R-:W-:Y:S01]  /*15f0*/  IABS R14, R3 ;  /* 0x00000003000e7213 */ /* 0x001fe20000000000 */
[----:B------:R-:W-:Y:S01]  /*1600*/  @!P2 IMAD.IADD R0, R0, 0x1, -R9 ;  /* 0x000000010000a824 */ /* 0x000fe200078e0a09 */
[----:B------:R-:W-:Y:S01]  /*1610*/  ISETP.GE.AND P2, PT, R17, RZ, PT ;  /* 0x000000ff1100720c */ /* 0x000fe20003f46270 */
[----:B------:R-:W-:Y:S01]  /*1620*/  IMAD.MOV.U32 R21, RZ, RZ, R5 ;  /* 0x000000ffff157224 */ /* 0x000fe200078e0005 */
[----:B------:R-:W-:Y:S01]  /*1630*/  IABS R17, R10 ;  /* 0x0000000a00117213 */ /* 0x000fe20000000000 */
[----:B------:R-:W-:Y:S01]  /*1640*/  @!P5 IMAD.IADD R4, R4, 0x1, -R9 ;  /* 0x000000010404d824 */ /* 0x000fe200078e0a09 */
[----:B------:R-:W-:Y:S01]  /*1650*/  ISETP.GT.U32.AND P4, PT, R9, R8, PT ;  /* 0x000000080900720c */ /* 0x000fe20003f84070 */
[----:B------:R-:W-:-:S03]  /*1660*/  IMAD.HI.U32 R18, R11, R14, RZ ;  /* 0x0000000e0b127227 */ /* 0x000fc600078e00ff */
[----:B------:R-:W-:Y:S01]  /*1670*/  ISETP.GT.U32.AND P5, PT, R9, R4, PT ;  /* 0x000000040900720c */ /* 0x000fe20003fa4070 */
[----:B------:R-:W-:-:S04]  /*1680*/  IMAD.HI.U32 R5, R11, R17, RZ ;  /* 0x000000110b057227 */ /* 0x000fc800078e00ff */
[----:B------:R-:W-:Y:S02]  /*1690*/  VIADD R6, R13, 0xf0 ;  /* 0x000000f00d067836 */ /* 0x000fe40000000000 */
[----:B------:R-:W-:Y:S02]  /*16a0*/  IMAD.MOV R18, RZ, RZ, -R18 ;  /* 0x000000ffff127224 */ /* 0x000fe400078e0a12 */
[----:B------:R-:W-:Y:S01]  /*16b0*/  IMAD.MOV R5, RZ, RZ, -R5 ;  /* 0x000000ffff057224 */ /* 0x000fe200078e0a05 */
[----:B------:R-:W-:Y:S01]  /*16c0*/  IABS R7, R6 ;  /* 0x0000000600077213 */ /* 0x000fe20000000000 */
[C---:B------:R-:W-:Y:S02]  /*16d0*/  IMAD R14, R9.reuse, R18, R14 ;  /* 0x00000012090e7224 */ /* 0x040fe400078e020e */
[----:B------:R-:W-:Y:S02]  /*16e0*/  IMAD.MOV.U32 R20, RZ, RZ, R15 ;  /* 0x000000ffff147224 */ /* 0x000fe400078e000f */
[----:B------:R-:W-:-:S02]  /*16f0*/  IMAD R17, R9, R5, R17 ;  /* 0x0000000509117224 */ /* 0x000fc400078e0211 */
[--C-:B------:R-:W-:Y:S01]  /*1700*/  @!P4 IMAD.IADD R8, R8, 0x1, -R9.reuse ;  /* 0x000000010808c824 */ /* 0x100fe200078e0a09 */
[----:B------:R-:W-:Y:S01]  /*1710*/  ISETP.GE.AND P4, PT, R16, RZ, PT ;  /* 0x000000ff1000720c */ /* 0x000fe20003f86270 */
[----:B------:R-:W-:Y:S01]  /*1720*/  @!P3 IMAD.MOV R20, RZ, RZ, -R20 ;  /* 0x000000ffff14b224 */ /* 0x000fe200078e0a14 */
[C---:B------:R-:W-:Y:S01]  /*1730*/  ISETP.GT.U32.AND P3, PT, R9.reuse, R14, PT ;  /* 0x0000000e0900720c */ /* 0x040fe20003f64070 */
[----:B------:R-:W-:Y:S01]  /*1740*/  @!P5 IMAD.IADD R4, R4, 0x1, -R9 ;  /* 0x000000010404d824 */ /* 0x000fe200078e0a09 */
[----:B------:R-:W-:Y:S01]  /*1750*/  ISETP.GT.U32.AND P5, PT, R9, R17, PT ;  /* 0x000000110900720c */ /* 0x000fe20003fa4070 */
[----:B-1----:R-:W-:-:S04]  /*1760*/  IMAD.HI.U32 R19, R11, R7, RZ ;  /* 0x000000070b137227 */ /* 0x002fc800078e00ff */
[----:B------:R-:W-:Y:S01]  /*1770*/  @!P1 IMAD.MOV R21, RZ, RZ, -R21 ;  /* 0x000000ffff159224 */ /* 0x000fe200078e0a15 */
[----:B------:R-:W-:Y:S01]  /*1780*/  ISETP.GT.U32.AND P1, PT, R9, R8, PT ;  /* 0x000000080900720c */ /* 0x000fe20003f24070 */
[----:B------:R-:W-:Y:S01]  /*1790*/  @!P0 IMAD.MOV R2, RZ, RZ, -R2 ;  /* 0x000000ffff028224 */ /* 0x000fe200078e0a02 */
[----:B------:R-:W-:Y:S01]  /*17a0*/  ISETP.GE.AND P0, PT, R3, RZ, PT ;  /* 0x000000ff0300720c */ /* 0x000fe20003f06270 */
[----:B------:R-:W-:Y:S01]  /*17b0*/  @!P6 IMAD.MOV R0, RZ, RZ, -R0 ;  /* 0x000000ffff00e224 */ /* 0x000fe200078e0a00 */
[----:B------:R0:W-:Y:S01]  /*17c0*/  STL [R1+0x108], R21 ;  /* 0x0001081501007387 */ /* 0x0001e20000100800 */
[----:B------:R-:W-:Y:S02]  /*17d0*/  IMAD.MOV R19, RZ, RZ, -R19 ;  /* 0x000000ffff137224 */ /* 0x000fe400078e0a13 */
[----:B------:R-:W-:Y:S01]  /*17e0*/  @!P3 IMAD.IADD R14, R14, 0x1, -R9 ;  /* 0x000000010e0eb824 */ /* 0x000fe200078e0a09 */
[----:B------:R-:W-:Y:S01]  /*17f0*/  STL [R1+0x110], R20 ;  /* 0x0001101401007387 */ /* 0x000fe20000100800 */
[----:B------:R-:W-:Y:S01]  /*1800*/  IMAD R7, R9, R19, R7 ;  /* 0x0000001309077224 */ /* 0x000fe200078e0207 */
[----:B------:R-:W-:Y:S01]  /*1810*/  ISETP.GE.AND P3, PT, R10, RZ, PT ;  /* 0x000000ff0a00720c */ /* 0x000fe20003f66270 */
[--C-:B------:R-:W-:Y:S01]  /*1820*/  @!P5 IMAD.IADD R17, R17, 0x1, -R9.reuse ;  /* 0x000000011111d824 */ /* 0x100fe200078e0a09 */
[----:B------:R1:W-:Y:S01]  /*1830*/  STL [R1+0x114], R2 ;  /* 0x0001140201007387 */ /* 0x0003e20000100800 */
[----:B------:R-:W-:Y:S01]  /*1840*/  VIADD R16, R13, 0xee ;  /* 0x000000ee0d107836 */ /* 0x000fe20000000000 */
[C---:B------:R-:W-:Y:S01]  /*1850*/  ISETP.GT.U32.AND P6, PT, R9.reuse, R7, PT ;  /* 0x000000070900720c */ /* 0x040fe20003fc4070 */
[----:B------:R-:W-:Y:S01]  /*1860*/  @!P1 IMAD.IADD R8, R8, 0x1, -R9 ;  /* 0x0000000108089824 */ /* 0x000fe200078e0a09 */
[----:B------:R2:W-:Y:S01]  /*1870*/  STL [R1+0x118], R0 ;  /* 0x0001180001007387 */ /* 0x0005e20000100800 */
[----:B------:R-:W-:Y:S01]  /*1880*/  ISETP.GE.AND P1, PT, R6, RZ, PT ;  /* 0x000000ff0600720c */ /* 0x000fe20003f26270 */
[----:B0-----:R-:W-:Y:S01]  /*1890*/  IMAD.MOV.U32 R21, RZ, RZ, R4 ;  /* 0x000000ffff157224 */ /* 0x001fe200078e0004 */
[----:B------:R-:W-:Y:S01]  /*18a0*/  ISETP.GT.U32.AND P5, PT, R9, R17, PT ;  /* 0x000000110900720c */ /* 0x000fe20003fa4070 */
[----:B------:R-:W-:Y:S01]  /*18b0*/  IMAD.MOV.U32 R5, RZ, RZ, R8 ;  /* 0x000000ffff057224 */ /* 0x000fe200078e0008 */
[----:B------:R-:W-:Y:S01]  /*18c0*/  IABS R3, R16 ;  /* 0x0000001000037213 */ /* 0x000fe20000000000 */
[----:B-1----:R-:W-:-:S02]  /*18d0*/  VIADD R2, R13, 0xec ;  /* 0x000000ec0d027836 */ /* 0x002fc40000000000 */
[----:B------:R-:W-:Y:S02]  /*18e0*/  @!P2 IMAD.MOV R5, RZ, RZ, -R5 ;  /* 0x000000ffff05a224 */ /* 0x000fe400078e0a05 */
[----:B--2---:R-:W-:Y:S01]  /*18f0*/  VIADD R0, R13, 0xed ;  /* 0x000000ed0d007836 */ /* 0x004fe20000000000 */
[----:B------:R-:W-:Y:S01]  /*1900*/  IABS R8, R2 ;  /* 0x0000000200087213 */ /* 0x000fe20000000000 */
[----:B------:R-:W-:Y:S01]  /*1910*/  IMAD.HI.U32 R15, R11, R3, RZ ;  /* 0x000000030b0f7227 */ /* 0x000fe200078e00ff */
[----:B------:R0:W-:Y:S02]  /*1920*/  STL [R1+0x11c], R5 ;  /* 0x00011c0501007387 */ /* 0x0001e40000100800 */
[----:B------:R-:W-:Y:S01]  /*1930*/  IABS R10, R0 ;  /* 0x00000000000a7213 */ /* 0x000fe20000000000 */
[----:B------:R-:W-:Y:S01]  /*1940*/  @!P6 IMAD.IADD R7, R7, 0x1, -R9 ;  /* 0x000000010707e824 */ /* 0x000fe200078e0a09 */
[----:B------:R-:W-:Y:S01]  /*1950*/  ISETP.GT.U32.AND P6, PT, R9, R14, PT ;  /* 0x0000000e0900720c */ /* 0x000fe20003fc4070 */
[----:B------:R-:W-:-:S02]  /*1960*/  IMAD.MOV R15, RZ, RZ, -R15 ;  /* 0x000000ffff0f7224 */ /* 0x000fc400078e0a0f */
[----:B------:R-:W-:Y:S01]  /*1970*/  IMAD.HI.U32 R6, R11, R10, RZ ;  /* 0x0000000a0b067227 */ /* 0x000fe200078e00ff */
[----:B------:R-:W-:-:S03]  /*1980*/  ISETP.GT.U32.AND P2, PT, R9, R7, PT ;  /* 0x000000070900720c */ /* 0x000fc60003f44070 */
[----:B------:R-:W-:Y:S02]  /*1990*/  IMAD.MOV R18, RZ, RZ, -R6 ;  /* 0x000000ffff127224 */ /* 0x000fe400078e0a06 */
[----:B0-----:R-:W-:Y:S02]  /*19a0*/  VIADD R5, R13, 0xeb ;  /* 0x000000eb0d057836 */ /* 0x001fe40000000000 */
[----:B------:R-:W-:Y:S02]  /*19b0*/  IMAD R10, R9, R18, R10 ;  /* 0x00000012090a7224 */ /* 0x000fe400078e020a */
[----:B------:R-:W-:Y:S02]  /*19c0*/  @!P5 IMAD.IADD R17, R17, 0x1, -R9 ;  /* 0x000000011111d824 */ /* 0x000fe400078e0a09 */
[C---:B------:R-:W-:Y:S01]  /*19d0*/  IMAD R3, R9.reuse, R15, R3 ;  /* 0x0000000f09037224 */ /* 0x040fe200078e0203 */
[----:B------:R-:W-:Y:S01]  /*19e0*/  ISETP.GT.U32.AND P5, PT, R9, R10, PT ;  /* 0x0000000a0900720c */ /* 0x000fe20003fa4070 */
[--C-:B------:R-:W-:Y:S01]  /*19f0*/  @!P6 IMAD.IADD R14, R14, 0x1, -R9.reuse ;  /* 0x000000010e0ee824 */ /* 0x100fe200078e0a09 */
[----:B------:R-:W-:Y:S01]  /*1a00*/  IABS R15, R5 ;  /* 0x00000005000f7213 */ /* 0x000fe20000000000 */
[----:B------:R-:W-:Y:S01]  /*1a10*/  @!P2 IMAD.IADD R7, R7, 0x1, -R9 ;  /* 0x000000010707a824 */ /* 0x000fe200078e0a09 */
[----:B------:R-:W-:Y:S01]  /*1a20*/  ISETP.GT.U32.AND P6, PT, R9, R3, PT ;  /* 0x000000030900720c */ /* 0x000fe20003fc4070 */
[----:B------:R-:W-:Y:S01]  /*1a30*/  IMAD.HI.U32 R18, R11, R8, RZ ;  /* 0x000000080b127227 */ /* 0x000fe200078e00ff */
[----:B------:R-:W-:-:S03]  /*1a40*/  ISETP.GE.AND P2, PT, R16, RZ, PT ;  /* 0x000000ff1000720c */ /* 0x000fc60003f46270 */
[----:B------:R-:W-:Y:S02]  /*1a50*/  IMAD.MOV.U32 R6, RZ, RZ, R15 ;  /* 0x000000ffff067224 */ /* 0x000fe400078e000f */
[----:B------:R-:W-:Y:S02]  /*1a60*/  VIADD R15, R13, 0xea ;  /* 0x000000ea0d0f7836 */ /* 0x000fe40000000000 */
[--C-:B------:R-:W-:Y:S02]  /*1a70*/  @!P5 IMAD.IADD R10, R10, 0x1, -R9.reuse ;  /* 0x000000010a0ad824 */ /* 0x100fe400078e0a09 */
[----:B------:R-:W-:Y:S01]  /*1a80*/  IMAD.MOV R18, RZ, RZ, -R18 ;  /* 0x000000ffff127224 */ /* 0x000fe200078e0a12 */
[----:B------:R-:W-:Y:S01]  /*1a90*/  IABS R16, R15 ;  /* 0x0000000f00107213 */ /* 0x000fe20000000000 */
[----:B------:R-:W-:Y:S01]  /*1aa0*/  @!P6 IMAD.IADD R3, R3, 0x1, -R9 ;  /* 0x000000010303e824 */ /* 0x000fe200078e0a09 */
[----:B------:R-:W-:Y:S01]  /*1ab0*/  ISETP.GT.U32.AND P5, PT, R9, R10, PT ;  /* 0x0000000a0900720c */ /* 0x000fe20003fa4070 */
[----:B------:R-:W-:Y:S01]  /*1ac0*/  IMAD.HI.U32 R19, R11, R6, RZ ;  /* 0x000000060b137227 */ /* 0x000fe200078e00ff */
[----:B------:R-:W-:-:S03]  /*1ad0*/  ISETP.GE.AND P6, PT, R0, RZ, PT ;  /* 0x000000ff0000720c */ /* 0x000fc60003fc6270 */
[----:B------:R-:W-:-:S04]  /*1ae0*/  IMAD.HI.U32 R4, R11, R16, RZ ;  /* 0x000000100b047227 */ /* 0x000fc800078e00ff */
[----:B------:R-:W-:Y:S02]  /*1af0*/  IMAD.MOV R4, RZ, RZ, -R4 ;  /* 0x000000ffff047224 */ /* 0x000fe400078e0a04 */
[C---:B------:R-:W-:Y:S02]  /*1b00*/  IMAD R8, R9.reuse, R18, R8 ;  /* 0x0000001209087224 */ /* 0x040fe400078e0208 */
[C---:B------:R-:W-:Y:S02]  /*1b10*/  IMAD R4, R9.reuse, R4, R16 ;  /* 0x0000000409047224 */ /* 0x040fe400078e0210 */
[----:B------:R-:W-:Y:S02]  /*1b20*/  IMAD.MOV.U32 R20, RZ, RZ, R14 ;  /* 0x000000ffff147224 */ /* 0x000fe400078e000e */
[----:B------:R-:W-:Y:S01]  /*1b30*/  @!P4 IMAD.MOV R21, RZ, RZ, -R21 ;  /* 0x000000ffff15c224 */ /* 0x000fe200078e0a15 */
[----:B------:R-:W-:Y:S01]  /*1b40*/  ISETP.GT.U32.AND P4, PT, R9, R3, PT ;  /* 0x000000030900720c */ /* 0x000fe20003f84070 */
[----:B------:R-:W-:-:S02]  /*1b50*/  IMAD.MOV.U32 R14, RZ, RZ, R7 ;  /* 0x000000ffff0e7224 */ /* 0x000fc400078e0007 */
[----:B------:R-:W-:Y:S01]  /*1b60*/  IMAD.MOV R19, RZ, RZ, -R19 ;  /* 0x000000ffff137224 */ /* 0x000fe200078e0a13 */
[----:B------:R-:W-:Y:S01]  /*1b70*/  STL [R1+0x180], R21 ;  /* 0x0001801501007387 */ /* 0x000fe20000100800 */
[----:B------:R-:W-:Y:S02]  /*1b80*/  IMAD.MOV.U32 R7, RZ, RZ, R17 ;  /* 0x000000ffff077224 */ /* 0x000fe400078e0011 */
[----:B------:R-:W-:Y:S01]  /*1b90*/  @!P5 IMAD.IADD R10, R10, 0x1, -R9 ;  /* 0x000000010a0ad824 */ /* 0x000fe200078e0a09 */
[C---:B------:R-:W-:Y:S01]  /*1ba0*/  ISETP.GT.U32.AND P5, PT, R9.reuse, R4, PT ;  /* 0x000000040900720c */ /* 0x040fe20003fa4070 */
[----:B------:R-:W-:Y:S01]  /*1bb0*/  @!P0 IMAD.MOV R20, RZ, RZ, -R20 ;  /* 0x000000ffff148224 */ /* 0x000fe200078e0a14 */
[C---:B------:R-:W-:Y:S01]  /*1bc0*/  ISETP.GT.U32.AND P0, PT, R9.reuse, R8, PT ;  /* 0x000000080900720c */ /* 0x040fe20003f04070 */
[----:B------:R-:W-:Y:S01]  /*1bd0*/  @!P1 IMAD.MOV R14, RZ, RZ, -R14 ;  /* 0x000000ffff0e9224 */ /* 0x000fe200078e0a0e */
[----:B------:R-:W-:Y:S01]  /*1be0*/  ISETP.GE.AND P1, PT, R2, RZ, PT ;  /* 0x000000ff0200720c */ /* 0x000fe20003f26270 */
[----:B------:R-:W-:Y:S01]  /*1bf0*/  IMAD R6, R9, R19, R6 ;  /* 0x0000001309067224 */ /* 0x000fe200078e0206 */
[----:B------:R-:W-:Y:S01]  /*1c00*/  STL [R1+0x18c], R20 ;  /* 0x00018c1401007387 */ /* 0x000fe20000100800 */
[----:B------:R-:W-:-:S02]  /*1c10*/  @!P3 IMAD.MOV R7, RZ, RZ, -R7 ;  /* 0x000000ffff07b224 */ /* 0x000fc400078e0a07 */
[----:B------:R-:W-:Y:S01]  /*1c20*/  VIADD R0, R13, 0xe9 ;  /* 0x000000e90d007836 */ /* 0x000fe20000000000 */
[----:B------:R-:W-:Y:S01]  /*1c30*/  STL [R1+0x190], R14 ;  /* 0x0001900e01007387 */ /* 0x000fe20000100800 */
[----:B------:R-:W-:Y:S01]  /*1c40*/  ISETP.GT.U32.AND P3, PT, R9, R6, PT ;  /* 0x000000060900720c */ /* 0x000fe20003f64070 */
[--C-:B------:R-:W-:Y:S01]  /*1c50*/  @!P4 IMAD.IADD R3, R3, 0x1, -R9.reuse ;  /* 0x000000010303c824 */ /* 0x100fe200078e0a09 */
[----:B------:R-:W-:Y:S01]  /*1c60*/  ISETP.GE.AND P4, PT, R5, RZ, PT ;  /* 0x000000ff0500720c */ /* 0x000fe20003f86270 */
[----:B------:R0:W-:Y:S01]  /*1c70*/  STL [R1+0x194], R7 ;  /* 0x0001940701007387 */ /* 0x0001e20000100800 */
[--C-:B------:R-:W-:Y:S01]  /*1c80*/  @!P5 IMAD.IADD R4, R4, 0x1, -R9.reuse ;  /* 0x000000010404d824 */ /* 0x100fe200078e0a09 */
[----:B------:R-:W-:Y:S01]  /*1c90*/  IABS R18, R0 ;  /* 0x0000000000127213 */ /* 0x000fe20000000000 */
[----:B------:R-:W-:Y:S01]  /*1ca0*/  @!P0 IMAD.IADD R8, R8, 0x1, -R9 ;  /* 0x0000000108088824 */ /* 0x000fe200078e0a09 */
[----:B------:R-:W-:Y:S01]  /*1cb0*/  ISETP.GE.AND P0, PT, R15, RZ, PT ;  /* 0x000000ff0f00720c */ /* 0x000fe20003f06270 */
[----:B------:R-:W-:Y:S01]  /*1cc0*/  IMAD.MOV.U32 R16, RZ, RZ, R3 ;  /* 0x000000ffff107224 */ /* 0x000fe200078e0003 */
[----:B------:R-:W-:Y:S01]  /*1cd0*/  ISETP.GT.U32.AND P5, PT, R9, R4, PT ;  /* 0x000000040900720c */ /* 0x000fe20003fa4070 */
[----:B------:R-:W-:-:S02]  /*1ce0*/  IMAD.MOV.U32 R15, RZ, RZ, R10 ;  /* 0x000000ffff0f7224 */ /* 0x000fc400078e000a */
[----:B------:R-:W-:Y:S01]  /*1cf0*/  @!P2 IMAD.MOV R16, RZ, RZ, -R16 ;  /* 0x000000ffff10a224 */ /* 0x000fe200078e0a10 */
[----:B------:R-:W-:Y:S01]  /*1d00*/  ISETP.GT.U32.AND P2, PT, R9, R8, PT ;  /* 0x000000080900720c */ /* 0x000fe20003f44070 */
[----:B0-----:R-:W-:Y:S02]  /*1d10*/  VIADD R7, R13, 0xe8 ;  /* 0x000000e80d077836 */ /* 0x001fe40000000000 */
[----:B------:R-:W-:Y:S01]  /*1d20*/  IMAD.HI.U32 R5, R11, R18, RZ ;  /* 0x000000120b057227 */ /* 0x000fe200078e00ff */
[----:B------:R-:W-:Y:S02]  /*1d30*/  STL [R1+0x19c], R16 ;  /* 0x00019c1001007387 */ /* 0x000fe40000100800 */
[----:B------:R-:W-:Y:S01]  /*1d40*/  IABS R14, R7 ;  /* 0x00000007000e7213 */ /* 0x000fe20000000000 */
[----:B------:R-:W-:Y:S02]  /*1d50*/  @!P3 IMAD.IADD R6, R6, 0x1, -R9 ;  /* 0x000000010606b824 */ /* 0x000fe400078e0a09 */
[----:B------:R-:W-:-:S02]  /*1d60*/  IMAD.MOV R5, RZ, RZ, -R5 ;  /* 0x000000ffff057224 */ /* 0x000fc400078e0a05 */
[----:B------:R-:W-:Y:S01]  /*1d70*/  IMAD.HI.U32 R10, R11, R14, RZ ;  /* 0x0000000e0b0a7227 */ /* 0x000fe200078e00ff */
[----:B------:R-:W-:-:S03]  /*1d80*/  ISETP.GT.U32.AND P3, PT, R9, R6, PT ;  /* 0x000000060900720c */ /* 0x000fc60003f64070 */
[----:B------:R-:W-:Y:S02]  /*1d90*/  IMAD.MOV R10, RZ, RZ, -R10 ;  /* 0x000000ffff0a7224 */ /* 0x000fe400078e0a0a */
[----:B------:R-:W-:Y:S01]  /*1da0*/  @!P6 IMAD.MOV R15, RZ, RZ, -R15 ;  /* 0x000000ffff0fe224 */ /* 0x000fe200078e0a0f */
[----:B------:R-:W-:Y:S01]  /*1db0*/  ISETP.GE.AND P6, PT, R0, RZ, PT ;  /* 0x000000ff0000720c */ /* 0x000fe20003fc6270 */
[C---:B------:R-:W-:Y:S02]  /*1dc0*/  IMAD R0, R9.reuse, R10, R14 ;  /* 0x0000000a09007224 */ /* 0x040fe400078e020e */
[C---:B------:R-:W-:Y:S01]  /*1dd0*/  IMAD R3, R9.reuse, R5, R18 ;  /* 0x0000000509037224 */ /* 0x040fe200078e0212 */
[----:B------:R0:W-:Y:S01]  /*1de0*/  STL [R1+0x1a0], R15 ;  /* 0x0001a00f01007387 */ /* 0x0001e20000100800 */
[--C-:B------:R-:W-:Y:S01]  /*1df0*/  @!P5 IMAD.IADD R4, R4, 0x1, -R9.reuse ;  /* 0x000000010404d824 */ /* 0x100fe200078e0a09 */
[C---:B------:R-:W-:Y:S01]  /*1e00*/  ISETP.GT.U32.AND P5, PT, R9.reuse, R0, PT ;  /* 0x000000000900720c */ /* 0x040fe20003fa4070 */
[--C-:B------:R-:W-:Y:S01]  /*1e10*/  @!P2 IMAD.IADD R8, R8, 0x1, -R9.reuse ;  /* 0x000000010808a824 */ /* 0x100fe200078e0a09 */
[----:B------:R-:W-:Y:S01]  /*1e20*/  ISETP.GT.U32.AND P2, PT, R9, R3, PT ;  /* 0x000000030900720c */ /* 0x000fe20003f44070 */
[----:B------:R-:W-:Y:S01]  /*1e30*/  @!P3 IMAD.IADD R6, R6, 0x1, -R9 ;  /* 0x000000010606b824 */ /* 0x000fe200078e0a09 */
[----:B------:R-:W-:Y:S01]  /*1e40*/  ISETP.GE.AND P3, PT, R7, RZ, PT ;  /* 0x000000ff0700720c */ /* 0x000fe20003f66270 */
[----:B------:R-:W-:-:S02]  /*1e50*/  VIADD R7, R13, 0xe6 ;  /* 0x000000e60d077836 */ /* 0x000fc40000000000 */
[----:B------:R-:W-:Y:S02]  /*1e60*/  IMAD.MOV.U32 R17, RZ, RZ, R8 ;  /* 0x000000ffff117224 */ /* 0x000fe400078e0008 */
[----:B------:R-:W-:Y:S01]  /*1e70*/  IMAD.MOV.U32 R8, RZ, RZ, R6 ;  /* 0x000000ffff087224 */ /* 0x000fe200078e0006 */
[----:B0-----:R-:W-:Y:S01]  /*1e80*/  IABS R15, R7 ;  /* 0x00000007000f7213 */ /* 0x001fe20000000000 */
[----:B------:R-:W-:Y:S02]  /*1e90*/  VIADD R2, R13, 0xe7 ;  /* 0x000000e70d027836 */ /* 0x000fe40000000000 */
[--C-:B------:R-:W-:Y:S02]  /*1ea0*/  @!P5 IMAD.IADD R0, R0, 0x1, -R9.reuse ;  /* 0x000000010000d824 */ /* 0x100fe400078e0a09 */
[----:B------:R-:W-:Y:S01]  /*1eb0*/  @!P2 IMAD.IADD R3, R3, 0x1, -R9 ;  /* 0x000000010303a824 */ /* 0x000fe200078e0a09 */
[----:B------:R-:W-:Y:S01]  /*1ec0*/  IABS R5, R2 ;  /* 0x0000000200057213 */ /* 0x000fe20000000000 */
[----:B------:R-:W-:Y:S01]  /*1ed0*/  @!P1 IMAD.MOV R17, RZ, RZ, -R17 ;  /* 0x000000ffff119224 */ /* 0x000fe200078e0a11 */
[----:B------:R-:W-:Y:S01]  /*1ee0*/  ISETP.GE.AND P2, PT, R2, RZ, PT ;  /* 0x000000ff0200720c */ /* 0x000fe20003f46270 */
[----:B------:R-:W-:Y:S01]  /*1ef0*/  @!P4 IMAD.MOV R8, RZ, RZ, -R8 ;  /* 0x000000ffff08c224 */ /* 0x000fe200078e0a08 */
[----:B------:R-:W-:Y:S01]  /*1f00*/  ISETP.GT.U32.AND P5, PT, R9, R0, PT ;  /* 0x000000000900720c */ /* 0x000fe20003fa4070 */
[----:B------:R-:W-:Y:S01]  /*1f10*/  @!P0 IMAD.MOV R4, RZ, RZ, -R4 ;  /* 0x000000ffff048224 */ /* 0x000fe200078e0a04 */
[----:B------:R-:W-:Y:S01]  /*1f20*/  STL [R1+0x1a4], R17 ;  /* 0x0001a41101007387 */ /* 0x000fe20000100800 */
[----:B------:R-:W-:Y:S01]  /*1f30*/  VIADD R10, R13, 0xe5 ;  /* 0x000000e50d0a7836 */ /* 0x000fe20000000000 */
[----:B------:R-:W-:Y:S01]  /*1f40*/  ISETP.GT.U32.AND P1, PT, R9, R3, PT ;  /* 0x000000030900720c */ /* 0x000fe20003f24070 */
[----:B------:R-:W-:Y:S01]  /*1f50*/  IMAD.HI.U32 R2, R11, R15, RZ ;  /* 0x0000000f0b027227 */ /* 0x000fe200078e00ff */
[----:B------:R-:W-:Y:S01]  /*1f60*/  STL [R1+0x1a8], R8 ;  /* 0x0001a80801007387 */ /* 0x000fe20000100800 */
[----:B------:R-:W-:-:S02]  /*1f70*/  ISETP.GE.AND P0, PT, R7, RZ, PT ;  /* 0x000000ff0700720c */ /* 0x000fc40003f06270 */
[C---:B------:R-:W-:Y:S01]  /*1f80*/  IMAD.HI.U32 R14, R11.reuse, R5, RZ ;  /* 0x000000050b0e7227 */ /* 0x040fe200078e00ff */
[----:B------:R0:W-:Y:S01]  /*1f90*/  STL [R1+0x1ac], R4 ;  /* 0x0001ac0401007387 */ /* 0x0001e20000100800 */
[----:B------:R-:W-:Y:S02]  /*1fa0*/  IABS R16, R10 ;  /* 0x0000000a00107213 */ /* 0x000fe40000000000 */
[----:B------:R-:W-:Y:S02]  /*1fb0*/  IMAD.MOV R14, RZ, RZ, -R14 ;  /* 0x000000ffff0e7224 */ /* 0x000fe400078e0a0e */
[----:B------:R-:W-:Y:S02]  /*1fc0*/  @!P5 IMAD.IADD R0, R0, 0x1, -R9 ;  /* 0x000000010000d824 */ /* 0x000fe400078e0a09 */
[----:B------:R-:W-:-:S04]  /*1fd0*/  IMAD.HI.U32 R6, R11, R16, RZ ;  /* 0x000000100b067227 */ /* 0x000fc800078e00ff */
[----:B0-----:R-:W-:Y:S02]  /*1fe0*/  IMAD.MOV R4, RZ, RZ, -R2 ;  /* 0x000000ffff047224 */ /* 0x001fe400078e0a02 */
[C---:B------:R-:W-:Y:S02]  /*1ff0*/  IMAD R5, R9.reuse, R14, R5 ;  /* 0x0000000e09057224 */ /* 0x040fe400078e0205 */
[C---:B------:R-:W-:Y:S02]  /*2000*/  IMAD R4, R9.reuse, R4, R15 ;  /* 0x0000000409047224 */ /* 0x040fe400078e020f */
[----:B------:R-:W-:Y:S01]  /*2010*/  IMAD.MOV R6, RZ, RZ, -R6 ;  /* 0x000000ffff067224 */ /* 0x000fe200078e0a06 */
[----:B------:R-:W-:Y:S01]  /*2020*/  ISETP.GT.U32.AND P4, PT, R9, R5, PT ;  /* 0x000000050900720c */ /* 0x000fe20003f84070 */
[----:B------:R-:W-:Y:S01]  /*2030*/  @!P1 IMAD.IADD R3, R3, 0x1, -R9 ;  /* 0x0000000103039824 */ /* 0x000fe200078e0a09 */
[C---:B------:R-:W-:Y:S01]  /*2040*/  ISETP.GT.U32.AND P5, PT, R9.reuse, R4, PT ;  /* 0x000000040900720c */ /* 0x040fe20003fa4070 */
[----:B------:R-:W-:Y:S01]  /*2050*/  IMAD R15, R9, R6, R16 ;  /* 0x00000006090f7224 */ /* 0x000fe200078e0210 */
[----:B------:R-:W-:Y:S01]  /*2060*/  ISETP.GE.AND P1, PT, R10, RZ, PT ;  /* 0x000000ff0a00720c */ /* 0x000fe20003f26270 */
[----:B------:R-:W-:-:S02]  /*2070*/  IMAD.MOV.U32 R17, RZ, RZ, R3 ;  /* 0x000000ffff117224 */ /* 0x000fc400078e0003 */
[----:B------:R-:W-:Y:S02]  /*2080*/  VIADD R2, R13, 0xe4 ;  /* 0x000000e40d027836 */ /* 0x000fe40000000000 */
[----:B------:R-:W-:Y:S01]  /*2090*/  @!P6 IMAD.MOV R17, RZ, RZ, -R17 ;  /* 0x000000ffff11e224 */ /* 0x000fe200078e0a11 */
[----:B------:R-:W-:Y:S01]  /*20a0*/  ISETP.GT.U32.AND P6, PT, R9, R15, PT ;  /* 0x0000000f0900720c */ /* 0x000fe20003fc4070 */
[----:B------:R-:W-:Y:S01]  /*20b0*/  VIADD R7, R13, 0xe3 ;  /* 0x000000e30d077836 */ /* 0x000fe20000000000 */
[----:B------:R-:W-:Y:S01]  /*20c0*/  IABS R8, R2 ;  /* 0x0000000200087213 */ /* 0x000fe20000000000 */
[--C-:B------:R-:W-:Y:S01]  /*20d0*/  @!P4 IMAD.IADD R5, R5, 0x1, -R9.reuse ;  /* 0x000000010505c824 */ /* 0x100fe200078e0a09 */
[----:B------:R0:W-:Y:S01]  /*20e0*/  STL [R1+0x1b0], R17 ;  /* 0x0001b01101007387 */ /* 0x0001e20000100800 */
[----:B------:R-:W-:Y:S01]  /*20f0*/  @!P5 IMAD.IADD R4, R4, 0x1, -R9 ;  /* 0x000000010404d824 */ /* 0x000fe200078e0a09 */
[----:B------:R-:W-:Y:S01]  /*2100*/  IABS R10, R7 ;  /* 0x00000007000a7213 */ /* 0x000fe20000000000 */
[----:B------:R-:W-:Y:S01]  /*2110*/  IMAD.MOV.U32 R14, RZ, RZ, R0 ;  /* 0x000000ffff0e7224 */ /* 0x000fe200078e0000 */
[----:B------:R-:W-:Y:S01]  /*2120*/  ISETP.GT.U32.AND P4, PT, R9, R5, PT ;  /* 0x000000050900720c */ /* 0x000fe20003f84070 */
[----:B------:R-:W-:Y:S01]  /*2130*/  IMAD.HI.U32 R0, R11, R8, RZ ;  /* 0x000000080b007227 */ /* 0x000fe200078e00ff */
[----:B------:R-:W-:-:S03]  /*2140*/  ISETP.GT.U32.AND P5, PT, R9, R4, PT ;  /* 0x000000040900720c */ /* 0x000fc60003fa4070 */
[----:B------:R-:W-:Y:S02]  /*2150*/  @!P6 IMAD.IADD R15, R15, 0x1, -R9 ;  /* 0x000000010f0fe824 */ /* 0x000fe400078e0a09 */
[----:B------:R-:W-:Y:S01]  /*2160*/  @!P3 IMAD.MOV R14, RZ, RZ, -R14 ;  /* 0x000000ffff0eb224 */ /* 0x000fe200078e0a0e */
[----:B------:R-:W-:Y:S01]  /*2170*/  ISETP.GE.AND P3, PT, R2, RZ, PT ;  /* 0x000000ff0200720c */ /* 0x000fe20003f66270 */
[----:B------:R-:W-:Y:S01]  /*2180*/  VIADD R6, R13, 0xe2 ;  /* 0x000000e20d067836 */ /* 0x000fe20000000000 */
[----:B------:R-:W-:Y:S01]  /*2190*/  ISETP.GT.U32.AND P6, PT, R9, R15, PT ;  /* 0x0000000f0900720c */ /* 0x000fe20003fc4070 */
[----:B------:R-:W-:Y:S01]  /*21a0*/  IMAD.HI.U32 R2, R11, R10, RZ ;  /* 0x0000000a0b027227 */ /* 0x000fe200078e00ff */
[----:B------:R1:W-:Y:S02]  /*21b0*/  STL [R1+0x1b4], R14 ;  /* 0x0001b40e01007387 */ /* 0x0003e40000100800 */
[----:B------:R-:W-:Y:S01]  /*21c0*/  IABS R3, R6 ;  /* 0x0000000600037213 */ /* 0x000fe20000000000 */
[----:B------:R-:W-:-:S02]  /*21d0*/  IMAD.MOV R0, RZ, RZ, -R0 ;  /* 0x000000ffff007224 */ /* 0x000fc400078e0a00 */
[----:B------:R-:W-:Y:S02]  /*21e0*/  IMAD.MOV R2, RZ, RZ, -R2 ;  /* 0x000000ffff027224 */ /* 0x000fe400078e0a02 */
[--C-:B------:R-:W-:Y:S02]  /*21f0*/  @!P5 IMAD.IADD R4, R4, 0x1, -R9.reuse ;  /* 0x000000010404d824 */ /* 0x100fe400078e0a09 */
[----:B------:R-:W-:Y:S02]  /*2200*/  IMAD R0, R9, R0, R8 ;  /* 0x0000000009007224 */ /* 0x000fe400078e0208 */
[----:B------:R-:W-:Y:S01]  /*2210*/  @!P4 IMAD.IADD R5, R5, 0x1, -R9 ;  /* 0x000000010505c824 */ /* 0x000fe200078e0a09 */
[----:B------:R-:W-:Y:S01]  /*2220*/  ISETP.GE.AND P4, PT, R7, RZ, PT ;  /* 0x000000ff0700720c */ /* 0x000fe20003f86270 */
[C---:B------:R-:W-:Y:S01]  /*2230*/  IMAD R2, R9.reuse, R2, R10 ;  /* 0x0000000209027224 */ /* 0x040fe200078e020a */
[----:B------:R-:W-:Y:S01]  /*2240*/  ISETP.GT.U32.AND P5, PT, R9, R0, PT ;  /* 0x000000000900720c */ /* 0x000fe20003fa4070 */
[----:B------:R-:W-:-:S02]  /*2250*/  IMAD.MOV.U32 R8, RZ, RZ, R4 ;  /* 0x000000ffff087224 */ /* 0x000fc400078e0004 */
[----:B------:R-:W-:-:S04]  /*2260*/  IMAD.HI.U32 R7, R11, R3, RZ ;  /* 0x000000030b077227 */ /* 0x000fc800078e00ff */
[----:B------:R-:W-:Y:S01]  /*2270*/  @!P0 IMAD.MOV R8, RZ, RZ, -R8 ;  /* 0x000000ffff088224 */ /* 0x000fe200078e0a08 */
[----:B------:R-:W-:Y:S01]  /*2280*/  ISETP.GT.U32.AND P0, PT, R9, R2, PT ;  /* 0x000000020900720c */ /* 0x000fe20003f04070 */
[----:B------:R-:W-:Y:S02]  /*2290*/  IMAD.MOV R7, RZ, RZ, -R7 ;  /* 0x000000ffff077224 */ /* 0x000fe400078e0a07 */
[----:B------:R-:W-:Y:S02]  /*22a0*/  @!P6 IMAD.IADD R15, R15, 0x1, -R9 ;  /* 0x000000010f0fe824 */ /* 0x000fe400078e0a09 */
[----:B------:R-:W-:Y:S02]  /*22b0*/  IMAD R3, R9, R7, R3 ;  /* 0x0000000709037224 */ /* 0x000fe400078e0203 */
[----:B0-----:R-:W-:Y:S02]  /*22c0*/  IMAD.MOV.U32 R17, RZ, RZ, R15 ;  /* 0x000000ffff117224 */ /* 0x001fe400078e000f */
[----:B------:R-:W-:-:S02]  /*22d0*/  VIADD R7, R13, 0xe1 ;  /* 0x000000e10d077836 */ /* 0x000fc40000000000 */
[----:B------:R-:W-:Y:S01]  /*22e0*/  @!P1 IMAD.MOV R17, RZ, RZ, -R17 ;  /* 0x000000ffff119224 */ /* 0x000fe200078e0a11 */
[----:B------:R-:W-:Y:S01]  /*22f0*/  ISETP.GT.U32.AND P1, PT, R9, R3, PT ;  /* 0x000000030900720c */ /* 0x000fe20003f24070 */
[--C-:B------:R-:W-:Y:S01]  /*2300*/  @!P5 IMAD.IADD R0, R0, 0x1, -R9.reuse ;  /* 0x000000010000d824 */ /* 0x100fe200078e0a09 */
[----:B------:R-:W-:Y:S01]  /*2310*/  ISETP.GE.AND P6, PT, R7, RZ, PT ;  /* 0x000000ff0700720c */ /* 0x000fe20003fc6270 */
[----:B------:R-:W-:Y:S01]  /*2320*/  @!P0 IMAD.IADD R2, R2, 0x1, -R9 ;  /* 0x0000000102028824 */ /* 0x000fe200078e0a09 */
[----:B------:R-:W-:Y:S01]  /*2330*/  IABS R7, R7 ;  /* 0x0000000700077213 */ /* 0x000fe20000000000 */
[----:B-1----:R-:W-:Y:S01]  /*2340*/  IMAD.MOV.U32 R14, RZ, RZ, R5 ;  /* 0x000000ffff0e7224 */ /* 0x002fe200078e0005 */
[----:B------:R-:W-:Y:S01]  /*2350*/  ISETP.GT.U32.AND P5, PT, R9, R0, PT ;  /* 0x000000000900720c */ /* 0x000fe20003fa4070 */
[----:B------:R-:W-:Y:S01]  /*2360*/  VIADD R4, R13, 0xe0 ;  /* 0x000000e00d047836 */ /* 0x000fe20000000000 */
[----:B------:R-:W-:Y:S01]  /*2370*/  ISETP.GT.U32.AND P0, PT, R9, R2, PT ;  /* 0x000000020900720c */ /* 0x000fe20003f04070 */
[----:B------:R-:W-:-:S04]  /*2380*/  IMAD.HI.U32 R15, R11, R7, RZ ;  /* 0x000000070b0f7227 */ /* 0x000fc800078e00ff */
[----:B------:R-:W-:Y:S02]  /*2390*/  @!P1 IMAD.IADD R3, R3, 0x1, -R9 ;  /* 0x0000000103039824 */ /* 0x000fe400078e0a09 */
[----:B------:R-:W-:Y:S01]  /*23a0*/  @!P2 IMAD.MOV R14, RZ, RZ, -R14 ;  /* 0x000000ffff0ea224 */ /* 0x000fe200078e0a0e */
[----:B------:R-:W-:Y:S01]  /*23b0*/  ISETP.GE.AND P2, PT, R6, RZ, PT ;  /* 0x000000ff0600720c */ /* 0x000fe20003f46270 */
[----:B------:R-:W-:Y:S01]  /*23c0*/  VIADD R6, R13, 0xde ;  /* 0x000000de0d067836 */ /* 0x000fe20000000000 */
[C---:B------:R-:W-:Y:S01]  /*23d0*/  ISETP.GT.U32.AND P1, PT, R9.reuse, R3, PT ;  /* 0x000000030900720c */ /* 0x040fe20003f24070 */
[----:B------:R-:W-:Y:S01]  /*23e0*/  IMAD.MOV R15, RZ, RZ, -R15 ;  /* 0x000000ffff0f7224 */ /* 0x000fe200078e0a0f */
[----:B------:R0:W-:Y:S01]  /*23f0*/  STL [R1+0x1b8], R14 ;  /* 0x0001b80e01007387 */ /* 0x0001e20000100800 */
[----:B------:R-:W-:Y:S01]  /*2400*/  @!P5 IMAD.IADD R0, R0, 0x1, -R9 ;  /* 0x000000010000d824 */ /* 0x000fe200078e0a09 */
[----:B------:R-:W-:Y:S01]  /*2410*/  ISETP.GE.AND P5, PT, R4, RZ, PT ;  /* 0x000000ff0400720c */ /* 0x000fe20003fa6270 */
[----:B------:R-:W-:Y:S01]  /*2420*/  IMAD R7, R9, R15, R7 ;  /* 0x0000000f09077224 */ /* 0x000fe200078e0207 */
[----:B------:R1:W-:Y:S01]  /*2430*/  STL [R1+0x1bc], R8 ;  /* 0x0001bc0801007387 */ /* 0x0003e20000100800 */
[----:B------:R-:W-:-:S02]  /*2440*/  @!P0 IMAD.IADD R2, R2, 0x1, -R9 ;  /* 0x0000000102028824 */ /* 0x000fc400078e0a09 */
[----:B------:R-:W-:Y:S01]  /*2450*/  IMAD.MOV.U32 R19, RZ, RZ, R0 ;  /* 0x000000ffff137224 */ /* 0x000fe200078e0000 */
[----:B------:R-:W-:Y:S01]  /*2460*/  ISETP.GT.U32.AND P0, PT, R9, R7, PT ;  /* 0x000000070900720c */ /* 0x000fe20003f04070 */
[----:B------:R-:W-:Y:S01]  /*2470*/  IMAD.MOV.U32 R18, RZ, RZ, R2 ;  /* 0x000000ffff127224 */ /* 0x000fe200078e0002 */
[----:B0-----:R-:W-:Y:S01]  /*2480*/  IABS R14, R6 ;  /* 0x00000006000e7213 */ /* 0x001fe20000000000 */
[----:B------:R-:W-:Y:S01]  /*2490*/  @!P3 IMAD.MOV R19, RZ, RZ, -R19 ;  /* 0x000000ffff13b224 */ /* 0x000fe200078e0a13 */
[----:B------:R-:W-:Y:S01]  /*24a0*/  STL [R1+0x1c0], R17 ;  /* 0x0001c01101007387 */ /* 0x000fe20000100800 */
[----:B------:R-:W-:Y:S01]  /*24b0*/  @!P4 IMAD.MOV R18, RZ, RZ, -R18 ;  /* 0x000000ffff12c224 */ /* 0x000fe200078e0a12 */
[----:B-1----:R-:W-:Y:S01]  /*24c0*/  IABS R8, R4 ;  /* 0x0000000400087213 */ /* 0x002fe20000000000 */
[C---:B------:R-:W-:Y:S01]  /*24d0*/  IMAD.HI.U32 R4, R11.reuse, R14, RZ ;  /* 0x0000000e0b047227 */ /* 0x040fe200078e00ff */
[----:B------:R-:W-:Y:S03]  /*24e0*/  STL [R1+0x1c4], R19 ;  /* 0x0001c41301007387 */ /* 0x000fe60000100800 */
[----:B------:R-:W-:Y:S01]  /*24f0*/  IMAD.HI.U32 R16, R11, R8, RZ ;  /* 0x000000080b107227 */ /* 0x000fe200078e00ff */
[----:B------:R0:W-:Y:S03]  /*2500*/  STL [R1+0x1c8], R18 ;  /* 0x0001c81201007387 */ /* 0x0001e60000100800 */
[----:B------:R-:W-:-:S02]  /*2510*/  IMAD.MOV R16, RZ, RZ, -R16 ;  /* 0x000000ffff107224 */ /* 0x000fc400078e0a10 */
[----:B------:R-:W-:Y:S02]  /*2520*/  IMAD.MOV R4, RZ, RZ, -R4 ;  /* 0x000000ffff047224 */ /* 0x000fe400078e0a04 */
[----:B------:R-:W-:Y:S02]  /*2530*/  @!P1 IMAD.IADD R3, R3, 0x1, -R9 ;  /* 0x0000000103039824 */ /* 0x000fe400078e0a09 */
[----:B------:R-:W-:Y:S02]  /*2540*/  VIADD R5, R13, 0xdf ;  /* 0x000000df0d057836 */ /* 0x000fe40000000000 */
[C---:B------:R-:W-:Y:S02]  /*2550*/  IMAD R8, R9.reuse, R16, R8 ;  /* 0x0000001009087224 */ /* 0x040fe400078e0208 */
[C---:B------:R-:W-:Y:S01]  /*2560*/  IMAD R14, R9.reuse, R4, R14 ;  /* 0x00000004090e7224 */ /* 0x040fe200078e020e */
[----:B------:R-:W-:Y:S01]  /*2570*/  IABS R10, R5 ;  /* 0x00000005000a7213 */ /* 0x000fe20000000000 */
[----:B0-----:R-:W-:Y:S01]  /*2580*/  IMAD.MOV.U32 R18, RZ, RZ, R3 ;  /* 0x000000ffff127224 */ /* 0x001fe200078e0003 */
[----:B------:R-:W-:Y:S01]  /*2590*/  ISETP.GT.U32.AND P3, PT, R9, R8, PT ;  /* 0x000000080900720c */ /* 0x000fe20003f64070 */
[----:B------:R-:W-:Y:S01]  /*25a0*/  @!P0 IMAD.IADD R7, R7, 0x1, -R9 ;  /* 0x0000000107078824 */ /* 0x000fe200078e0a09 */
[----:B------:R-:W-:Y:S01]  /*25b0*/  ISETP.GE.AND P4, PT, R5, RZ, PT ;  /* 0x000000ff0500720c */ /* 0x000fe20003f86270 */
[----:B------:R-:W-:Y:S01]  /*25c0*/  @!P2 IMAD.MOV R18, RZ, RZ, -R18 ;  /* 0x000000ffff12a224 */ /* 0x000fe200078e0a12 */
[----:B------:R-:W-:Y:S01]  /*25d0*/  ISETP.GT.U32.AND P2, PT, R9, R14, PT ;  /* 0x0000000e0900720c */ /* 0x000fe20003f44070 */
[----:B------:R-:W-:Y:S01]  /*25e0*/  IMAD.HI.U32 R17, R11, R10, RZ ;  /* 0x0000000a0b117227 */ /* 0x000fe200078e00ff */
[----:B------:R-:W-:-:S02]  /*25f0*/  ISETP.GT.U32.AND P0, PT, R9, R7, PT ;  /* 0x000000070900720c */ /* 0x000fc40003f04070 */
[----:B------:R0:W-:Y:S01]  /*2600*/  STL [R1+0x1cc], R18 ;  /* 0x0001cc1201007387 */ /* 0x0001e20000100800 */
[----:B------:R-:W-:Y:S02]  /*2610*/  IMAD.MOV R17, RZ, RZ, -R17 ;  /* 0x000000ffff117224 */ /* 0x000fe400078e0a11 */
[C---:B------:R-:W-:Y:S02]  /*2620*/  VIADD R0, R13.reuse, 0xdd ;  /* 0x000000dd0d007836 */ /* 0x040fe40000000000 */
[----:B------:R-:W-:Y:S02]  /*2630*/  VIADD R4, R13, 0xdc ;  /* 0x000000dc0d047836 */ /* 0x000fe40000000000 */
[C---:B------:R-:W-:Y:S01]  /*2640*/  IMAD R10, R9.reuse, R17, R10 ;  /* 0x00000011090a7224 */ /* 0x040fe200078e020a */
[----:B------:R-:W-:Y:S01]  /*2650*/  IABS R2, R0 ;  /* 0x0000000000027213 */ /* 0x000fe20000000000 */
[--C-:B------:R-:W-:Y:S01]  /*2660*/  @!P3 IMAD.IADD R8, R8, 0x1, -R9.reuse ;  /* 0x000000010808b824 */ /* 0x100fe200078e0a09 */
[----:B------:R-:W-:Y:S01]  /*2670*/  IABS R15, R4 ;  /* 0x00000004000f7213 */ /* 0x000fe20000000000 */
[--C-:B------:R-:W-:Y:S01]  /*2680*/  @!P2 IMAD.IADD R14, R14, 0x1, -R9.reuse ;  /* 0x000000010e0ea824 */ /* 0x100fe200078e0a09 */
[----:B------:R-:W-:Y:S01]  /*2690*/  ISETP.GT.U32.AND P1, PT, R9, R10, PT ;  /* 0x0000000a0900720c */ /* 0x000fe20003f24070 */
[----:B------:R-:W-:Y:S01]  /*26a0*/  @!P0 IMAD.IADD R7, R7, 0x1, -R9 ;  /* 0x0000000107078824 */ /* 0x000fe200078e0a09 */
[----:B------:R-:W-:Y:S01]  /*26b0*/  ISETP.GT.U32.AND P3, PT, R9, R8, PT ;  /* 0x000000080900720c */ /* 0x000fe20003f64070 */
[----:B------:R-:W-:Y:S01]  /*26c0*/  IMAD.HI.U32 R16, R11, R2, RZ ;  /* 0x000000020b107227 */ /* 0x000fe200078e00ff */
[----:B------:R-:W-:-:S02]  /*26d0*/  ISETP.GE.AND P0, PT, R6, RZ, PT ;  /* 0x000000ff0600720c */ /* 0x000fc40003f06270 */
[----:B------:R-:W-:Y:S01]  /*26e0*/  ISETP.GT.U32.AND P2, PT, R9, R14, PT ;  /* 0x0000000e0900720c */ /* 0x000fe20003f44070 */
[----:B------:R-:W-:-:S04]  /*26f0*/  IMAD.HI.U32 R6, R11, R15, RZ ;  /* 0x0000000f0b067227 */ /* 0x000fc800078e00ff */
[----:B------:R-:W-:Y:S02]  /*2700*/  IMAD.MOV R16, RZ, RZ, -R16 ;  /* 0x000000ffff107224 */ /* 0x000fe400078e0a10 */
[----:B------:R-:W-:Y:S02]  /*2710*/  IMAD.MOV R6, RZ, RZ, -R6 ;  /* 0x000000ffff067224 */ /* 0x000fe400078e0a06 */
[C---:B------:R-:W-:Y:S02]  /*2720*/  IMAD R2, R9.reuse, R16, R2 ;  /* 0x0000001009027224 */ /* 0x040fe400078e0202 */
[----:B------:R-:W-:Y:S02]  /*2730*/  IMAD R15, R9, R6, R15 ;  /* 0x00000006090f7224 */ /* 0x000fe400078e020f */
[----:B------:R-:W-:Y:S02]  /*2740*/  VIADD R5, R13, 0xdb ;  /* 0x000000db0d057836 */ /* 0x000fe40000000000 */
[----:B------:R-:W-:-:S02]  /*2750*/  @!P1 IMAD.IADD R10, R10, 0x1, -R9 ;  /* 0x000000010a0a9824 */ /* 0x000fc400078e0a09 */
[--C-:B------:R-:W-:Y:S01]  /*2760*/  @!P3 IMAD.IADD R8, R8, 0x1, -R9.reuse ;  /* 0x000000010808b824 */ /* 0x100fe200078e0a09 */
[C---:B------:R-:W-:Y:S01]  /*2770*/  ISETP.GT.U32.AND P3, PT, R9.reuse, R2, PT ;  /* 0x000000020900720c */ /* 0x040fe20003f64070 */
[----:B------:R-:W-:Y:S01]  /*2780*/  @!P2 IMAD.IADD R14, R14, 0x1, -R9 ;  /* 0x000000010e0ea824 */ /* 0x000fe200078e0a09 */
[C---:B------:R-:W-:Y:S01]  /*2790*/  ISETP.GT.U32.AND P2, PT, R9.reuse, R15, PT ;  /* 0x0000000f0900720c */ /* 0x040fe20003f44070 */
[----:B0-----:R-:W-:Y:S01]  /*27a0*/  IMAD.MOV.U32 R18, RZ, RZ, R7 ;  /* 0x000000ffff127224 */ /* 0x001fe200078e0007 */
[----:B------:R-:W-:Y:S01]  /*27b0*/  IABS R3, R5 ;  /* 0x0000000500037213 */ /* 0x000fe20000000000 */
[----:B------:R-:W-:Y:S01]  /*27c0*/  IMAD.MOV.U32 R17, RZ, RZ, R8 ;  /* 0x000000ffff117224 */ /* 0x000fe200078e0008 */
[----:B------:R-:W-:Y:S01]  /*27d0*/  ISETP.GT.U32.AND P1, PT, R9, R10, PT ;  /* 0x0000000a0900720c */ /* 0x000fe20003f24070 */
[----:B------:R-:W-:Y:S01]  /*27e0*/  @!P6 IMAD.MOV R18, RZ, RZ, -R18 ;  /* 0x000000ffff12e224 */ /* 0x000fe200078e0a12 */
[----:B------:R-:W-:Y:S01]  /*27f0*/  ISETP.GE.AND P6, PT, R0, RZ, PT ;  /* 0x000000ff0000720c */ /* 0x000fe20003fc6270 */
[----:B------:R-:W-:-:S03]  /*2800*/  IMAD.HI.U32 R7, R11, R3, RZ ;  /* 0x000000030b077227 */ /* 0x000fc600078e00ff */
[----:B------:R-:W-:Y:S01]  /*2810*/  STL [R1+0x1d0], R18 ;  /* 0x0001d01201007387 */ /* 0x000fe20000100800 */
[----:B------:R-:W-:Y:S02]  /*2820*/  VIADD R0, R13, 0xda ;  /* 0x000000da0d007836 */ /* 0x000fe40000000000 */
[----:B------:R-:W-:Y:S01]  /*2830*/  @!P5 IMAD.MOV R17, RZ, RZ, -R17 ;  /* 0x000000ffff11d224 */ /* 0x000fe200078e0a11 */
[----:B------:R-:W-:Y:S01]  /*2840*/  ISETP.GE.AND P5, PT, R4, RZ, PT ;  /* 0x000000ff0400720c */ /* 0x000fe20003fa6270 */
[----:B------:R-:W-:Y:S02]  /*2850*/  IMAD.MOV R7, RZ, RZ, -R7 ;  /* 0x000000ffff077224 */ /* 0x000fe400078e0a07 */
[--C-:B------:R-:W-:Y:S01]  /*2860*/  @!P3 IMAD.IADD R2, R2, 0x1, -R9.reuse ;  /* 0x000000010202b824 */ /* 0x100fe200078e0a09 */
[----:B------:R0:W-:Y:S01]  /*2870*/  STL [R1+0x1d4], R17 ;  /* 0x0001d41101007387 */ /* 0x0001e20000100800 */
[----:B------:R-:W-:Y:S01]  /*2880*/  IMAD.MOV.U32 R8, RZ, RZ, R14 ;  /* 0x000000ffff087224 */ /* 0x000fe200078e000e */
[----:B------:R-:W-:Y:S01]  /*2890*/  IABS R14, R0 ;  /* 0x00000000000e7213 */ /* 0x000fe20000000000 */
[--C-:B------:R-:W-:Y:S01]  /*28a0*/  @!P2 IMAD.IADD R15, R15, 0x1, -R9.reuse ;  /* 0x000000010f0fa824 */ /* 0x100fe200078e0a09 */
[----:B------:R-:W-:Y:S01]  /*28b0*/  ISETP.GT.U32.AND P3, PT, R9, R2, PT ;  /* 0x000000020900720c */ /* 0x000fe20003f64070 */
[----:B------:R-:W-:Y:S01]  /*28c0*/  @!P1 IMAD.IADD R10, R10, 0x1, -R9 ;  /* 0x000000010a0a9824 */ /* 0x000fe200078e0a09 */
[----:B------:R-:W-:Y:S01]  /*28d0*/  ISETP.GE.AND P1, PT, R5, RZ, PT ;  /* 0x000000ff0500720c */ /* 0x000fe20003f26270 */
[----:B------:R-:W-:Y:S01]  /*28e0*/  @!P0 IMAD.MOV R8, RZ, RZ, -R8 ;  /* 0x000000ffff088224 */ /* 0x000fe200078e0a08 */
[----:B------:R-:W-:Y:S01]  /*28f0*/  ISETP.GT.U32.AND P2, PT, R9, R15, PT ;  /* 0x0000000f0900720c */ /* 0x000fe20003f44070 */
[----:B------:R-:W-:-:S02]  /*2900*/  IMAD.MOV.U32 R16, RZ, RZ, R10 ;  /* 0x000000ffff107224 */ /* 0x000fc400078e000a */
[----:B0-----:R-:W-:Y:S02]  /*2910*/  IMAD R17, R9, R7, R3 ;  /* 0x0000000709117224 */ /* 0x001fe400078e0203 */
[----:B------:R-:W-:Y:S02]  /*2920*/  VIADD R3, R13, 0xd9 ;  /* 0x000000d90d037836 */ /* 0x000fe40000000000 */
[----:B------:R-:W-:-:S03]  /*2930*/  IMAD.HI.U32 R7, R11, R14, RZ ;  /* 0x0000000e0b077227 */ /* 0x000fc600078e00ff */
[----:B------:R-:W-:Y:S01]  /*2940*/  IABS R10, R3 ;  /* 0x00000003000a7213 */ /* 0x000fe20000000000 */
[----:B------:R-:W-:Y:S01]  /*2950*/  IMAD.MOV R7, RZ, RZ, -R7 ;  /* 0x000000ffff077224 */ /* 0x000fe200078e0a07 */
[----:B------:R-:W-:Y:S01]  /*2960*/  ISETP.GE.AND P0, PT, R3, RZ, PT ;  /* 0x000000ff0300720c */ /* 0x000fe20003f06270 */
[----:B------:R-:W-:Y:S01]  /*2970*/  @!P4 IMAD.MOV R16, RZ, RZ, -R16 ;  /* 0x000000ffff10c224 */ /* 0x000fe200078e0a10 */
[----:B------:R-:W-:Y:S01]  /*2980*/  ISETP.GE.AND P4, PT, R0, RZ, PT ;  /* 0x000000ff0000720c */ /* 0x000fe20003f86270 */
[----:B------:R-:W-:-:S03]  /*2990*/  IMAD.HI.U32 R6, R11, R10, RZ ;  /* 0x0000000a0b067227 */ /* 0x000fc600078e00ff */
[----:B------:R0:W-:Y:S01]  /*29a0*/  STL [R1+0x1d8], R16 ;  /* 0x0001d81001007387 */ /* 0x0001e20000100800 */
[C---:B------:R-:W-:Y:S02]  /*29b0*/  IMAD R14, R9.reuse, R7, R14 ;  /* 0x00000007090e7224 */ /* 0x040fe400078e020e */
[--C-:B------:R-:W-:Y:S01]  /*29c0*/  @!P3 IMAD.IADD R2, R2, 0x1, -R9.reuse ;  /* 0x000000010202b824 */ /* 0x100fe200078e0a09 */
[----:B------:R-:W-:Y:S01]  /*29d0*/  ISETP.GT.U32.AND P3, PT, R9, R17, PT ;  /* 0x000000110900720c */ /* 0x000fe20003f64070 */
[----:B------:R-:W-:Y:S01]  /*29e0*/  IMAD.MOV R6, RZ, RZ, -R6 ;  /* 0x000000ffff067224 */ /* 0x000fe200078e0a06 */
[----:B------:R1:W-:Y:S01]  /*29f0*/  STL [R1+0x1dc], R8 ;  /* 0x0001dc0801007387 */ /* 0x0003e20000100800 */
[----:B------:R-:W-:Y:S01]  /*2a00*/  @!P2 IMAD.IADD R15, R15, 0x1, -R9 ;  /* 0x000000010f0fa824 */ /* 0x000fe200078e0a09 */
[C---:B------:R-:W-:Y:S01]  /*2a10*/  ISETP.GT.U32.AND P2, PT, R9.reuse, R14, PT ;  /* 0x0000000e0900720c */ /* 0x040fe20003f44070 */
[----:B------:R-:W-:Y:S02]  /*2a20*/  IMAD R10, R9, R6, R10 ;  /* 0x00000006090a7224 */ /* 0x000fe400078e020a */
[----:B0-----:R-:W-:-:S02]  /*2a30*/  IMAD.MOV.U32 R16, RZ, RZ, R2 ;  /* 0x000000ffff107224 */ /* 0x001fc400078e0002 */
[----:B------:R-:W-:Y:S02]  /*2a40*/  VIADD R0, R13, 0xd8 ;  /* 0x000000d80d007836 */ /* 0x000fe40000000000 */
[----:B------:R-:W-:Y:S01]  /*2a50*/  @!P6 IMAD.MOV R16, RZ, RZ, -R16 ;  /* 0x000000ffff10e224 */ /* 0x000fe200078e0a10 */
[----:B------:R-:W-:Y:S01]  /*2a60*/  ISETP.GT.U32.AND P6, PT, R9, R10, PT ;  /* 0x0000000a0900720c */ /* 0x000fe20003fc4070 */
[--C-:B------:R-:W-:Y:S01]  /*2a70*/  @!P3 IMAD.IADD R17, R17, 0x1, -R9.reuse ;  /* 0x000000011111b824 */ /* 0x100fe200078e0a09 */
[----:B------:R-:W-:Y:S01]  /*2a80*/  IABS R5, R0 ;  /* 0x0000000000057213 */ /* 0x000fe20000000000 */
[----:B------:R-:W-:Y:S01]  /*2a90*/  VIADD R3, R13, 0xd7 ;  /* 0x000000d70d037836 */ /* 0x000fe20000000000 */
[----:B------:R0:W-:Y:S01]  /*2aa0*/  STL [R1+0x1e4], R16 ;  /* 0x0001e41001007387 */ /* 0x0001e20000100800 */
[----:B------:R-:W-:Y:S01]  /*2ab0*/  @!P2 IMAD.IADD R14, R14, 0x1, -R9 ;  /* 0x000000010e0ea824 */ /* 0x000fe200078e0a09 */
[----:B------:R-:W-:Y:S01]  /*2ac0*/  ISETP.GT.U32.AND P3, PT, R9, R17, PT ;  /* 0x000000110900720c */ /* 0x000fe20003f64070 */
[----:B------:R-:W-:Y:S01]  /*2ad0*/  IMAD.HI.U32 R6, R11, R5, RZ ;  /* 0x000000050b067227 */ /* 0x000fe200078e00ff */
[----:B------:R-:W-:-:S02]  /*2ae0*/  IABS R4, R3 ;  /* 0x0000000300047213 */ /* 0x000fc40000000000 */
[----:B------:R-:W-:Y:S01]  /*2af0*/  ISETP.GT.U32.AND P2, PT, R9, R14, PT ;  /* 0x0000000e0900720c */ /* 0x000fe20003f44070 */
[----:B-1----:R-:W-:Y:S02]  /*2b00*/  IMAD.MOV.U32 R8, RZ, RZ, R15 ;  /* 0x000000ffff087224 */ /* 0x002fe400078e000f */
[----:B------:R-:W-:Y:S02]  /*2b10*/  @!P6 IMAD.IADD R10, R10, 0x1, -R9 ;  /* 0x000000010a0ae824 */ /* 0x000fe400078e0a09 */
[----:B------:R-:W-:Y:S02]  /*2b20*/  IMAD.MOV R6, RZ, RZ, -R6 ;  /* 0x000000ffff067224 */ /* 0x000fe400078e0a06 */
[----:B------:R-:W-:Y:S01]  /*2b30*/  VIADD R15, R13, 0xd6 ;  /* 0x000000d60d0f7836 */ /* 0x000fe20000000000 */
[----:B------:R-:W-:Y:S01]  /*2b40*/  ISETP.GT.U32.AND P6, PT, R9, R10, PT ;  /* 0x0000000a0900720c */ /* 0x000fe20003fc4070 */
[----:B------:R-:W-:Y:S01]  /*2b50*/  @!P5 IMAD.MOV R8, RZ, RZ, -R8 ;  /* 0x000000ffff08d224 */ /* 0x000fe200078e0a08 */
[----:B------:R-:W-:Y:S01]  /*2b60*/  ISETP.GE.AND P5, PT, R0, RZ, PT ;  /* 0x000000ff0000720c */ /* 0x000fe20003fa6270 */
[----:B------:R-:W-:-:S03]  /*2b70*/  IMAD.HI.U32 R7, R11, R4, RZ ;  /* 0x000000040b077227 */ /* 0x000fc600078e00ff */
[----:B------:R1:W-:Y:S01]  /*2b80*/  STL [R1+0x1e8], R8 ;  /* 0x0001e80801007387 */ /* 0x0003e20000100800 */
[----:B------:R-:W-:Y:S01]  /*2b90*/  IMAD R0, R9, R6, R5 ;  /* 0x0000000609007224 */ /* 0x000fe200078e0205 */
[----:B------:R-:W-:Y:S01]  /*2ba0*/  IABS R6, R15 ;  /* 0x0000000f00067213 */ /* 0x000fe20000000000 */
[----:B------:R-:W-:Y:S02]  /*2bb0*/  IMAD.MOV R7, RZ, RZ, -R7 ;  /* 0x000000ffff077224 */ /* 0x000fe400078e0a07 */
[--C-:B------:R-:W-:Y:S01]  /*2bc0*/  @!P3 IMAD.IADD R17, R17, 0x1, -R9.reuse ;  /* 0x000000011111b824 */ /* 0x100fe200078e0a09 */
[----:B------:R-:W-:Y:S01]  /*2bd0*/  ISETP.GE.AND P3, PT, R3, RZ, PT ;  /* 0x000000ff0300720c */ /* 0x000fe20003f66270 */
[----:B------:R-:W-:Y:S02]  /*2be0*/  VIADD R2, R13, 0xd5 ;  /* 0x000000d50d027836 */ /* 0x000fe40000000000 */
[----:B------:R-:W-:Y:S01]  /*2bf0*/  @!P2 IMAD.IADD R14, R14, 0x1, -R9 ;  /* 0x000000010e0ea824 */ /* 0x000fe200078e0a09 */
[----:B------:R-:W-:Y:S01]  /*2c00*/  ISETP.GT.U32.AND P2, PT, R9, R0, PT ;  /* 0x000000000900720c */ /* 0x000fe20003f44070 */
[----:B------:R-:W-:Y:S01]  /*2c10*/  IMAD.HI.U32 R3, R11, R6, RZ ;  /* 0x000000060b037227 */ /* 0x000fe200078e00ff */
[----:B------:R-:W-:-:S03]  /*2c20*/  IABS R22, R2 ;  /* 0x0000000200167213 */ /* 0x000fc60000000000 */
[C---:B------:R-:W-:Y:S02]  /*2c30*/  IMAD R4, R9.reuse, R7, R4 ;  /* 0x0000000709047224 */ /* 0x040fe400078e0204 */
[----:B------:R-:W-:Y:S02]  /*2c40*/  IMAD.MOV R3, RZ, RZ, -R3 ;  /* 0x000000ffff037224 */ /* 0x000fe400078e0a03 */
[----:B------:R-:W-:Y:S01]  /*2c50*/  @!P6 IMAD.IADD R10, R10, 0x1, -R9 ;  /* 0x000000010a0ae824 */ /* 0x000fe200078e0a09 */
[----:B------:R-:W-:Y:S01]  /*2c60*/  ISETP.GT.U32.AND P6, PT, R9, R4, PT ;  /* 0x000000040900720c */ /* 0x000fe20003fc4070 */
[----:B------:R-:W-:Y:S02]  /*2c70*/  VIADD R19, R13, 0xd4 ;  /* 0x000000d40d137836 */ /* 0x000fe40000000000 */
[----:B------:R-:W-:-:S03]  /*2c80*/  IMAD.HI.U32 R21, R11, R22, RZ ;  /* 0x000000160b157227 */ /* 0x000fc600078e00ff */
[----:B------:R-:W-:Y:S01]  /*2c90*/  IABS R20, R19 ;  /* 0x0000001300147213 */ /* 0x000fe20000000000 */
[C---:B------:R-:W-:Y:S02]  /*2ca0*/  IMAD R6, R9.reuse, R3, R6 ;  /* 0x0000000309067224 */ /* 0x040fe400078e0206 */
[----:B------:R-:W-:Y:S02]  /*2cb0*/  IMAD.MOV R21, RZ, RZ, -R21 ;  /* 0x000000ffff157224 */ /* 0x000fe400078e0a15 */
[----:B------:R-:W-:Y:S01]  /*2cc0*/  @!P2 IMAD.IADD R0, R0, 0x1, -R9 ;  /* 0x000000010000a824 */ /* 0x000fe200078e0a09 */
[C---:B------:R-:W-:Y:S01]  /*2cd0*/  ISETP.GT.U32.AND P2, PT, R9.reuse, R6, PT ;  /* 0x000000060900720c */ /* 0x040fe20003f44070 */
[----:B------:R-:W-:Y:S02]  /*2ce0*/  IMAD R21, R9, R21, R22 ;  /* 0x0000001509157224 */ /* 0x000fe400078e0216 */
[----:B------:R-:W-:-:S04]  /*2cf0*/  IMAD.HI.U32 R23, R11, R20, RZ ;  /* 0x000000140b177227 */ /* 0x000fc800078e00ff */
[----:B------:R-:W-:Y:S01]  /*2d00*/  @!P6 IMAD.IADD R4, R4, 0x1, -R9 ;  /* 0x000000010404e824 */ /* 0x000fe200078e0a09 */
[----:B------:R-:W-:Y:S01]  /*2d10*/  ISETP.GT.U32.AND P6, PT, R9, R21, PT ;  /* 0x000000150900720c */ /* 0x000fe20003fc4070 */
[C---:B0-----:R-:W-:Y:S02]  /*2d20*/  VIADD R16, R13.reuse, 0xd2 ;  /* 0x000000d20d107836 */ /* 0x041fe40000000000 */
[----:B------:R-:W-:Y:S02]  /*2d30*/  IMAD.MOV R23, RZ, RZ, -R23 ;  /* 0x000000ffff177224 */ /* 0x000fe400078e0a17 */
[----:B------:R-:W-:Y:S01]  /*2d40*/  VIADD R7, R13, 0xd3 ;  /* 0x000000d30d077836 */ /* 0x000fe20000000000 */
[----:B-1----:R-:W-:Y:S01]  /*2d50*/  IABS R8, R16 ;  /* 0x0000001000087213 */ /* 0x002fe20000000000 */
[C---:B------:R-:W-:Y:S02]  /*2d60*/  IMAD R20, R9.reuse, R23, R20 ;  /* 0x0000001709147224 */ /* 0x040fe400078e0214 */
[----:B------:R-:W-:Y:S01]  /*2d70*/  @!P2 IMAD.IADD R6, R6, 0x1, -R9 ;  /* 0x000000010606a824 */ /* 0x000fe200078e0a09 */
[C---:B------:R-:W-:Y:S01]  /*2d80*/  ISETP.GT.U32.AND P2, PT, R9.reuse, R0, PT ;  /* 0x000000000900720c */ /* 0x040fe20003f44070 */
[----:B------:R-:W-:Y:S01]  /*2d90*/  IMAD.MOV.U32 R24, RZ, RZ, R17 ;  /* 0x000000ffff187224 */ /* 0x000fe200078e0011 */
[----:B------:R-:W-:Y:S01]  /*2da0*/  IABS R5, R7 ;  /* 0x0000000700057213 */ /* 0x000fe20000000000 */
[----:B------:R-:W-:Y:S01]  /*2db0*/  @!P0 IMAD.MOV R10, RZ, RZ, -R10 ;  /* 0x000000ffff0a8224 */ /* 0x000fe200078e0a0a */
[----:B------:R-:W-:Y:S01]  /*2dc0*/  ISETP.GT.U32.AND P0, PT, R9, R20, PT ;  /* 0x000000140900720c */ /* 0x000fe20003f04070 */
[----:B------:R-:W-:-:S04]  /*2dd0*/  IMAD.HI.U32 R3, R11, R8, RZ ;  /* 0x000000080b037227 */ /* 0x000fc800078e00ff */
[----:B------:R-:W-:Y:S01]  /*2de0*/  @!P1 IMAD.MOV R24, RZ, RZ, -R24 ;  /* 0x000000ffff189224 */ /* 0x000fe200078e0a18 */
[----:B------:R-:W-:Y:S01]  /*2df0*/  ISETP.GT.U32.AND P1, PT, R9, R4, PT ;  /* 0x000000040900720c */ /* 0x000fe20003f24070 */
[----:B------:R-:W-:Y:S01]  /*2e00*/  @!P6 IMAD.IADD R21, R21, 0x1, -R9 ;  /* 0x000000011515e824 */ /* 0x000fe200078e0a09 */
[----:B------:R-:W-:Y:S01]  /*2e10*/  ISETP.GT.U32.AND P6, PT, R9, R6, PT ;  /* 0x000000060900720c */ /* 0x000fe20003fc4070 */
[----:B------:R-:W-:Y:S01]  /*2e20*/  IMAD.HI.U32 R18, R11, R5, RZ ;  /* 0x000000050b127227 */ /* 0x000fe200078e00ff */
[----:B------:R-:W-:Y:S03]  /*2e30*/  STL [R1+0x1ec], R24 ;  /* 0x0001ec1801007387 */ /* 0x000fe60000100800 */
[----:B------:R-:W-:Y:S02]  /*2e40*/  IMAD.MOV R3, RZ, RZ, -R3 ;  /* 0x000000ffff037224 */ /* 0x000fe400078e0a03 */
[----:B------:R-:W-:-:S02]  /*2e50*/  IMAD.MOV R18, RZ, RZ, -R18 ;  /* 0x000000ffff127224 */ /* 0x000fc400078e0a12 */
[----:B------:R-:W-:Y:S02]  /*2e60*/  IMAD R3, R9, R3, R8 ;  /* 0x0000000309037224 */ /* 0x000fe400078e0208 */
[----:B------:R-:W-:Y:S02]  /*2e70*/  IMAD.MOV.U32 R22, RZ, RZ, R14 ;  /* 0x000000ffff167224 */ /* 0x000fe400078e000e */
[----:B------:R-:W-:Y:S02]  /*2e80*/  VIADD R8, R13, 0xd0 ;  /* 0x000000d00d087836 */ /* 0x000fe40000000000 */
[----:B------:R-:W-:Y:S02]  /*2e90*/  @!P2 IMAD.IADD R0, R0, 0x1, -R9 ;  /* 0x000000010000a824 */ /* 0x000fe400078e0a09 */
[C---:B------:R-:W-:Y:S01]  /*2ea0*/  IMAD R5, R9.reuse, R18, R5 ;  /* 0x0000001209057224 */ /* 0x040fe200078e0205 */
[----:B------:R-:W-:Y:S01]  /*2eb0*/  IABS R14, R8 ;  /* 0x00000008000e7213 */ /* 0x000fe20000000000 */
[----:B------:R-:W-:Y:S01]  /*2ec0*/  @!P4 IMAD.MOV R22, RZ, RZ, -R22 ;  /* 0x000000ffff16c224 */ /* 0x000fe200078e0a16 */
[----:B------:R-:W-:Y:S01]  /*2ed0*/  ISETP.GT.U32.AND P4, PT, R9, R21, PT ;  /* 0x000000150900720c */ /* 0x000fe20003f84070 */
[----:B------:R-:W-:Y:S01]  /*2ee0*/  VIADD R18, R13, 0xd1 ;  /* 0x000000d10d127836 */ /* 0x000fe20000000000 */
[----:B------:R-:W-:Y:S01]  /*2ef0*/  ISETP.GT.U32.AND P2, PT, R9, R5, PT ;  /* 0x000000050900720c */ /* 0x000fe20003f44070 */
[--C-:B------:R-:W-:Y:S01]  /*2f00*/  @!P0 IMAD.IADD R20, R20, 0x1, -R9.reuse ;  /* 0x0000000114148824 */ /* 0x100fe200078e0a09 */
[----:B------:R0:W-:Y:S01]  /*2f10*/  STL [R1+0x1f0], R22 ;  /* 0x0001f01601007387 */ /* 0x0001e20000100800 */
[----:B------:R-:W-:Y:S01]  /*2f20*/  IMAD.MOV.U32 R23, RZ, RZ, R0 ;  /* 0x000000ffff177224 */ /* 0x000fe200078e0000 */
[----:B------:R-:W-:Y:S01]  /*2f30*/  IABS R17, R18 ;  /* 0x0000001200117213 */ /* 0x000fe20000000000 */
[--C-:B------:R-:W-:Y:S01]  /*2f40*/  @!P1 IMAD.IADD R4, R4, 0x1, -R9.reuse ;  /* 0x0000000104049824 */ /* 0x100fe200078e0a09 */
[----:B------:R-:W-:Y:S01]  /*2f50*/  ISETP.GE.AND P1, PT, R15, RZ, PT ;  /* 0x000000ff0f00720c */ /* 0x000fe20003f26270 */
[----:B------:R-:W-:Y:S01]  /*2f60*/  @!P6 IMAD.IADD R6, R6, 0x1, -R9 ;  /* 0x000000010606e824 */ /* 0x000fe200078e0a09 */
[C---:B------:R-:W-:Y:S01]  /*2f70*/  ISETP.GT.U32.AND P6, PT, R9.reuse, R3, PT ;  /* 0x000000030900720c */ /* 0x040fe20003fc4070 */
[----:B------:R-:W-:Y:S01]  /*2f80*/  @!P5 IMAD.MOV R23, RZ, RZ, -R23 ;  /* 0x000000ffff17d224 */ /* 0x000fe200078e0a17 */
[----:B------:R-:W-:Y:S01]  /*2f90*/  ISETP.GT.U32.AND P5, PT, R9, R20, PT ;  /* 0x000000140900720c */ /* 0x000fe20003fa4070 */
[----:B------:R-:W-:Y:S01]  /*2fa0*/  IMAD.HI.U32 R15, R11, R14, RZ ;  /* 0x0000000e0b0f7227 */ /* 0x000fe200078e00ff */
[----:B------:R1:W-:Y:S01]  /*2fb0*/  STL [R1+0x1f4], R10 ;  /* 0x0001f40a01007387 */ /* 0x0003e20000100800 */
[----:B------:R-:W-:-:S02]  /*2fc0*/  ISETP.GE.AND P0, PT, R19, RZ, PT ;  /* 0x000000ff1300720c */ /* 0x000fc40003f06270 */
[----:B------:R-:W-:Y:S01]  /*2fd0*/  IMAD.MOV R15, RZ, RZ, -R15 ;  /* 0x000000ffff0f7224 */ /* 0x000fe200078e0a0f */
[----:B------:R-:W-:Y:S01]  /*2fe0*/  STL [R1+0x1f8], R23 ;  /* 0x0001f81701007387 */ /* 0x000fe20000100800 */
[----:B------:R-:W-:Y:S01]  /*2ff0*/  @!P4 IMAD.IADD R21, R21, 0x1, -R9 ;  /* 0x000000011515c824 */ /* 0x000fe200078e0a09 */
[----:B------:R-:W-:Y:S01]  /*3000*/  ISETP.GE.AND P4, PT, R2, RZ, PT ;  /* 0x000000ff0200720c */ /* 0x000fe20003f86270 */
[----:B------:R-:W-:Y:S02]  /*3010*/  IMAD R14, R9, R15, R14 ;  /* 0x0000000f090e7224 */ /* 0x000fe400078e020e */
[----:B0-----:R-:W-:Y:S02]  /*3020*/  IMAD.MOV.U32 R22, RZ, RZ, R4 ;  /* 0x000000ffff167224 */ /* 0x001fe400078e0004 */
[----:B-1----:R-:W-:-:S04]  /*3030*/  IMAD.HI.U32 R10, R11, R17, RZ ;  /* 0x000000110b0a7227 */ /* 0x002fc800078e00ff */
[----:B------:R-:W-:Y:S02]  /*3040*/  IMAD.MOV R10, RZ, RZ, -R10 ;  /* 0x000000ffff0a7224 */ /* 0x000fe400078e0a0a */
[----:B------:R-:W-:Y:S01]  /*3050*/  @!P2 IMAD.IADD R5, R5, 0x1, -R9 ;  /* 0x000000010505a824 */ /* 0x000fe200078e0a09 */
[----:B------:R-:W-:Y:S01]  /*3060*/  ISETP.GE.AND P2, PT, R7, RZ, PT ;  /* 0x000000ff0700720c */ /* 0x000fe20003f46270 */
[----:B------:R-:W-:Y:S02]  /*3070*/  IMAD R10, R9, R10, R17 ;  /* 0x0000000a090a7224 */ /* 0x000fe400078e0211 */
[--C-:B------:R-:W-:Y:S02]  /*3080*/  @!P6 IMAD.IADD R3, R3, 0x1, -R9.reuse ;  /* 0x000000010303e824 */ /* 0x100fe400078e0a09 */
[----:B------:R-:W-:Y:S01]  /*3090*/  @!P5 IMAD.IADD R20, R20, 0x1, -R9 ;  /* 0x000000011414d824 */ /* 0x000fe200078e0a09 */
[C---:B------:R-:W-:Y:S01]  /*30a0*/  ISETP.GT.U32.AND P5, PT, R9.reuse, R14, PT ;  /* 0x0000000e0900720c */ /* 0x040fe20003fa4070 */
[----:B------:R-:W-:Y:S01]  /*30b0*/  @!P3 IMAD.MOV R22, RZ, RZ, -R22 ;  /* 0x000000ffff16b224 */ /* 0x000fe200078e0a16 */
[C---:B------:R-:W-:Y:S01]  /*30c0*/  ISETP.GT.U32.AND P3, PT, R9.reuse, R5, PT ;  /* 0x000000050900720c */ /* 0x040fe20003f64070 */
[----:B------:R-:W-:Y:S01]  /*30d0*/  @!P1 IMAD.MOV R6, RZ, RZ, -R6 ;  /* 0x000000ffff069224 */ /* 0x000fe200078e0a06 */
[----:B------:R-:W-:Y:S01]  /*30e0*/  ISETP.GT.U32.AND P6, PT, R9, R3, PT ;  /* 0x000000030900720c */ /* 0x000fe20003fc4070 */
[----:B------:R-:W-:Y:S01]  /*30f0*/  VIADD R0, R13, 0xcf ;  /* 0x000000cf0d007836 */ /* 0x000fe20000000000 */
[----:B------:R-:W-:Y:S01]  /*3100*/  ISETP.GT.U32.AND P1, PT, R9, R10, PT ;  /* 0x0000000a0900720c */ /* 0x000fe20003f24070 */
[----:B------:R-:W-:Y:S01]  /*3110*/  IMAD.MOV.U32 R4, RZ, RZ, R21 ;  /* 0x000000ffff047224 */ /* 0x000fe200078e0015 */
[----:B------:R-:W-:Y:S01]  /*3120*/  STL [R1+0x1fc], R22 ;  /* 0x0001fc1601007387 */ /* 0x000fe20000100800 */
[----:B------:R-:W-:-:S02]  /*3130*/  VIADD R2, R13, 0xce ;  /* 0x000000ce0d027836 */ /* 0x000fc40000000000 */
[----:B------:R-:W-:Y:S01]  /*3140*/  @!P4 IMAD.MOV R4, RZ, RZ, -R4 ;  /* 0x000000ffff04c224 */ /* 0x000fe200078e0a04 */
[----:B------:R0:W-:Y:S01]  /*3150*/  STL [R1+0x200], R6 ;  /* 0x0002000601007387 */ /* 0x0001e20000100800 */
[----:B------:R-:W-:Y:S01]  /*3160*/  ISETP.GE.AND P4, PT, R16, RZ, PT ;  /* 0x000000ff1000720c */ /* 0x000fe20003f86270 */
[--C-:B------:R-:W-:Y:S02]  /*3170*/  @!P5 IMAD.IADD R14, R14, 0x1, -R9.reuse ;  /* 0x000000010e0ed824 */ /* 0x100fe400078e0a09 */
[----:B------:R1:W-:Y:S01]  /*3180*/  STL [R1+0x204], R4 ;  /* 0x0002040401007387 */ /* 0x0003e20000100800 */
[--C-:B------:R-:W-:Y:S01]  /*3190*/  @!P3 IMAD.IADD R5, R5, 0x1, -R9.reuse ;  /* 0x000000010505b824 */ /* 0x100fe200078e0a09 */
[----:B------:R-:W-:Y:S01]  /*31a0*/  ISETP.GE.AND P3, PT, R18, RZ, PT ;  /* 0x000000ff1200720c */ /* 0x000fe20003f66270 */
[--C-:B------:R-:W-:Y:S01]  /*31b0*/  @!P6 IMAD.IADD R3, R3, 0x1, -R9.reuse ;  /* 0x000000010303e824 */ /* 0x100fe200078e0a09 */
[----:B------:R-:W-:Y:S01]  /*31c0*/  ISETP.GT.U32.AND P5, PT, R9, R14, PT ;  /* 0x0000000e0900720c */ /* 0x000fe20003fa4070 */
[----:B------:R-:W-:Y:S01]  /*31d0*/  @!P1 IMAD.IADD R10, R10, 0x1, -R9 ;  /* 0x000000010a0a9824 */ /* 0x000fe200078e0a09 */
[----:B0-----:R-:W-:Y:S01]  /*31e0*/  IABS R6, R0 ;  /* 0x0000000000067213 */ /* 0x001fe20000000000 */
[----:B------:R-:W-:Y:S01]  /*31f0*/  IMAD.MOV.U32 R17, RZ, RZ, R20 ;  /* 0x000000ffff117224 */ /* 0x000fe200078e0014 */
[----:B------:R-:W-:Y:S01]  /*3200*/  ISETP.GE.AND P1, PT, R0, RZ, PT ;  /* 0x000000ff0000720c */ /* 0x000fe20003f26270 */
[----:B------:R-:W-:Y:S01]  /*3210*/  IMAD.MOV.U32 R15, RZ, RZ, R5 ;  /* 0x000000ffff0f7224 */ /* 0x000fe200078e0005 */
[----:B-1----:R-:W-:Y:S01]  /*3220*/  IABS R4, R2 ;  /* 0x0000000200047213 */ /* 0x002fe20000000000 */
[----:B------:R-:W-:Y:S01]  /*3230*/  IMAD.HI.U32 R7, R11, R6, RZ ;  /* 0x000000060b077227 */ /* 0x000fe200078e00ff */
[----:B------:R-:W-:-:S03]  /*3240*/  ISETP.GE.AND P6, PT, R8, RZ, PT ;  /* 0x000000ff0800720c */ /* 0x000fc60003fc6270 */
[----:B------:R-:W-:Y:S02]  /*3250*/  IMAD.MOV R7, RZ, RZ, -R7 ;  /* 0x000000ffff077224 */ /* 0x000fe400078e0a07 */
[----:B------:R-:W-:-:S04]  /*3260*/  IMAD.HI.U32 R0, R11, R4, RZ ;  /* 0x000000040b007227 */ /* 0x000fc800078e00ff */
[----:B------:R-:W-:Y:S01]  /*3270*/  @!P0 IMAD.MOV R17, RZ, RZ, -R17 ;  /* 0x000000ffff118224 */ /* 0x000fe200078e0a11 */
[C---:B------:R-:W-:Y:S01]  /*3280*/  ISETP.GT.U32.AND P0, PT, R9.reuse, R10, PT ;  /* 0x0000000a0900720c */ /* 0x040fe20003f04070 */
[C---:B------:R-:W-:Y:S02]  /*3290*/  IMAD R5, R9.reuse, R7, R6 ;  /* 0x0000000709057224 */ /* 0x040fe400078e0206 */
[----:B------:R-:W-:Y:S01]  /*32a0*/  IMAD.MOV.U32 R8, RZ, RZ, R3 ;  /* 0x000000ffff087224 */ /* 0x000fe200078e0003 */
[----:B------:R-:W-:Y:S01]  /*32b0*/  STL [R1+0x208], R17 ;  /* 0x0002081101007387 */ /* 0x000fe20000100800 */
[----:B------:R-:W-:Y:S02]  /*32c0*/  IMAD.MOV R0, RZ, RZ, -R0 ;  /* 0x000000ffff007224 */ /* 0x000fe400078e0a00 */
[----:B------:R-:W-:Y:S01]  /*32d0*/  @!P4 IMAD.MOV R8, RZ, RZ, -R8 ;  /* 0x000000ffff08c224 */ /* 0x000fe200078e0a08 */
[C---:B------:R-:W-:Y:S01]  /*32e0*/  ISETP.GT.U32.AND P4, PT, R9.reuse, R5, PT ;  /* 0x000000050900720c */ /* 0x040fe20003f84070 */
[----:B------:R-:W-:-:S02]  /*32f0*/  IMAD R3, R9, R0, R4 ;  /* 0x0000000009037224 */ /* 0x000fc400078e0204 */
[----:B------:R-:W-:Y:S02]  /*3300*/  @!P5 IMAD.IADD R14, R14, 0x1, -R9 ;  /* 0x000000010e0ed824 */ /* 0x000fe400078e0a09 */
[----:B------:R-:W-:Y:S01]  /*3310*/  @!P2 IMAD.MOV R15, RZ, RZ, -R15 ;  /* 0x000000ffff0fa224 */ /* 0x000fe200078e0a0f */
[----:B------:R-:W-:Y:S01]  /*3320*/  ISETP.GT.U32.AND P5, PT, R9, R3, PT ;  /* 0x000000030900720c */ /* 0x000fe20003fa4070 */
[C---:B------:R-:W-:Y:S01]  /*3330*/  VIADD R6, R13.reuse, 0xcd ;  /* 0x000000cd0d067836 */ /* 0x040fe20000000000 */
[----:B------:R-:W-:Y:S01]  /*3340*/  ISETP.GE.AND P2, PT, R2, RZ, PT ;  /* 0x000000ff0200720c */ /* 0x000fe20003f46270 */
[--C-:B------:R-:W-:Y:S01]  /*3350*/  @!P0 IMAD.IADD R10, R10, 0x1, -R9.reuse ;  /* 0x000000010a0a8824 */ /* 0x100fe200078e0a09 */
[----:B------:R-:W-:Y:S01]  /*3360*/  STL [R1+0x20c], R15 ;  /* 0x00020c0f01007387 */ /* 0x000fe20000100800 */
[----:B------:R-:W-:Y:S01]  /*3370*/  VIADD R7, R13, 0xcc ;  /* 0x000000cc0d077836 */ /* 0x000fe20000000000 */
[----:B------:R-:W-:Y:S01]  /*3380*/  ISETP.GE.AND P0, PT, R6, RZ, PT ;  /* 0x000000ff0600720c */ /* 0x000fe20003f06270 */
[--C-:B------:R-:W-:Y:S01]  /*3390*/  @!P4 IMAD.IADD R5, R5, 0x1, -R9.reuse ;  /* 0x000000010505c824 */ /* 0x100fe200078e0a09 */
[----:B------:R0:W-:Y:S01]  /*33a0*/  STL [R1+0x210], R8 ;  /* 0x0002100801007387 */ /* 0x0001e20000100800 */
[----:B------:R-:W-:Y:S01]  /*33b0*/  IABS R6, R6 ;  /* 0x0000000600067213 */ /* 0x000fe20000000000 */
[----:B------:R-:W-:Y:S01]  /*33c0*/  VIADD R4, R13, 0xcb ;  /* 0x000000cb0d047836 */ /* 0x000fe20000000000 */
[----:B------:R-:W-:Y:S01]  /*33d0*/  IABS R0, R7 ;  /* 0x0000000700007213 */ /* 0x000fe20000000000 */
[----:B------:R-:W-:Y:S01]  /*33e0*/  @!P6 IMAD.MOV R14, RZ, RZ, -R14 ;  /* 0x000000ffff0ee224 */ /* 0x000fe200078e0a0e */
[----:B------:R-:W-:Y:S01]  /*33f0*/  ISETP.GE.AND P4, PT, R7, RZ, PT ;  /* 0x000000ff0700720c */ /* 0x000fe20003f86270 */
[----:B------:R-:W-:Y:S01]  /*3400*/  @!P5 IMAD.IADD R3, R3, 0x1, -R9 ;  /* 0x000000010303d824 */ /* 0x000fe200078e0a09 */
[----:B------:R-:W-:-:S02]  /*3410*/  IABS R2, R4 ;  /* 0x0000000400027213 */ /* 0x000fc40000000000 */
[----:B------:R-:W-:Y:S01]  /*3420*/  ISETP.GE.AND P6, PT, R4, RZ, PT ;  /* 0x000000ff0400720c */ /* 0x000fe20003fc6270 */
[----:B0-----:R-:W-:Y:S01]  /*3430*/  IMAD.MOV.U32 R8, RZ, RZ, R10 ;  /* 0x000000ffff087224 */ /* 0x001fe200078e000a */
[----:B------:R-:W-:Y:S01]  /*3440*/  ISETP.GT.U32.AND P5, PT, R9, R3, PT ;  /* 0x000000030900720c */ /* 0x000fe20003fa4070 */
[----:B------:R-:W-:-:S04]  /*3450*/  IMAD.HI.U32 R10, R11, R6, RZ ;  /* 0x000000060b0a7227 */ /* 0x000fc800078e00ff */
[----:B------:R-:W-:Y:S01]  /*3460*/  @!P3 IMAD.MOV R8, RZ, RZ, -R8 ;  /* 0x000000ffff08b224 */ /* 0x000fe200078e0a08 */
[----:B------:R-:W-:Y:S01]  /*3470*/  ISETP.GT.U32.AND P3, PT, R9, R5, PT ;  /* 0x000000050900720c */ /* 0x000fe20003f64070 */
[----:B------:R-:W-:Y:S02]  /*3480*/  IMAD.MOV R10, RZ, RZ, -R10 ;  /* 0x000000ffff0a7224 */ /* 0x000fe400078e0a0a */
[----:B------:R-:W-:Y:S01]  /*3490*/  IMAD.HI.U32 R7, R11, R2, RZ ;  /* 0x000000020b077227 */ /* 0x000fe200078e00ff */
[----:B------:R0:W-:Y:S03]  /*34a0*/  STL [R1+0x214], R8 ;  /* 0x0002140801007387 */ /* 0x0001e60000100800 */
[----:B------:R-:W-:Y:S01]  /*34b0*/  IMAD R4, R9, R10, R6 ;  /* 0x0000000a09047224 */ /* 0x000fe200078e0206 */
[----:B------:R1:W-:Y:S01]  /*34c0*/  STL [R1+0x218], R14 ;  /* 0x0002180e01007387 */ /* 0x0003e20000100800 */
[----:B------:R-:W-:-:S02]  /*34d0*/  IMAD.MOV R7, RZ, RZ, -R7 ;  /* 0x000000ffff077224 */ /* 0x000fc400078e0a07 */
[--C-:B------:R-:W-:Y:S02]  /*34e0*/  @!P5 IMAD.IADD R3, R3, 0x1, -R9.reuse ;  /* 0x000000010303d824 */ /* 0x100fe400078e0a09 */
[----:B------:R-:W-:Y:S01]  /*34f0*/  @!P3 IMAD.IADD R5, R5, 0x1, -R9 ;  /* 0x000000010505b824 */ /* 0x000fe200078e0a09 */
[----:B------:R-:W-:Y:S01]  /*3500*/  ISETP.GT.U32.AND P3, PT, R9, R4, PT ;  /* 0x000000040900720c */ /* 0x000fe20003f64070 */
[----:B0-----:R-:W-:-:S04]  /*3510*/  IMAD.HI.U32 R8, R11, R0, RZ ;  /* 0x000000000b087227 */ /* 0x001fc800078e00ff */
[----:B------:R-:W-:Y:S02]  /*3520*/  IMAD.MOV R8, RZ, RZ, -R8 ;  /* 0x000000ffff087224 */ /* 0x000fe400078e0a08 */
[C---:B------:R-:W-:Y:S02]  /*3530*/  IMAD R2, R9.reuse, R7, R2 ;  /* 0x0000000709027224 */ /* 0x040fe400078e0202 */
[----:B------:R-:W-:Y:S02]  /*3540*/  IMAD R0, R9, R8, R0 ;  /* 0x0000000809007224 */ /* 0x000fe400078e0200 */
[----:B------:R-:W-:Y:S02]  /*3550*/  IMAD.MOV.U32 R18, RZ, RZ, R5 ;  /* 0x000000ffff127224 */ /* 0x000fe400078e0005 */
[----:B-1----:R-:W-:Y:S01]  /*3560*/  VIADD R14, R13, 0xca ;  /* 0x000000ca0d0e7836 */ /* 0x002fe20000000000 */
[C---:B------:R-:W-:Y:S01]  /*3570*/  ISETP.GT.U32.AND P5, PT, R9.reuse, R0, PT ;  /* 0x000000000900720c */ /* 0x040fe20003fa4070 */
[----:B------:R-:W-:Y:S01]  /*3580*/  @!P1 IMAD.MOV R18, RZ, RZ, -R18 ;  /* 0x000000ffff129224 */ /* 0x000fe200078e0a12 */
[----:B------:R-:W-:Y:S01]  /*3590*/  ISETP.GT.U32.AND P1, PT, R9, R2, PT ;  /* 0x000000020900720c */ /* 0x000fe20003f24070 */
[----:B------:R-:W-:Y:S01]  /*35a0*/  @!P3 IMAD.IADD R4, R4, 0x1, -R9 ;  /* 0x000000010404b824 */ /* 0x000fe200078e0a09 */
[----:B------:R-:W-:Y:S01]  /*35b0*/  IABS R15, R14 ;  /* 0x0000000e000f7213 */ /* 0x000fe20000000000 */
[C---:B------:R-:W-:Y:S01]  /*35c0*/  VIADD R6, R13.reuse, 0xc8 ;  /* 0x000000c80d067836 */ /* 0x040fe20000000000 */
[----:B------:R0:W-:Y:S01]  /*35d0*/  STL [R1+0x220], R18 ;  /* 0x0002201201007387 */ /* 0x0001e20000100800 */
[----:B------:R-:W-:Y:S01]  /*35e0*/  VIADD R10, R13, 0xc9 ;  /* 0x000000c90d0a7836 */ /* 0x000fe20000000000 */
[----:B------:R-:W-:Y:S01]  /*35f0*/  ISETP.GT.U32.AND P3, PT, R9, R4, PT ;  /* 0x000000040900720c */ /* 0x000fe20003f64070 */
[----:B------:R-:W-:Y:S01]  /*3600*/  IMAD.HI.U32 R5, R11, R15, RZ ;  /* 0x0000000f0b057227 */ /* 0x000fe200078e00ff */
[----:B------:R-:W-:-:S02]  /*3610*/  IABS R17, R6 ;  /* 0x0000000600117213 */ /* 0x000fc40000000000 */
[----:B------:R-:W-:Y:S01]  /*3620*/  IABS R16, R10 ;  /* 0x0000000a00107213 */ /* 0x000fe20000000000 */
[--C-:B------:R-:W-:Y:S02]  /*3630*/  @!P5 IMAD.IADD R0, R0, 0x1, -R9.reuse ;  /* 0x000000010000d824 */ /* 0x100fe400078e0a09 */
[----:B------:R-:W-:Y:S02]  /*3640*/  @!P1 IMAD.IADD R2, R2, 0x1, -R9 ;  /* 0x0000000102029824 */ /* 0x000fe400078e0a09 */
[----:B0-----:R-:W-:Y:S01]  /*3650*/  IMAD.MOV.U32 R18, RZ, RZ, R3 ;  /* 0x000000ffff127224 */ /* 0x001fe200078e0003 */
[C---:B------:R-:W-:Y:S01]  /*3660*/  ISETP.GT.U32.AND P5, PT, R9.reuse, R0, PT ;  /* 0x000000000900720c */ /* 0x040fe20003fa4070 */
[----:B------:R-:W-:Y:S01]  /*3670*/  IMAD.MOV R3, RZ, RZ, -R5 ;  /* 0x000000ffff037224 */ /* 0x000fe200078e0a05 */
[----:B------:R-:W-:Y:S01]  /*3680*/  ISETP.GT.U32.AND P1, PT, R9, R2, PT ;  /* 0x000000020900720c */ /* 0x000fe20003f24070 */
[----:B------:R-:W-:Y:S02]  /*3690*/  VIADD R7, R13, 0xc7 ;  /* 0x000000c70d077836 */ /* 0x000fe40000000000 */
[----:B------:R-:W-:-:S02]  /*36a0*/  IMAD.MOV.U32 R5, RZ, RZ, R17 ;  /* 0x000000ffff057224 */ /* 0x000fc400078e0011 */
[----:B------:R-:W-:Y:S01]  /*36b0*/  IMAD R3, R9, R3, R15 ;  /* 0x0000000309037224 */ /* 0x000fe200078e020f */
[----:B------:R-:W-:Y:S01]  /*36c0*/  IABS R8, R7 ;  /* 0x0000000700087213 */ /* 0x000fe20000000000 */
[----:B------:R-:W-:-:S04]  /*36d0*/  IMAD.HI.U32 R17, R11, R16, RZ ;  /* 0x000000100b117227 */ /* 0x000fc800078e00ff */
[----:B------:R-:W-:-:S04]  /*36e0*/  IMAD.HI.U32 R15, R11, R5, RZ ;  /* 0x000000050b0f7227 */ /* 0x000fc800078e00ff */
[----:B------:R-:W-:Y:S01]  /*36f0*/  @!P3 IMAD.IADD R4, R4, 0x1, -R9 ;  /* 0x000000010404b824 */ /* 0x000fe200078e0a09 */
[----:B------:R-:W-:Y:S01]  /*3700*/  ISETP.GT.U32.AND P3, PT, R9, R3, PT ;  /* 0x000000030900720c */ /* 0x000fe20003f64070 */
[----:B------:R-:W-:Y:S01]  /*3710*/  @!P2 IMAD.MOV R18, RZ, RZ, -R18 ;  /* 0x000000ffff12a224 */ /* 0x000fe200078e0a12 */
[----:B------:R-:W-:Y:S01]  /*3720*/  ISETP.GE.AND P2, PT, R14, RZ, PT ;  /* 0x000000ff0e00720c */ /* 0x000fe20003f46270 */
[----:B------:R-:W-:-:S03]  /*3730*/  IMAD.HI.U32 R14, R11, R8, RZ ;  /* 0x000000080b0e7227 */ /* 0x000fc600078e00ff */
[----:B------:R0:W-:Y:S01]  /*3740*/  STL [R1+0x224], R18 ;  /* 0x0002241201007387 */ /* 0x0001e20000100800 */
[----:B------:R-:W-:Y:S02]  /*3750*/  IMAD.MOV R17, RZ, RZ, -R17 ;  /* 0x000000ffff117224 */ /* 0x000fe400078e0a11 */
[----:B------:R-:W-:Y:S02]  /*3760*/  IMAD.MOV R15, RZ, RZ, -R15 ;  /* 0x000000ffff0f7224 */ /* 0x000fe400078e0a0f */
[----:B------:R-:W-:Y:S01]  /*3770*/  @!P5 IMAD.IADD R0, R0, 0x1, -R9 ;  /* 0x000000010000d824 */ /* 0x000fe200078e0a09 */
[----:B------:R-:W-:Y:S01]  /*3780*/  ISETP.GE.AND P5, PT, R10, RZ, PT ;  /* 0x000000ff0a00720c */ /* 0x000fe20003fa6270 */
[----:B------:R-:W-:Y:S02]  /*3790*/  IMAD.MOV R14, RZ, RZ, -R14 ;  /* 0x000000ffff0e7224 */ /* 0x000fe400078e0a0e */
[C---:B------:R-:W-:Y:S02]  /*37a0*/  IMAD R10, R9.reuse, R17, R16 ;  /* 0x00000011090a7224 */ /* 0x040fe400078e0210 */
[----:B------:R-:W-:-:S02]  /*37b0*/  IMAD R5, R9, R15, R5 ;  /* 0x0000000f09057224 */ /* 0x000fc400078e0205 */
[----:B0-----:R-:W-:Y:S02]  /*37c0*/  IMAD.MOV.U32 R18, RZ, RZ, R4 ;  /* 0x000000ffff127224 */ /* 0x001fe400078e0004 */
[--C-:B------:R-:W-:Y:S01]  /*37d0*/  @!P1 IMAD.IADD R2, R2, 0x1, -R9.reuse ;  /* 0x0000000102029824 */ /* 0x100fe200078e0a09 */
[C---:B------:R-:W-:Y:S01]  /*37e0*/  ISETP.GT.U32.AND P1, PT, R9.reuse, R5, PT ;  /* 0x000000050900720c */ /* 0x040fe20003f24070 */
[C---:B------:R-:W-:Y:S02]  /*37f0*/  IMAD R4, R9.reuse, R14, R8 ;  /* 0x0000000e09047224 */ /* 0x040fe400078e0208 */
[----:B------:R-:W-:Y:S01]  /*3800*/  @!P0 IMAD.MOV R18, RZ, RZ, -R18 ;  /* 0x000000ffff128224 */ /* 0x000fe200078e0a12 */
[----:B------:R-:W-:Y:S01]  /*3810*/  ISETP.GT.U32.AND P0, PT, R9, R10, PT ;  /* 0x0000000a0900720c */ /* 0x000fe20003f04070 */
[----:B------:R-:W-:Y:S02]  /*3820*/  IMAD.MOV.U32 R16, RZ, RZ, R0 ;  /* 0x000000ffff107224 */ /* 0x000fe400078e0000 */
[----:B------:R-:W-:Y:S01]  /*3830*/  IMAD.MOV.U32 R14, RZ, RZ, R2 ;  /* 0x000000ffff0e7224 */ /* 0x000fe200078e0002 */
[----:B------:R-:W-:Y:S01]  /*3840*/  STL [R1+0x22c], R18 ;  /* 0x00022c1201007387 */ /* 0x000fe20000100800 */
[----:B------:R-:W-:-:S02]  /*3850*/  @!P3 IMAD.IADD R3, R3, 0x1, -R9 ;  /* 0x000000010303b824 */ /* 0x000fc400078e0a09 */
[----:B------:R-:W-:Y:S01]  /*3860*/  @!P4 IMAD.MOV R16, RZ, RZ, -R16 ;  /* 0x000000ffff10c224 */ /* 0x000fe200078e0a10 */
[----:B------:R-:W-:Y:S01]  /*3870*/  ISETP.GE.AND P4, PT, R6, RZ, PT ;  /* 0x000000ff0600720c */ /* 0x000fe20003f86270 */
[----:B------:R-:W-:Y:S01]  /*3880*/  @!P6 IMAD.MOV R14, RZ, RZ, -R14 ;  /* 0x000000ffff0ee224 */ /* 0x000fe200078e0a0e */
[----:B------:R-:W-:Y:S01]  /*3890*/  ISETP.GT.U32.AND P6, PT, R9, R4, PT ;  /* 0x000000040900720c */ /* 0x000fe20003fc4070 */
[----:B------:R-:W-:Y:S01]  /*38a0*/  VIADD R15, R13, 0xc6 ;  /* 0x000000c60d0f7836 */ /* 0x000fe20000000000 */
[----:B------:R-:W-:Y:S01]  /*38b0*/  ISETP.GT.U32.AND P3, PT, R9, R3, PT ;  /* 0x000000030900720c */ /* 0x000fe20003f64070 */
[----:B------:R0:W-:Y:S01]  /*38c0*/  STL [R1+0x230], R16 ;  /* 0x0002301001007387 */ /* 0x0001e20000100800 */
[--C-:B------:R-:W-:Y:S02]  /*38d0*/  @!P0 IMAD.IADD R10, R10, 0x1, -R9.reuse ;  /* 0x000000010a0a8824 */ /* 0x100fe400078e0a09 */
[----:B------:R-:W-:Y:S01]  /*38e0*/  IABS R8, R15 ;  /* 0x0000000f00087213 */ /* 0x000fe20000000000 */
[----:B------:R1:W-:Y:S01]  /*38f0*/  STL [R1+0x234], R14 ;  /* 0x0002340e01007387 */ /* 0x0003e20000100800 */
[----:B------:R-:W-:Y:S01]  /*3900*/  @!P1 IMAD.IADD R5, R5, 0x1, -R9 ;  /* 0x0000000105059824 */ /* 0x000fe200078e0a09 */
[----:B------:R-:W-:-:S02]  /*3910*/  ISETP.GT.U32.AND P1, PT, R9, R10, PT ;  /* 0x0000000a0900720c */ /* 0x000fc40003f24070 */
[----:B------:R-:W-:Y:S01]  /*3920*/  IMAD.MOV.U32 R0, RZ, RZ, R8 ;  /* 0x000000ffff007224 */ /* 0x000fe200078e0008 */
[----:B------:R-:W-:Y:S01]  /*3930*/  ISETP.GE.AND P0, PT, R15, RZ, PT ;  /* 0x000000ff0f00720c */ /* 0x000fe20003f06270 */
[----:B0-----:R-:W-:Y:S02]  /*3940*/  VIADD R16, R13, 0xc5 ;  /* 0x000000c50d107836 */ /* 0x001fe40000000000 */
[----:B------:R-:W-:Y:S01]  /*3950*/  @!P6 IMAD.IADD R4, R4, 0x1, -R9 ;  /* 0x000000010404e824 */ /* 0x000fe200078e0a09 */
[----:B------:R-:W-:Y:S01]  /*3960*/  ISETP.GT.U32.AND P6, PT, R9, R5, PT ;  /* 0x000000050900720c */ /* 0x000fe20003fc4070 */
[----:B------:R-:W-:Y:S01]  /*3970*/  IMAD.HI.U32 R2, R11, R0, RZ ;  /* 0x000000000b027227 */ /* 0x000fe200078e00ff */
[----:B-1----:R-:W-:-:S03]  /*3980*/  IABS R14, R16 ;  /* 0x00000010000e7213 */ /* 0x002fc60000000000 */
[----:B------:R-:W-:Y:S01]  /*3990*/  @!P3 IMAD.IADD R3, R3, 0x1, -R9 ;  /* 0x000000010303b824 */ /* 0x000fe200078e0a09 */
[----:B------:R-:W-:Y:S01]  /*39a0*/  ISETP.GE.AND P3, PT, R7, RZ, PT ;  /* 0x000000ff0700720c */ /* 0x000fe20003f66270 */
[----:B------:R-:W-:-:S04]  /*39b0*/  IMAD.HI.U32 R6, R11, R14, RZ ;  /* 0x0000000e0b067227 */ /* 0x000fc800078e00ff */
[----:B------:R-:W-:Y:S02]  /*39c0*/  IMAD.MOV R2, RZ, RZ, -R2 ;  /* 0x000000ffff027224 */ /* 0x000fe400078e0a02 */
[----:B------:R-:W-:Y:S02]  /*39d0*/  IMAD.MOV.U32 R8, RZ, RZ, R3 ;  /* 0x000000ffff087224 */ /* 0x000fe400078e0003 */
[----:B------:R-:W-:Y:S02]  /*39e0*/  IMAD.MOV R6, RZ, RZ, -R6 ;  /* 0x000000ffff067224 */ /* 0x000fe400078e0a06 */
[C---:B------:R-:W-:Y:S02]  /*39f0*/  IMAD R0, R9.reuse, R2, R0 ;  /* 0x0000000209007224 */ /* 0x040fe400078e0200 */
[----:B------:R-:W-:Y:S01]  /*3a00*/  @!P2 IMAD.MOV R8, RZ, RZ, -R8 ;  /* 0x000000ffff08a224 */ /* 0x000fe200078e0a08 */
[C---:B------:R-:W-:Y:S01]  /*3a10*/  ISETP.GT.U32.AND P2, PT, R9.reuse, R4, PT ;  /* 0x000000040900720c */ /* 0x040fe20003f44070 */
[----:B------:R-:W-:-:S02]  /*3a20*/  IMAD R14, R9, R6, R14 ;  /* 0x00000006090e7224 */ /* 0x000fc400078e020e */
[--C-:B------:R-:W-:Y:S01]  /*3a30*/  @!P1 IMAD.IADD R10, R10, 0x1, -R9.reuse ;  /* 0x000000010a0a9824 */ /* 0x100fe200078e0a09 */
[----:B------:R0:W-:Y:S01]  /*3a40*/  STL [R1+0x23c], R8 ;  /* 0x00023c0801007387 */ /* 0x0001e20000100800 */
[--C-:B------:R-:W-:Y:S01]  /*3a50*/  @!P6 IMAD.IADD R5, R5, 0x1, -R9.reuse ;  /* 0x000000010505e824 */ /* 0x100fe200078e0a09 */
[----:B------:R-:W-:Y:S01]  /*3a60*/  ISETP.GT.U32.AND P1, PT, R9, R0, PT ;  /* 0x000000000900720c */ /* 0x000fe20003f24070 */
[----:B------:R-:W-:Y:S01]  /*3a70*/  VIADD R3, R13, 0xc3 ;  /* 0x000000c30d037836 */ /* 0x000fe20000000000 */
[----:B------:R-:W-:Y:S01]  /*3a80*/  ISETP.GT.U32.AND P6, PT, R9, R14, PT ;  /* 0x0000000e0900720c */ /* 0x000fe20003fc4070 */
[C---:B------:R-:W-:Y:S02]  /*3a90*/  VIADD R2, R13.reuse, 0xc2 ;  /* 0x000000c20d027836 */ /* 0x040fe40000000000 */
[----:B------:R-:W-:Y:S01]  /*3aa0*/  IMAD.MOV.U32 R18, RZ, RZ, R10 ;  /* 0x000000ffff127224 */ /* 0x000fe200078e000a */
[----:B------:R-:W-:Y:S01]  /*3ab0*/  IABS R6, R3 ;  /* 0x0000000300067213 */ /* 0x000fe20000000000 */
[----:B------:R-:W-:Y:S01]  /*3ac0*/  @!P2 IMAD.IADD R4, R4, 0x1, -R9 ;  /* 0x000000010404a824 */ /* 0x000fe200078e0a09 */
[----:B------:R-:W-:Y:S01]  /*3ad0*/  ISETP.GE.AND P2, PT, R16, RZ, PT ;  /* 0x000000ff1000720c */ /* 0x000fe20003f46270 */
[----:B0-----:R-:W-:Y:S01]  /*3ae0*/  VIADD R8, R13, 0xc4 ;  /* 0x000000c40d087836 */ /* 0x001fe20000000000 */
[----:B------:R-:W-:Y:S01]  /*3af0*/  IABS R7, R2 ;  /* 0x0000000200077213 */ /* 0x000fe20000000000 */
[----:B------:R-:W-:-:S03]  /*3b00*/  IMAD.HI.U32 R17, R11, R6, RZ ;  /* 0x000000060b117227 */ /* 0x000fc600078e00ff */
[----:B------:R-:W-:Y:S01]  /*3b10*/  IABS R15, R8 ;  /* 0x00000008000f7213 */ /* 0x000fe20000000000 */
[--C-:B------:R-:W-:Y:S01]  /*3b20*/  @!P1 IMAD.IADD R0, R0, 0x1, -R9.reuse ;  /* 0x0000000100009824 */ /* 0x100fe200078e0a09 */
[----:B------:R-:W-:Y:S01]  /*3b30*/  ISETP.GE.AND P1, PT, R8, RZ, PT ;  /* 0x000000ff0800720c */ /* 0x000fe20003f26270 */
[----:B------:R-:W-:Y:S02]  /*3b40*/  @!P6 IMAD.IADD R14, R14, 0x1, -R9 ;  /* 0x000000010e0ee824 */ /* 0x000fe400078e0a09 */
[----:B------:R-:W-:-:S03]  /*3b50*/  IMAD.HI.U32 R16, R11, R15, RZ ;  /* 0x0000000f0b107227 */ /* 0x000fc600078e00ff */
[C---:B------:R-:W-:Y:S01]  /*3b60*/  ISETP.GT.U32.AND P6, PT, R9.reuse, R14, PT ;  /* 0x0000000e0900720c */ /* 0x040fe20003fc4070 */
[----:B------:R-:W-:Y:S02]  /*3b70*/  IMAD.MOV R16, RZ, RZ, -R16 ;  /* 0x000000ffff107224 */ /* 0x000fe400078e0a10 */
[----:B------:R-:W-:Y:S01]  /*3b80*/  @!P5 IMAD.MOV R18, RZ, RZ, -R18 ;  /* 0x000000ffff12d224 */ /* 0x000fe200078e0a12 */
[----:B------:R-:W-:Y:S01]  /*3b90*/  ISETP.GT.U32.AND P5, PT, R9, R0, PT ;  /* 0x000000000900720c */ /* 0x000fe20003fa4070 */
[----:B------:R-:W-:-:S03]  /*3ba0*/  IMAD.HI.U32 R8, R11, R7, RZ ;  /* 0x000000070b087227 */ /* 0x000fc600078e00ff */
[----:B------:R-:W-:Y:S01]  /*3bb0*/  STL [R1+0x240], R18 ;  /* 0x0002401201007387 */ /* 0x000fe20000100800 */
[----:B------:R-:W-:Y:S02]  /*3bc0*/  IMAD.MOV R17, RZ, RZ, -R17 ;  /* 0x000000ffff117224 */ /* 0x000fe400078e0a11 */
[C---:B------:R-:W-:Y:S02]  /*3bd0*/  IMAD R15, R9.reuse, R16, R15 ;  /* 0x00000010090f7224 */ /* 0x040fe400078e020f */
[----:B------:R-:W-:Y:S02]  /*3be0*/  IMAD.MOV R8, RZ, RZ, -R8 ;  /* 0x000000ffff087224 */ /* 0x000fe400078e0a08 */
[C---:B------:R-:W-:Y:S02]  /*3bf0*/  IMAD R6, R9.reuse, R17, R6 ;  /* 0x0000001109067224 */ /* 0x040fe400078e0206 */
[----:B------:R-:W-:Y:S01]  /*3c00*/  @!P4 IMAD.MOV R5, RZ, RZ, -R5 ;  /* 0x000000ffff05c224 */ /* 0x000fe200078e0a05 */
[C---:B------:R-:W-:Y:S01]  /*3c10*/  ISETP.GT.U32.AND P4, PT, R9.reuse, R15, PT ;  /* 0x0000000f0900720c */ /* 0x040fe20003f84070 */
[----:B------:R-:W-:-:S02]  /*3c20*/  IMAD R7, R9, R8, R7 ;  /* 0x0000000809077224 */ /* 0x000fc400078e0207 */
[----:B------:R-:W-:Y:S01]  /*3c30*/  @!P3 IMAD.MOV R4, RZ, RZ, -R4 ;  /* 0x000000ffff04b224 */ /* 0x000fe200078e0a04 */
[----:B------:R-:W-:Y:S01]  /*3c40*/  ISETP.GT.U32.AND P3, PT, R9, R6, PT ;  /* 0x000000060900720c */ /* 0x000fe20003f64070 */
[--C-:B------:R-:W-:Y:S01]  /*3c50*/  @!P5 IMAD.IADD R0, R0, 0x1, -R9.reuse ;  /* 0x000000010000d824 */ /* 0x100fe200078e0a09 */
[----:B------:R-:W-:Y:S01]  /*3c60*/  ISETP.GE.AND P5, PT, R3, RZ, PT ;  /* 0x000000ff0300720c */ /* 0x000fe20003fa6270 */
[--C-:B------:R-:W-:Y:S01]  /*3c70*/  @!P6 IMAD.IADD R14, R14, 0x1, -R9.reuse ;  /* 0x000000010e0ee824 */ /* 0x100fe200078e0a09 */
[----:B------:R-:W-:Y:S01]  /*3c80*/  ISETP.GT.U32.AND P6, PT, R9, R7, PT ;  /* 0x000000070900720c */ /* 0x000fe20003fc4070 */
[C---:B------:R-:W-:Y:S01]  /*3c90*/  VIADD R16, R13.reuse, 0xc1 ;  /* 0x000000c10d107836 */ /* 0x040fe20000000000 */
[----:B------:R0:W-:Y:S01]  /*3ca0*/  STL [R1+0x244], R5 ;  /* 0x0002440501007387 */ /* 0x0001e20000100800 */
[----:B------:R-:W-:Y:S02]  /*3cb0*/  VIADD R3, R13, 0xc0 ;  /* 0x000000c00d037836 */ /* 0x000fe40000000000 */
[----:B------:R-:W-:Y:S01]  /*3cc0*/  @!P4 IMAD.IADD R15, R15, 0x1, -R9 ;  /* 0x000000010f0fc824 */ /* 0x000fe200078e0a09 */
[----:B------:R1:W-:Y:S01]  /*3cd0*/  STL [R1+0x248], R4 ;  /* 0x0002480401007387 */ /* 0x0003e20000100800 */
[----:B------:R-:W-:Y:S01]  /*3ce0*/  ISETP.GE.AND P4, PT, R2, RZ, PT ;  /* 0x000000ff0200720c */ /* 0x000fe20003f86270 */
[----:B------:R-:W-:-:S02]  /*3cf0*/  IMAD.MOV.U32 R17, RZ, RZ, R0 ;  /* 0x000000ffff117224 */ /* 0x000fc400078e0000 */
[--C-:B------:R-:W-:Y:S01]  /*3d00*/  @!P3 IMAD.IADD R6, R6, 0x1, -R9.reuse ;  /* 0x000000010606b824 */ /* 0x100fe200078e0a09 */
[----:B------:R-:W-:Y:S01]  /*3d10*/  ISETP.GT.U32.AND P3, PT, R9, R15, PT ;  /* 0x0000000f0900720c */ /* 0x000fe20003f64070 */
[----:B------:R-:W-:Y:S01]  /*3d20*/  VIADD R8, R13, 0xbf ;  /* 0x000000bf0d087836 */ /* 0x000fe20000000000 */
[----:B0-----:R-:W-:Y:S01]  /*3d30*/  IABS R5, R3 ;  /* 0x0000000300057213 */ /* 0x001fe20000000000 */
[----:B------:R-:W-:Y:S01]  /*3d40*/  @!P6 IMAD.IADD R7, R7, 0x1, -R9 ;  /* 0x000000010707e824 */ /* 0x000fe200078e0a09 */
[C---:B------:R-:W-:Y:S01]  /*3d50*/  ISETP.GT.U32.AND P6, PT, R9.reuse, R6, PT ;  /* 0x000000060900720c */ /* 0x040fe20003fc4070 */
[----:B------:R-:W-:Y:S01]  /*3d60*/  @!P0 IMAD.MOV R17, RZ, RZ, -R17 ;  /* 0x000000ffff118224 */ /* 0x000fe200078e0a11 */
[----:B-1----:R-:W-:Y:S01]  /*3d70*/  IABS R4, R16 ;  /* 0x0000001000047213 */ /* 0x002fe20000000000 */
[----:B------:R-:W-:Y:S01]  /*3d80*/  IMAD.MOV.U32 R2, RZ, RZ, R5 ;  /* 0x000000ffff027224 */ /* 0x000fe200078e0005 */
[----:B------:R-:W-:Y:S01]  /*3d90*/  ISETP.GT.U32.AND P0, PT, R9, R7, PT ;  /* 0x000000070900720c */ /* 0x000fe20003f04070 */
[----:B------:R-:W-:Y:S01]  /*3da0*/  @!P2 IMAD.MOV R14, RZ, RZ, -R14 ;  /* 0x000000ffff0ea224 */ /* 0x000fe200078e0a0e */
[----:B------:R-:W-:Y:S01]  /*3db0*/  IABS R18, R8 ;  /* 0x0000000800127213 */ /* 0x000fe20000000000 */
[C---:B------:R-:W-:Y:S01]  /*3dc0*/  IMAD.HI.U32 R10, R11.reuse, R4, RZ ;  /* 0x000000040b0a7227 */ /* 0x040fe200078e00ff */
[----:B------:R0:W-:Y:S03]  /*3dd0*/  STL [R1+0x24c], R17 ;  /* 0x00024c1101007387 */ /* 0x0001e60000100800 */
[----:B------:R-:W-:Y:S01]  /*3de0*/  IMAD.MOV R10, RZ, RZ, -R10 ;  /* 0x000000ffff0a7224 */ /* 0x000fe200078e0a0a */
[----:B------:R1:W-:Y:S01]  /*3df0*/  STL [R1+0x250], R14 ;  /* 0x0002500e01007387 */ /* 0x0003e20000100800 */
[----:B------:R-:W-:-:S04]  /*3e00*/  IMAD.HI.U32 R5, R11, R2, RZ ;  /* 0x000000020b057227 */ /* 0x000fc800078e00ff */
[----:B------:R-:W-:Y:S02]  /*3e10*/  IMAD R0, R9, R10, R4 ;  /* 0x0000000a09007224 */ /* 0x000fe400078e0204 */
[----:B------:R-:W-:Y:S02]  /*3e20*/  IMAD.MOV R4, RZ, RZ, -R5 ;  /* 0x000000ffff047224 */ /* 0x000fe400078e0a05 */
[--C-:B------:R-:W-:Y:S01]  /*3e30*/  @!P3 IMAD.IADD R15, R15, 0x1, -R9.reuse ;  /* 0x000000010f0fb824 */ /* 0x100fe200078e0a09 */
[C---:B------:R-:W-:Y:S01]  /*3e40*/  ISETP.GT.U32.AND P3, PT, R9.reuse, R0, PT ;  /* 0x000000000900720c */ /* 0x040fe20003f64070 */
[----:B------:R-:W-:Y:S02]  /*3e50*/  IMAD R2, R9, R4, R2 ;  /* 0x0000000409027224 */ /* 0x000fe400078e0202 */
[----:B------:R-:W-:Y:S02]  /*3e60*/  @!P6 IMAD.IADD R6, R6, 0x1, -R9 ;  /* 0x000000010606e824 */ /* 0x000fe400078e0a09 */
[----:B------:R-:W-:Y:S01]  /*3e70*/  VIADD R5, R13, 0xbe ;  /* 0x000000be0d057836 */ /* 0x000fe20000000000 */
[----:B------:R-:W-:Y:S01]  /*3e80*/  ISETP.GT.U32.AND P6, PT, R9, R2, PT ;  /* 0x000000020900720c */ /* 0x000fe20003fc4070 */
[----:B------:R-:W-:-:S03]  /*3e90*/  IMAD.HI.U32 R19, R11, R18, RZ ;  /* 0x000000120b137227 */ /* 0x000fc600078e00ff */
[----:B------:R-:W-:Y:S01]  /*3ea0*/  IABS R4, R5 ;  /* 0x0000000500047213 */ /* 0x000fe20000000000 */
[----:B------:R-:W-:Y:S02]  /*3eb0*/  IMAD.MOV R19, RZ, RZ, -R19 ;  /* 0x000000ffff137224 */ /* 0x000fe400078e0a13 */
[----:B------:R-:W-:Y:S01]  /*3ec0*/  @!P3 IMAD.IADD R0, R0, 0x1, -R9 ;  /* 0x000000010000b824 */ /* 0x000fe200078e0a09 */
[----:B------:R-:W-:Y:S01]  /*3ed0*/  ISETP.GE.AND P3, PT, R3, RZ, PT ;  /* 0x000000ff0300720c */ /* 0x000fe20003f66270 */
[----:B0-----:R-:W-:-:S04]  /*3ee0*/  IMAD.HI.U32 R17, R11, R4, RZ ;  /* 0x000000040b117227 */ /* 0x001fc800078e00ff */
[--C-:B------:R-:W-:Y:S01]  /*3ef0*/  @!P6 IMAD.IADD R2, R2, 0x1, -R9.reuse ;  /* 0x000000010202e824 */ /* 0x100fe200078e0a09 */
[----:B------:R-:W-:Y:S01]  /*3f00*/  ISETP.GT.U32.AND P6, PT, R9, R0, PT ;  /* 0x000000000900720c */ /* 0x000fe20003fc4070 */
[----:B------:R-:W-:Y:S01]  /*3f10*/  @!P0 IMAD.IADD R7, R7, 0x1, -R9 ;  /* 0x0000000107078824 */ /* 0x000fe200078e0a09 */
[----:B------:R-:W-:Y:S01]  /*3f20*/  ISETP.GE.AND P0, PT, R16, RZ, PT ;  /* 0x000000ff1000720c */ /* 0x000fe20003f06270 */
[C---:B------:R-:W-:Y:S01]  /*3f30*/  IMAD R3, R9.reuse, R19, R18 ;  /* 0x0000001309037224 */ /* 0x040fe200078e0212 */
[----:B------:R-:W-:Y:S01]  /*3f40*/  ISETP.GT.U32.AND P2, PT, R9, R2, PT ;  /* 0x000000020900720c */ /* 0x000fe20003f44070 */
[----:B------:R-:W-:Y:S02]  /*3f50*/  IMAD.MOV R17, RZ, RZ, -R17 ;  /* 0x000000ffff117224 */ /* 0x000fe400078e0a11 */
[----:B------:R-:W-:Y:S02]  /*3f60*/  IMAD.MOV.U32 R20, RZ, RZ, R15 ;  /* 0x000000ffff147224 */ /* 0x000fe400078e000f */
[----:B-1----:R-:W-:-:S02]  /*3f70*/  IMAD.MOV.U32 R14, RZ, RZ, R7 ;  /* 0x000000ffff0e7224 */ /* 0x002fc400078e0007 */
[----:B------:R-:W-:Y:S02]  /*3f80*/  VIADD R10, R13, 0xbd ;  /* 0x000000bd0d0a7836 */ /* 0x000fe40000000000 */
[----:B------:R-:W-:Y:S01]  /*3f90*/  @!P1 IMAD.MOV R20, RZ, RZ, -R20 ;  /* 0x000000ffff149224 */ /* 0x000fe200078e0a14 */
[C---:B------:R-:W-:Y:S01]  /*3fa0*/  ISETP.GT.U32.AND P1, PT, R9.reuse, R3, PT ;  /* 0x000000030900720c */ /* 0x040fe20003f24070 */
[C---:B------:R-:W-:Y:S01]  /*3fb0*/  IMAD R7, R9.reuse, R17, R4 ;  /* 0x0000001109077224 */ /* 0x040fe200078e0204 */
[----:B------:R-:W-:Y:S01]  /*3fc0*/  IABS R16, R10 ;  /* 0x0000000a00107213 */ /* 0x000fe20000000000 */
[----:B------:R-:W-:Y:S01]  /*3fd0*/  @!P5 IMAD.MOV R6, RZ, RZ, -R6 ;  /* 0x000000ffff06d224 */ /* 0x000fe200078e0a06 */
[----:B------:R-:W-:Y:S01]  /*3fe0*/  STL [R1+0x254], R20 ;  /* 0x0002541401007387 */ /* 0x000fe20000100800 */
[--C-:B------:R-:W-:Y:S01]  /*3ff0*/  @!P6 IMAD.IADD R0, R0, 0x1, -R9.reuse ;  /* 0x000000010000e824 */ /* 0x100fe200078e0a09 */
[----:B------:R-:W-:Y:S01]  /*4000*/  ISETP.GT.U32.AND P6, PT, R9, R7, PT ;  /* 0x000000070900720c */ /* 0x000fe20003fc4070 */
[----:B------:R-:W-:Y:S01]  /*4010*/  @!P4 IMAD.MOV R14, RZ, RZ, -R14 ;  /* 0x000000ffff0ec224 */ /* 0x000fe200078e0a0e */
[----:B------:R0:W-:Y:S01]  /*4020*/  STL [R1+0x258], R6 ;  /* 0x0002580601007387 */ /* 0x0001e20000100800 */
[----:B------:R-:W-:Y:S01]  /*4030*/  VIADD R4, R13, 0xbc ;  /* 0x000000bc0d047836 */ /* 0x000fe20000000000 */
[----:B------:R-:W-:Y:S01]  /*4040*/  ISETP.GE.AND P4, PT, R5, RZ, PT ;  /* 0x000000ff0500720c */ /* 0x000fe20003f86270 */
[--C-:B------:R-:W-:Y:S01]  /*4050*/  @!P2 IMAD.IADD R2, R2, 0x1, -R9.reuse ;  /* 0x000000010202a824 */ /* 0x100fe200078e0a09 */
[----:B------:R1:W-:Y:S01]  /*4060*/  STL [R1+0x25c], R14 ;  /* 0x00025c0e01007387 */ /* 0x0003e20000100800 */
[----:B------:R-:W-:Y:S01]  /*4070*/  @!P1 IMAD.IADD R3, R3, 0x1, -R9 ;  /* 0x0000000103039824 */ /* 0x000fe200078e0a09 */
[----:B------:R-:W-:Y:S01]  /*4080*/  IABS R5, R4 ;  /* 0x0000000400057213 */ /* 0x000fe20000000000 */
[----:B------:R-:W-:Y:S01]  /*4090*/  IMAD.MOV.U32 R15, RZ, RZ, R2 ;  /* 0x000000ffff0f7224 */ /* 0x000fe200078e0002 */
[----:B------:R-:W-:Y:S01]  /*40a0*/  ISETP.GE.AND P2, PT, R10, RZ, PT ;  /* 0x000000ff0a00720c */ /* 0x000fe20003f46270 */
[----:B------:R-:W-:Y:S01]  /*40b0*/  VIADD R17, R13, 0xb9 ;  /* 0x000000b90d117836 */ /* 0x000fe20000000000 */
[----:B------:R-:W-:Y:S01]  /*40c0*/  ISETP.GE.AND P5, PT, R8, RZ, PT ;  /* 0x000000ff0800720c */ /* 0x000fe20003fa6270 */
[----:B0-----:R-:W-:Y:S01]  /*40d0*/  IMAD.HI.U32 R6, R11, R16, RZ ;  /* 0x000000100b067227 */ /* 0x001fe200078e00ff */
[----:B------:R-:W-:-:S03]  /*40e0*/  ISETP.GE.AND P1, PT, R4, RZ, PT ;  /* 0x000000ff0400720c */ /* 0x000fc60003f26270 */
[----:B------:R-:W-:Y:S02]  /*40f0*/  IMAD.MOV R6, RZ, RZ, -R6 ;  /* 0x000000ffff067224 */ /* 0x000fe400078e0a06 */
[----:B------:R-:W-:Y:S01]  /*4100*/  @!P6 IMAD.IADD R7, R7, 0x1, -R9 ;  /* 0x000000010707e824 */ /* 0x000fe200078e0a09 */
[C---:B------:R-:W-:Y:S01]  /*4110*/  ISETP.GT.U32.AND P6, PT, R9.reuse, R3, PT ;  /* 0x000000030900720c */ /* 0x040fe20003fc4070 */
[----:B-1----:R-:W-:Y:S02]  /*4120*/  IMAD R14, R9, R6, R16 ;  /* 0x00000006090e7224 */ /* 0x002fe400078e0210 */
[----:B------:R-:W-:-:S04]  /*4130*/  IMAD.HI.U32 R10, R11, R5, RZ ;  /* 0x000000050b0a7227 */ /* 0x000fc800078e00ff */
[----:B------:R-:W-:Y:S01]  /*4140*/  @!P3 IMAD.MOV R15, RZ, RZ, -R15 ;  /* 0x000000ffff0fb224 */ /* 0x000fe200078e0a0f */
[----:B------:R-:W-:Y:S01]  /*4150*/  ISETP.GT.U32.AND P3, PT, R9, R14, PT ;  /* 0x0000000e0900720c */ /* 0x000fe20003f64070 */
[----:B------:R-:W-:Y:S02]  /*4160*/  IMAD.MOV.U32 R8, RZ, RZ, R0 ;  /* 0x000000ffff087224 */ /* 0x000fe400078e0000 */
[----:B------:R-:W-:Y:S01]  /*4170*/  IMAD.MOV R2, RZ, RZ, -R10 ;  /* 0x000000ffff027224 */ /* 0x000fe200078e0a0a */
[----:B------:R-:W-:Y:S01]  /*4180*/  IABS R10, R17 ;  /* 0x00000011000a7213 */ /* 0x000fe20000000000 */
[----:B------:R-:W-:Y:S02]  /*4190*/  VIADD R6, R13, 0xbb ;  /* 0x000000bb0d067836 */ /* 0x000fe40000000000 */
[----:B------:R-:W-:Y:S01]  /*41a0*/  @!P0 IMAD.MOV R8, RZ, RZ, -R8 ;  /* 0x000000ffff088224 */ /* 0x000fe200078e0a08 */
[C---:B------:R-:W-:Y:S01]  /*41b0*/  ISETP.GT.U32.AND P0, PT, R9.reuse, R7, PT ;  /* 0x000000070900720c */ /* 0x040fe20003f04070 */
[----:B------:R-:W-:Y:S01]  /*41c0*/  IMAD R2, R9, R2, R5 ;  /* 0x0000000209027224 */ /* 0x000fe200078e0205 */
[----:B------:R-:W-:Y:S01]  /*41d0*/  IABS R0, R6 ;  /* 0x0000000600007213 */ /* 0x000fe20000000000 */
[----:B------:R-:W-:Y:S01]  /*41e0*/  VIADD R4, R13, 0xba ;  /* 0x000000ba0d047836 */ /* 0x000fe20000000000 */
[----:B------:R0:W-:Y:S01]  /*41f0*/  STL [R1+0x264], R8 ;  /* 0x0002640801007387 */ /* 0x0001e20000100800 */
[--C-:B------:R-:W-:Y:S01]  /*4200*/  @!P6 IMAD.IADD R3, R3, 0x1, -R9.reuse ;  /* 0x000000010303e824 */ /* 0x100fe200078e0a09 */
[----:B------:R-:W-:Y:S01]  /*4210*/  ISETP.GT.U32.AND P6, PT, R9, R2, PT ;  /* 0x000000020900720c */ /* 0x000fe20003fc4070 */
[----:B------:R-:W-:Y:S01]  /*4220*/  @!P3 IMAD.IADD R14, R14, 0x1, -R9 ;  /* 0x000000010e0eb824 */ /* 0x000fe200078e0a09 */
[----:B------:R1:W-:Y:S01]  /*4230*/  STL [R1+0x268], R15 ;  /* 0x0002680f01007387 */ /* 0x0003e20000100800 */
[----:B------:R-:W-:Y:S01]  /*4240*/  IMAD.MOV.U32 R16, RZ, RZ, R3 ;  /* 0x000000ffff107224 */ /* 0x000fe200078e0003 */
[----:B------:R-:W-:Y:S01]  /*4250*/  ISETP.GE.AND P3, PT, R4, RZ, PT ;  /* 0x000000ff0400720c */ /* 0x000fe20003f66270 */
[----:B------:R-:W-:-:S02]  /*4260*/  IMAD.MOV.U32 R5, RZ, RZ, R10 ;  /* 0x000000ffff057224 */ /* 0x000fc400078e000a */
[----:B------:R-:W-:Y:S01]  /*4270*/  @!P5 IMAD.MOV R16, RZ, RZ, -R16 ;  /* 0x000000ffff10d224 */ /* 0x000fe200078e0a10 */
[----:B0-----:R-:W-:Y:S01]  /*4280*/  IABS R8, R4 ;  /* 0x0000000400087213 */ /* 0x001fe20000000000 */
[----:B------:R-:W-:Y:S01]  /*4290*/  @!P0 IMAD.IADD R7, R7, 0x1, -R9 ;  /* 0x0000000107078824 */ /* 0x000fe200078e0a09 */
[----:B------:R-:W-:Y:S01]  /*42a0*/  ISETP.GT.U32.AND P5, PT, R9, R14, PT ;  /* 0x0000000e0900720c */ /* 0x000fe20003fa4070 */
[----:B------:R-:W-:Y:S01]  /*42b0*/  VIADD R4, R13, 0xb8 ;  /* 0x000000b80d047836 */ /* 0x000fe20000000000 */
[----:B------:R-:W-:Y:S01]  /*42c0*/  ISETP.GE.AND P0, PT, R6, RZ, PT ;  /* 0x000000ff0600720c */ /* 0x000fe20003f06270 */
[C---:B-1----:R-:W-:Y:S01]  /*42d0*/  IMAD.HI.U32 R15, R11.reuse, R0, RZ ;  /* 0x000000000b0f7227 */ /* 0x042fe200078e00ff */
[----:B------:R0:W-:Y:S03]  /*42e0*/  STL [R1+0x26c], R16 ;  /* 0x00026c1001007387 */ /* 0x0001e60000100800 */
[----:B------:R-:W-:-:S04]  /*42f0*/  IMAD.HI.U32 R10, R11, R8, RZ ;  /* 0x000000080b0a7227 */ /* 0x000fc800078e00ff */
[----:B------:R-:W-:Y:S02]  /*4300*/  IMAD.MOV R15, RZ, RZ, -R15 ;  /* 0x000000ffff0f7224 */ /* 0x000fe400078e0a0f */
[----:B------:R-:W-:-:S04]  /*4310*/  IMAD.HI.U32 R6, R11, R5, RZ ;  /* 0x000000050b067227 */ /* 0x000fc800078e00ff */
[----:B------:R-:W-:Y:S02]  /*4320*/  IMAD.MOV R10, RZ, RZ, -R10 ;  /* 0x000000ffff0a7224 */ /* 0x000fe400078e0a0a */
[C---:B------:R-:W-:Y:S02]  /*4330*/  IMAD R0, R9.reuse, R15, R0 ;  /* 0x0000000f09007224 */ /* 0x040fe400078e0200 */
[----:B------:R-:W-:Y:S02]  /*4340*/  @!P6 IMAD.IADD R2, R2, 0x1, -R9 ;  /* 0x000000010202e824 */ /* 0x000fe400078e0a09 */
[----:B------:R-:W-:Y:S02]  /*4350*/  IMAD.MOV R3, RZ, RZ, -R6 ;  /* 0x000000ffff037224 */ /* 0x000fe400078e0a06 */
[C---:B------:R-:W-:Y:S01]  /*4360*/  IMAD R6, R9.reuse, R10, R8 ;  /* 0x0000000a09067224 */ /* 0x040fe200078e0208 */
[C---:B------:R-:W-:Y:S01]  /*4370*/  ISETP.GT.U32.AND P6, PT, R9.reuse, R2, PT ;  /* 0x000000020900720c */ /* 0x040fe20003fc4070 */
[----:B------:R-:W-:Y:S01]  /*4380*/  @!P4 IMAD.MOV R7, RZ, RZ, -R7 ;  /* 0x000000ffff07c224 */ /* 0x000fe200078e0a07 */
[C---:B------:R-:W-:Y:S01]  /*4390*/  ISETP.GT.U32.AND P4, PT, R9.reuse, R0, PT ;  /* 0x000000000900720c */ /* 0x040fe20003f84070 */
[----:B------:R-:W-:Y:S01]  /*43a0*/  @!P5 IMAD.IADD R14, R14, 0x1, -R9 ;  /* 0x000000010e0ed824 */ /* 0x000fe200078e0a09 */
[C---:B------:R-:W-:Y:S01]  /*43b0*/  ISETP.GT.U32.AND P5, PT, R9.reuse, R6, PT ;  /* 0x000000060900720c */ /* 0x040fe20003fa4070 */
[----:B------:R-:W-:Y:S01]  /*43c0*/  IMAD R5, R9, R3, R5 ;  /* 0x0000000309057224 */ /* 0x000fe200078e0205 */
[----:B------:R-:W-:Y:S01]  /*43d0*/  IABS R8, R4 ;  /* 0x0000000400087213 */ /* 0x000fe20000000000 */
[C---:B------:R-:W-:Y:S01]  /*43e0*/  VIADD R3, R13.reuse, 0xb6 ;  /* 0x000000b60d037836 */ /* 0x040fe20000000000 */
[----:B------:R1:W-:Y:S01]  /*43f0*/  STL [R1+0x270], R7 ;  /* 0x0002700701007387 */ /* 0x0003e20000100800 */
[----:B------:R-:W-:-:S02]  /*4400*/  VIADD R10, R13, 0xb7 ;  /* 0x000000b70d0a7836 */ /* 0x000fc40000000000 */
[----:B0-----:R-:W-:Y:S01]  /*4410*/  IMAD.HI.U32 R16, R11, R8, RZ ;  /* 0x000000080b107227 */ /* 0x001fe200078e00ff */
[----:B------:R-:W-:Y:S02]  /*4420*/  IABS R18, R3 ;  /* 0x0000000300127213 */ /* 0x000fe40000000000 */
[----:B------:R-:W-:Y:S01]  /*4430*/  IABS R15, R10 ;  /* 0x0000000a000f7213 */ /* 0x000fe20000000000 */
[--C-:B------:R-:W-:Y:S01]  /*4440*/  @!P4 IMAD.IADD R0, R0, 0x1, -R9.reuse ;  /* 0x000000010000c824 */ /* 0x100fe200078e0a09 */
[----:B------:R-:W-:Y:S01]  /*4450*/  ISETP.GE.AND P4, PT, R17, RZ, PT ;  /* 0x000000ff1100720c */ /* 0x000fe20003f86270 */
[--C-:B------:R-:W-:Y:S01]  /*4460*/  @!P6 IMAD.IADD R2, R2, 0x1, -R9.reuse ;  /* 0x000000010202e824 */ /* 0x100fe200078e0a09 */
[C---:B------:R-:W-:Y:S01]  /*4470*/  ISETP.GT.U32.AND P6, PT, R9.reuse, R5, PT ;  /* 0x000000050900720c */ /* 0x040fe20003fc4070 */
[----:B------:R-:W-:Y:S01]  /*4480*/  @!P5 IMAD.IADD R6, R6, 0x1, -R9 ;  /* 0x000000010606d824 */ /* 0x000fe200078e0a09 */
[----:B------:R-:W-:Y:S01]  /*4490*/  ISETP.GT.U32.AND P5, PT, R9, R0, PT ;  /* 0x000000000900720c */ /* 0x000fe20003fa4070 */
[----:B------:R-:W-:-:S02]  /*44a0*/  IMAD.MOV R16, RZ, RZ, -R16 ;  /* 0x000000ffff107224 */ /* 0x000fc400078e0a10 */
[----:B------:R-:W-:Y:S02]  /*44b0*/  IMAD.MOV.U32 R17, RZ, RZ, R18 ;  /* 0x000000ffff117224 */ /* 0x000fe400078e0012 */
[----:B------:R-:W-:Y:S02]  /*44c0*/  IMAD R8, R9, R16, R8 ;  /* 0x0000001009087224 */ /* 0x000fe400078e0208 */
[----:B-1----:R-:W-:Y:S02]  /*44d0*/  VIADD R7, R13, 0xb5 ;  /* 0x000000b50d077836 */ /* 0x002fe40000000000 */
[----:B------:R-:W-:-:S03]  /*44e0*/  IMAD.HI.U32 R18, R11, R15, RZ ;  /* 0x0000000f0b127227 */ /* 0x000fc600078e00ff */
[----:B------:R-:W-:Y:S01]  /*44f0*/  IABS R19, R7 ;  /* 0x0000000700137213 */ /* 0x000fe20000000000 */
[--C-:B------:R-:W-:Y:S01]  /*4500*/  @!P6 IMAD.IADD R5, R5, 0x1, -R9.reuse ;  /* 0x000000010505e824 */ /* 0x100fe200078e0a09 */
[C---:B------:R-:W-:Y:S01]  /*4510*/  ISETP.GT.U32.AND P6, PT, R9.reuse, R6, PT ;  /* 0x000000060900720c */ /* 0x040fe20003fc4070 */
[----:B------:R-:W-:Y:S01]  /*4520*/  @!P5 IMAD.IADD R0, R0, 0x1, -R9 ;  /* 0x000000010000d824 */ /* 0x000fe200078e0a09 */
[C---:B------:R-:W-:Y:S01]  /*4530*/  ISETP.GT.U32.AND P5, PT, R9.reuse, R8, PT ;  /* 0x000000080900720c */ /* 0x040fe20003fa4070 */
[----:B------:R-:W-:Y:S02]  /*4540*/  IMAD.MOV.U32 R21, RZ, RZ, R14 ;  /* 0x000000ffff157224 */ /* 0x000fe400078e000e */
[----:B------:R-:W-:Y:S02]  /*4550*/  IMAD.MOV R18, RZ, RZ, -R18 ;  /* 0x000000ffff127224 */ /* 0x000fe400078e0a12 */
[----:B------:R-:W-:Y:S02]  /*4560*/  IMAD.MOV.U32 R20, RZ, RZ, R2 ;  /* 0x000000ffff147224 */ /* 0x000fe400078e0002 */
[----:B------:R-:W-:Y:S01]  /*4570*/  @!P2 IMAD.MOV R21, RZ, RZ, -R21 ;  /* 0x000000ffff15a224 */ /* 0x000fe200078e0a15 */
[C---:B------:R-:W-:Y:S01]  /*4580*/  ISETP.GT.U32.AND P2, PT, R9.reuse, R5, PT ;  /* 0x000000050900720c */ /* 0x040fe20003f44070 */
[----:B------:R-:W-:Y:S01]  /*4590*/  @!P1 IMAD.MOV R20, RZ, RZ, -R20 ;  /* 0x000000ffff149224 */ /* 0x000fe200078e0a14 */
[----:B------:R-:W-:Y:S01]  /*45a0*/  ISETP.GE.AND P1, PT, R4, RZ, PT ;  /* 0x000000ff0400720c */ /* 0x000fe20003f26270 */
[----:B------:R-:W-:Y:S01]  /*45b0*/  IMAD R15, R9, R18, R15 ;  /* 0x00000012090f7224 */ /* 0x000fe200078e020f */
[----:B------:R-:W-:Y:S01]  /*45c0*/  STL [R1+0x274], R21 ;  /* 0x0002741501007387 */ /* 0x000fe20000100800 */
[----:B------:R-:W-:-:S03]  /*45d0*/  IMAD.HI.U32 R14, R11, R19, RZ ;  /* 0x000000130b0e7227 */ /* 0x000fc600078e00ff */
[----:B------:R0:W-:Y:S01]  /*45e0*/  STL [R1+0x27c], R20 ;  /* 0x00027c1401007387 */ /* 0x0001e20000100800 */
[--C-:B------:R-:W-:Y:S01]  /*45f0*/  @!P6 IMAD.IADD R6, R6, 0x1, -R9.reuse ;  /* 0x000000010606e824 */ /* 0x100fe200078e0a09 */
[C---:B------:R-:W-:Y:S01]  /*4600*/  ISETP.GT.U32.AND P6, PT, R9.reuse, R15, PT ;  /* 0x0000000f0900720c */ /* 0x040fe20003fc4070 */
[----:B------:R-:W-:Y:S02]  /*4610*/  IMAD.MOV R14, RZ, RZ, -R14 ;  /* 0x000000ffff0e7224 */ /* 0x000fe400078e0a0e */
[----:B------:R-:W-:Y:S02]  /*4620*/  @!P5 IMAD.IADD R8, R8, 0x1, -R9 ;  /* 0x000000010808d824 */ /* 0x000fe400078e0a09 */
[----:B------:R-:W-:Y:S02]  /*4630*/  IMAD R14, R9, R14, R19 ;  /* 0x0000000e090e7224 */ /* 0x000fe400078e0213 */
[----:B------:R-:W-:Y:S02]  /*4640*/  VIADD R2, R13, 0xb4 ;  /* 0x000000b40d027836 */ /* 0x000fe40000000000 */
[----:B0-----:R-:W-:-:S02]  /*4650*/  IMAD.MOV.U32 R20, RZ, RZ, R0 ;  /* 0x000000ffff147224 */ /* 0x001fc400078e0000 */
[----:B------:R-:W-:Y:S01]  /*4660*/  @!P3 IMAD.MOV R6, RZ, RZ, -R6 ;  /* 0x000000ffff06b224 */ /* 0x000fe200078e0a06 */
[C---:B------:R-:W-:Y:S01]  /*4670*/  ISETP.GT.U32.AND P3, PT, R9.reuse, R14, PT ;  /* 0x0000000e0900720c */ /* 0x040fe20003f64070 */
[----:B------:R-:W-:Y:S01]  /*4680*/  @!P0 IMAD.MOV R20, RZ, RZ, -R20 ;  /* 0x000000ffff148224 */ /* 0x000fe200078e0a14 */
[----:B------:R-:W-:Y:S01]  /*4690*/  ISETP.GT.U32.AND P0, PT, R9, R8, PT ;  /* 0x000000080900720c */ /* 0x000fe20003f04070 */
[----:B------:R-:W-:-:S03]  /*46a0*/  IMAD.HI.U32 R4, R11, R17, RZ ;  /* 0x000000110b047227 */ /* 0x000fc600078e00ff */
[----:B------:R-:W-:Y:S01]  /*46b0*/  STL [R1+0x280], R20 ;  /* 0x0002801401007387 */ /* 0x000fe20000100800 */
[--C-:B------:R-:W-:Y:S01]  /*46c0*/  @!P2 IMAD.IADD R5, R5, 0x1, -R9.reuse ;  /* 0x000000010505a824 */ /* 0x100fe200078e0a09 */
[----:B------:R-:W-:Y:S01]  /*46d0*/  ISETP.GE.AND P2, PT, R10, RZ, PT ;  /* 0x000000ff0a00720c */ /* 0x000fe20003f46270 */
[----:B------:R-:W-:Y:S01]  /*46e0*/  @!P6 IMAD.IADD R15, R15, 0x1, -R9 ;  /* 0x000000010f0fe824 */ /* 0x000fe200078e0a09 */
[----:B------:R-:W-:Y:S01]  /*46f0*/  IABS R10, R2 ;  /* 0x00000002000a7213 */ /* 0x000fe20000000000 */
[----:B------:R-:W-:Y:S01]  /*4700*/  IMAD.MOV R4, RZ, RZ, -R4 ;  /* 0x000000ffff047224 */ /* 0x000fe200078e0a04 */
[----:B------:R-:W-:Y:S01]  /*4710*/  STL [R1+0x284], R6 ;  /* 0x0002840601007387 */ /* 0x000fe20000100800 */
[----:B------:R-:W-:Y:S01]  /*4720*/  @!P4 IMAD.MOV R5, RZ, RZ, -R5 ;  /* 0x000000ffff05c224 */ /* 0x000fe200078e0a05 */
[C---:B------:R-:W-:Y:S01]  /*4730*/  ISETP.GT.U32.AND P6, PT, R9.reuse, R15, PT ;  /* 0x0000000f0900720c */ /* 0x040fe20003fc4070 */
[----:B------:R-:W-:Y:S01]  /*4740*/  IMAD R4, R9, R4, R17 ;  /* 0x0000000409047224 */ /* 0x000fe200078e0211 */
[----:B------:R-:W-:Y:S01]  /*4750*/  ISETP.GE.AND P4, PT, R3, RZ, PT ;  /* 0x000000ff0300720c */ /* 0x000fe20003f86270 */
[----:B------:R-:W-:Y:S01]  /*4760*/  VIADD R16, R13, 0xb3 ;  /* 0x000000b30d107836 */ /* 0x000fe20000000000 */
[----:B------:R0:W-:Y:S01]  /*4770*/  STL [R1+0x288], R5 ;  /* 0x0002880501007387 */ /* 0x0001e20000100800 */
[----:B------:R-:W-:Y:S01]  /*4780*/  IMAD.HI.U32 R17, R11, R10, RZ ;  /* 0x0000000a0b117227 */ /* 0x000fe200078e00ff */
[----:B------:R-:W-:-:S02]  /*4790*/  ISETP.GT.U32.AND P5, PT, R9, R4, PT ;  /* 0x000000040900720c */ /* 0x000fc40003fa4070 */
[----:B------:R-:W-:Y:S01]  /*47a0*/  IABS R0, R16 ;  /* 0x0000001000007213 */ /* 0x000fe20000000000 */
[----:B------:R-:W-:Y:S01]  /*47b0*/  @!P0 IMAD.IADD R8, R8, 0x1, -R9 ;  /* 0x0000000108088824 */ /* 0x000fe200078e0a09 */
[----:B------:R-:W-:Y:S01]  /*47c0*/  ISETP.GE.AND P0, PT, R7, RZ, PT ;  /* 0x000000ff0700720c */ /* 0x000fe20003f06270 */
[----:B------:R-:W-:Y:S02]  /*47d0*/  IMAD.MOV R17, RZ, RZ, -R17 ;  /* 0x000000ffff117224 */ /* 0x000fe400078e0a11 */
[----:B------:R-:W-:Y:S01]  /*47e0*/  @!P3 IMAD.IADD R14, R14, 0x1, -R9 ;  /* 0x000000010e0eb824 */ /* 0x000fe200078e0a09 */
[----:B------:R-:W-:Y:S01]  /*47f0*/  ISETP.GE.AND P3, PT, R2, RZ, PT ;  /* 0x000000ff0200720c */ /* 0x000fe20003f66270 */
[----:B0-----:R-:W-:Y:S02]  /*4800*/  IMAD.MOV.U32 R5, RZ, RZ, R8 ;  /* 0x000000ffff057224 */ /* 0x001fe400078e0008 */
[C---:B------:R-:W-:Y:S02]  /*4810*/  IMAD R10, R9.reuse, R17, R10 ;  /* 0x00000011090a7224 */ /* 0x040fe400078e020a */
[----:B------:R-:W-:Y:S01]  /*4820*/  @!P1 IMAD.MOV R5, RZ, RZ, -R5 ;  /* 0x000000ffff059224 */ /* 0x000fe200078e0a05 */
[----:B------:R-:W-:Y:S01]  /*4830*/  ISETP.GT.U32.AND P1, PT, R9, R14, PT ;  /* 0x0000000e0900720c */ /* 0x000fe20003f24070 */
[----:B------:R-:W-:-:S03]  /*4840*/  IMAD.HI.U32 R3, R11, R0, RZ ;  /* 0x000000000b037227 */ /* 0x000fc600078e00ff */
[----:B------:R0:W-:Y:S01]  /*4850*/  STL [R1+0x28c], R5 ;  /* 0x00028c0501007387 */ /* 0x0001e20000100800 */
[----:B------:R-:W-:Y:S01]  /*4860*/  @!P6 IMAD.IADD R15, R15, 0x1, -R9 ;  /* 0x000000010f0fe824 */ /* 0x000fe200078e0a09 */
[C---:B------:R-:W-:Y:S01]  /*4870*/  ISETP.GT.U32.AND P6, PT, R9.reuse, R10, PT ;  /* 0x0000000a0900720c */ /* 0x040fe20003fc4070 */
[----:B------:R-:W-:Y:S02]  /*4880*/  IMAD.MOV R3, RZ, RZ, -R3 ;  /* 0x000000ffff037224 */ /* 0x000fe400078e0a03 */
[--C-:B------:R-:W-:Y:S02]  /*4890*/  @!P5 IMAD.IADD R4, R4, 0x1, -R9.reuse ;  /* 0x000000010404d824 */ /* 0x100fe400078e0a09 */
[C---:B------:R-:W-:Y:S02]  /*48a0*/  IMAD R0, R9.reuse, R3, R0 ;  /* 0x0000000309007224 */ /* 0x040fe400078e0200 */
[----:B------:R-:W-:Y:S01]  /*48b0*/  @!P1 IMAD.IADD R14, R14, 0x1, -R9 ;  /* 0x000000010e0e9824 */ /* 0x000fe200078e0a09 */
[C---:B------:R-:W-:Y:S01]  /*48c0*/  ISETP.GT.U32.AND P5, PT, R9.reuse, R4, PT ;  /* 0x000000040900720c */ /* 0x040fe20003fa4070 */
[----:B------:R-:W-:Y:S01]  /*48d0*/  IMAD.MOV.U32 R7, RZ, RZ, R15 ;  /* 0x000000ffff077224 */ /* 0x000fe200078e000f */
[----:B------:R-:W-:Y:S01]  /*48e0*/  ISETP.GT.U32.AND P1, PT, R9, R0, PT ;  /* 0x000000000900720c */ /* 0x000fe20003f24070 */
[----:B------:R-:W-:-:S02]  /*48f0*/  VIADD R3, R13, 0xb2 ;  /* 0x000000b20d037836 */ /* 0x000fc40000000000 */
[----:B------:R-:W-:Y:S02]  /*4900*/  @!P6 IMAD.IADD R10, R10, 0x1, -R9 ;  /* 0x000000010a0ae824 */ /* 0x000fe400078e0a09 */
[----:B------:R-:W-:Y:S01]  /*4910*/  @!P2 IMAD.MOV R7, RZ, RZ, -R7 ;  /* 0x000000ffff07a224 */ /* 0x000fe200078e0a07 */
[----:B------:R-:W-:Y:S01]  /*4920*/  IABS R18, R3 ;  /* 0x0000000300127213 */ /* 0x000fe20000000000 */
[----:B0-----:R-:W-:Y:S01]  /*4930*/  VIADD R5, R13, 0xb1 ;  /* 0x000000b10d057836 */ /* 0x001fe20000000000 */
[----:B------:R-:W-:Y:S01]  /*4940*/  ISETP.GT.U32.AND P6, PT, R9, R10, PT ;  /* 0x0000000a0900720c */ /* 0x000fe20003fc4070 */
[----:B------:R-:W-:Y:S01]  /*4950*/  VIADD R6, R13, 0xb0 ;  /* 0x000000b00d067836 */ /* 0x000fe20000000000 */
[----:B------:R0:W-:Y:S01]  /*4960*/  STL [R1+0x294], R7 ;  /* 0x0002940701007387 */ /* 0x0001e20000100800 */
[--C-:B------:R-:W-:Y:S01]  /*4970*/  @!P5 IMAD.IADD R4, R4, 0x1, -R9.reuse ;  /* 0x000000010404d824 */ /* 0x100fe200078e0a09 */
[----:B------:R-:W-:Y:S01]  /*4980*/  ISETP.GE.AND P2, PT, R3, RZ, PT ;  /* 0x000000ff0300720c */ /* 0x000fe20003f46270 */
[----:B------:R-:W-:Y:S01]  /*4990*/  @!P1 IMAD.IADD R0, R0, 0x1, -R9 ;  /* 0x0000000100009824 */ /* 0x000fe200078e0a09 */
[----:B------:R-:W-:Y:S01]  /*49a0*/  IABS R3, R5 ;  /* 0x0000000500037213 */ /* 0x000fe20000000000 */
[----:B------:R-:W-:Y:S01]  /*49b0*/  @!P4 IMAD.MOV R4, RZ, RZ, -R4 ;  /* 0x000000ffff04c224 */ /* 0x000fe200078e0a04 */
[----:B------:R-:W-:Y:S01]  /*49c0*/  ISETP.GE.AND P4, PT, R5, RZ, PT ;  /* 0x000000ff0500720c */ /* 0x000fe20003f86270 */
[----:B------:R-:W-:Y:S01]  /*49d0*/  IMAD.HI.U32 R5, R11, R18, RZ ;  /* 0x000000120b057227 */ /* 0x000fe200078e00ff */
[----:B------:R-:W-:-:S02]  /*49e0*/  ISETP.GT.U32.AND P1, PT, R9, R0, PT ;  /* 0x000000000900720c */ /* 0x000fc40003f24070 */
[----:B------:R1:W-:Y:S01]  /*49f0*/  STL [R1+0x298], R4 ;  /* 0x0002980401007387 */ /* 0x0003e20000100800 */
[----:B0-----:R-:W-:Y:S01]  /*4a00*/  IMAD.MOV.U32 R7, RZ, RZ, R14 ;  /* 0x000000ffff077224 */ /* 0x001fe200078e000e */
[----:B------:R-:W-:Y:S01]  /*4a10*/  ISETP.GE.AND P5, PT, R16, RZ, PT ;  /* 0x000000ff1000720c */ /* 0x000fe20003fa6270 */
[----:B------:R-:W-:Y:S02]  /*4a20*/  @!P6 IMAD.IADD R10, R10, 0x1, -R9 ;  /* 0x000000010a0ae824 */ /* 0x000fe400078e0a09 */
[----:B------:R-:W-:Y:S01]  /*4a30*/  @!P0 IMAD.MOV R7, RZ, RZ, -R7 ;  /* 0x000000ffff078224 */ /* 0x000fe200078e0a07 */
[----:B------:R-:W-:Y:S01]  /*4a40*/  ISETP.GE.AND P0, PT, R6, RZ, PT ;  /* 0x000000ff0600720c */ /* 0x000fe20003f06270 */
[----:B------:R-:W-:Y:S01]  /*4a50*/  IMAD.MOV R5, RZ, RZ, -R5 ;  /* 0x000000ffff057224 */ /* 0x000fe200078e0a05 */
[----:B------:R-:W-:Y:S01]  /*4a60*/  IABS R6, R6 ;  /* 0x0000000600067213 */ /* 0x000fe20000000000 */
[----:B------:R-:W-:Y:S01]  /*4a70*/  VIADD R2, R13, 0xaf ;  /* 0x000000af0d027836 */ /* 0x000fe20000000000 */
[----:B------:R0:W-:Y:S01]  /*4a80*/  STL [R1+0x2a4], R7 ;  /* 0x0002a40701007387 */ /* 0x0001e20000100800 */
[----:B------:R-:W-:-:S02]  /*4a90*/  IMAD R18, R9, R5, R18 ;  /* 0x0000000509127224 */ /* 0x000fc400078e0212 */
[C---:B-1----:R-:W-:Y:S01]  /*4aa0*/  IMAD.HI.U32 R4, R11.reuse, R6, RZ ;  /* 0x000000060b047227 */ /* 0x042fe200078e00ff */
[----:B------:R-:W-:Y:S02]  /*4ab0*/  ISETP.GE.AND P6, PT, R2, RZ, PT ;  /* 0x000000ff0200720c */ /* 0x000fe40003fc6270 */
[----:B------:R-:W-:Y:S01]  /*4ac0*/  IABS R14, R2 ;  /* 0x00000002000e7213 */ /* 0x000fe20000000000 */
[----:B------:R-:W-:Y:S02]  /*4ad0*/  IMAD.MOV R4, RZ, RZ, -R4 ;  /* 0x000000ffff047224 */ /* 0x000fe400078e0a04 */
[----:B------:R-:W-:Y:S02]  /*4ae0*/  @!P1 IMAD.IADD R0, R0, 0x1, -R9 ;  /* 0x0000000100009824 */ /* 0x000fe400078e0a09 */
[----:B0-----:R-:W-:Y:S02]  /*4af0*/  IMAD.MOV.U32 R7, RZ, RZ, R10 ;  /* 0x000000ffff077224 */ /* 0x001fe400078e000a */
[----:B------:R-:W-:-:S04]  /*4b00*/  IMAD.HI.U32 R2, R11, R3, RZ ;  /* 0x000000030b027227 */ /* 0x000fc800078e00ff */
[----:B------:R-:W-:Y:S01]  /*4b10*/  @!P3 IMAD.MOV R7, RZ, RZ, -R7 ;  /* 0x000000ffff07b224 */ /* 0x000fe200078e0a07 */
[C---:B------:R-:W-:Y:S01]  /*4b20*/  ISETP.GT.U32.AND P3, PT, R9.reuse, R18, PT ;  /* 0x000000120900720c */ /* 0x040fe20003f64070 */
[----:B------:R-:W-:Y:S02]  /*4b30*/  IMAD R6, R9, R4, R6 ;  /* 0x0000000409067224 */ /* 0x000fe400078e0206 */
[----:B------:R-:W-:Y:S01]  /*4b40*/  IMAD.MOV R5, RZ, RZ, -R2 ;  /* 0x000000ffff057224 */ /* 0x000fe200078e0a02 */
[----:B------:R0:W-:Y:S01]  /*4b50*/  STL [R1+0x2a8], R7 ;  /* 0x0002a80701007387 */ /* 0x0001e20000100800 */
[----:B------:R-:W-:Y:S02]  /*4b60*/  VIADD R15, R13, 0xad ;  /* 0x000000ad0d0f7836 */ /* 0x000fe40000000000 */
[----:B------:R-:W-:Y:S02]  /*4b70*/  IMAD R3, R9, R5, R3 ;  /* 0x0000000509037224 */ /* 0x000fe400078e0203 */
[----:B------:R-:W-:-:S03]  /*4b80*/  IMAD.HI.U32 R2, R11, R14, RZ ;  /* 0x0000000e0b027227 */ /* 0x000fc600078e00ff */
[C---:B------:R-:W-:Y:S01]  /*4b90*/  ISETP.GT.U32.AND P1, PT, R9.reuse, R3, PT ;  /* 0x000000030900720c */ /* 0x040fe20003f24070 */
[----:B------:R-:W-:Y:S02]  /*4ba0*/  @!P3 IMAD.IADD R18, R18, 0x1, -R9 ;  /* 0x000000011212b824 */ /* 0x000fe400078e0a09 */
[----:B0-----:R-:W-:Y:S01]  /*4bb0*/  IMAD.MOV.U32 R7, RZ, RZ, R0 ;  /* 0x000000ffff077224 */ /* 0x001fe200078e0000 */
[----:B------:R-:W-:Y:S01]  /*4bc0*/  IABS R0, R15 ;  /* 0x0000000f00007213 */ /* 0x000fe20000000000 */
[----:B------:R-:W-:Y:S01]  /*4bd0*/  IMAD.MOV R2, RZ, RZ, -R2 ;  /* 0x000000ffff027224 */ /* 0x000fe200078e0a02 */
[C---:B------:R-:W-:Y:S01]  /*4be0*/  ISETP.GT.U32.AND P3, PT, R9.reuse, R18, PT ;  /* 0x000000120900720c */ /* 0x040fe20003f64070 */
[----:B------:R-:W-:Y:S01]  /*4bf0*/  @!P5 IMAD.MOV R7, RZ, RZ, -R7 ;  /* 0x000000ffff07d224 */ /* 0x000fe200078e0a07 */
[----:B------:R-:W-:Y:S01]  /*4c00*/  ISETP.GT.U32.AND P5, PT, R9, R6, PT ;  /* 0x000000060900720c */ /* 0x000fe20003fa4070 */
[----:B------:R-:W-:Y:S02]  /*4c10*/  VIADD R19, R13, 0xae ;  /* 0x000000ae0d137836 */ /* 0x000fe40000000000 */
[----:B------:R-:W-:Y:S01]  /*4c20*/  IMAD R14, R9, R2, R14 ;  /* 0x00000002090e7224 */ /* 0x000fe200078e020e */
[----:B------:R0:W-:Y:S01]  /*4c30*/  STL [R1+0x2f4], R7 ;  /* 0x0002f40701007387 */ /* 0x0001e20000100800 */
[----:B------:R-:W-:Y:S01]  /*4c40*/  @!P1 IMAD.IADD R3, R3, 0x1, -R9 ;  /* 0x0000000103039824 */ /* 0x000fe200078e0a09 */
[----:B------:R-:W-:Y:S01]  /*4c50*/  IABS R2, R19 ;  /* 0x0000001300027213 */ /* 0x000fe20000000000 */
[----:B------:R-:W-:-:S03]  /*4c60*/  IMAD.HI.U32 R5, R11, R0, RZ ;  /* 0x000000000b057227 */ /* 0x000fc600078e00ff */
[C---:B------:R-:W-:Y:S01]  /*4c70*/  ISETP.GT.U32.AND P1, PT, R9.reuse, R3, PT ;  /* 0x000000030900720c */ /* 0x040fe20003f24070 */
[----:B------:R-:W-:Y:S02]  /*4c80*/  IMAD.MOV R5, RZ, RZ, -R5 ;  /* 0x000000ffff057224 */ /* 0x000fe400078e0a05 */
[--C-:B------:R-:W-:Y:S02]  /*4c90*/  @!P5 IMAD.IADD R6, R6, 0x1, -R9.reuse ;  /* 0x000000010606d824 */ /* 0x100fe400078e0a09 */
[----:B------:R-:W-:Y:S01]  /*4ca0*/  @!P3 IMAD.IADD R18, R18, 0x1, -R9 ;  /* 0x000000011212b824 */ /* 0x000fe200078e0a09 */
[----:B------:R-:W-:Y:S01]  /*4cb0*/  ISETP.GT.U32.AND P3, PT, R9, R14, PT ;  /* 0x0000000e0900720c */ /* 0x000fe20003f64070 */
[----:B------:R-:W-:Y:S01]  /*4cc0*/  IMAD.HI.U32 R16, R11, R2, RZ ;  /* 0x000000020b107227 */ /* 0x000fe200078e00ff */
[----:B------:R-:W-:-:S03]  /*4cd0*/  ISETP.GT.U32.AND P5, PT, R9, R6, PT ;  /* 0x000000060900720c */ /* 0x000fc60003fa4070 */
[----:B------:R-:W-:Y:S02]  /*4ce0*/  IMAD R0, R9, R5, R0 ;  /* 0x0000000509007224 */ /* 0x000fe400078e0200 */
[----:B------:R-:W-:Y:S02]  /*4cf0*/  IMAD.MOV R16, RZ, RZ, -R16 ;  /* 0x000000ffff107224 */ /* 0x000fe400078e0a10 */
[----:B0-----:R-:W-:Y:S02]  /*4d00*/  VIADD R7, R13, 0xac ;  /* 0x000000ac0d077836 */ /* 0x001fe40000000000 */
[----:B------:R-:W-:Y:S02]  /*4d10*/  IMAD R2, R9, R16, R2 ;  /* 0x0000001009027224 */ /* 0x000fe400078e0202 */
[--C-:B------:R-:W-:Y:S01]  /*4d20*/  @!P1 IMAD.IADD R3, R3, 0x1, -R9.reuse ;  /* 0x0000000103039824 */ /* 0x100fe200078e0a09 */
[----:B------:R-:W-:Y:S01]  /*4d30*/  IABS R10, R7 ;  /* 0x00000007000a7213 */ /* 0x000fe20000000000 */
[--C-:B------:R-:W-:Y:S01]  /*4d40*/  @!P5 IMAD.IADD R6, R6, 0x1, -R9.reuse ;  /* 0x000000010606d824 */ /* 0x100fe200078e0a09 */
[C---:B------:R-:W-:Y:S01]  /*4d50*/  ISETP.GT.U32.AND P5, PT, R9.reuse, R0, PT ;  /* 0x000000000900720c */ /* 0x040fe20003fa4070 */
[----:B------:R-:W-:Y:S01]  /*4d60*/  IMAD.MOV.U32 R20, RZ, RZ, R18 ;  /* 0x000000ffff147224 */ /* 0x000fe200078e0012 */
[----:B------:R-:W-:Y:S01]  /*4d70*/  ISETP.GT.U32.AND P1, PT, R9, R2, PT ;  /* 0x000000020900720c */ /* 0x000fe20003f24070 */
[----:B------:R-:W-:Y:S01]  /*4d80*/  @!P3 IMAD.IADD R14, R14, 0x1, -R9 ;  /* 0x000000010e0eb824 */ /* 0x000fe200078e0a09 */
[----:B------:R-:W-:Y:S01]  /*4d90*/  ISETP.GE.AND P3, PT, R19, RZ, PT ;  /* 0x000000ff1300720c */ /* 0x000fe20003f66270 */
[----:B------:R-:W-:-:S02]  /*4da0*/  VIADD R4, R13, 0xab ;  /* 0x000000ab0d047836 */ /* 0x000fc40000000000 */
[----:B------:R-:W-:Y:S02]  /*4db0*/  VIADD R5, R13, 0xaa ;  /* 0x000000aa0d057836 */ /* 0x000fe40000000000 */
[----:B------:R-:W-:Y:S01]  /*4dc0*/  @!P2 IMAD.MOV R20, RZ, RZ, -R20 ;  /* 0x000000ffff14a224 */ /* 0x000fe200078e0a14 */
[----:B------:R-:W-:Y:S01]  /*4dd0*/  ISETP.GT.U32.AND P2, PT, R9, R14, PT ;  /* 0x0000000e0900720c */ /* 0x000fe20003f44070 */
[C---:B------:R-:W-:Y:S01]  /*4de0*/  IMAD.HI.U32 R17, R11.reuse, R10, RZ ;  /* 0x0000000a0b117227 */ /* 0x040fe200078e00ff */
[----:B------:R-:W-:Y:S02]  /*4df0*/  IABS R8, R4 ;  /* 0x0000000400087213 */ /* 0x000fe40000000000 */
[----:B------:R-:W-:Y:S01]  /*4e00*/  IABS R18, R5 ;  /* 0x0000000500127213 */ /* 0x000fe20000000000 */
[----:B------:R-:W-:Y:S01]  /*4e10*/  @!P5 IMAD.IADD R0, R0, 0x1, -R9 ;  /* 0x000000010000d824 */ /* 0x000fe200078e0a09 */
[----:B------:R0:W-:Y:S01]  /*4e20*/  STL [R1+0x2f0], R20 ;  /* 0x0002f01401007387 */ /* 0x0001e20000100800 */
[----:B------:R-:W-:-:S03]  /*4e30*/  IMAD.HI.U32 R16, R11, R8, RZ ;  /* 0x000000080b107227 */ /* 0x000fc600078e00ff */
[----:B------:R-:W-:Y:S01]  /*4e40*/  ISETP.GT.U32.AND P5, PT, R9, R0, PT ;  /* 0x000000000900720c */ /* 0x000fe20003fa4070 */
[----:B------:R-:W-:Y:S02]  /*4e50*/  IMAD.MOV R17, RZ, RZ, -R17 ;  /* 0x000000ffff117224 */ /* 0x000fe400078e0a11 */
[----:B------:R-:W-:Y:S01]  /*4e60*/  @!P1 IMAD.IADD R2, R2, 0x1, -R9 ;  /* 0x0000000102029824 */ /* 0x000fe200078e0a09 */
[----:B------:R-:W-:Y:S01]  /*4e70*/  ISETP.GE.AND P1, PT, R15, RZ, PT ;  /* 0x000000ff0f00720c */ /* 0x000fe20003f26270 */
[----:B------:R-:W-:Y:S02]  /*4e80*/  IMAD.MOV R16, RZ, RZ, -R16 ;  /* 0x000000ffff107224 */ /* 0x000fe400078e0a10 */
[----:B0-----:R-:W-:Y:S02]  /*4e90*/  IMAD.MOV.U32 R20, RZ, RZ, R3 ;  /* 0x000000ffff147224 */ /* 0x001fe400078e0003 */
[----:B------:R-:W-:-:S04]  /*4ea0*/  IMAD.HI.U32 R3, R11, R18, RZ ;  /* 0x000000120b037227 */ /* 0x000fc800078e00ff */
[C---:B------:R-:W-:Y:S02]  /*4eb0*/  IMAD R10, R9.reuse, R17, R10 ;  /* 0x00000011090a7224 */ /* 0x040fe400078e020a */
[----:B------:R-:W-:Y:S01]  /*4ec0*/  @!P4 IMAD.MOV R20, RZ, RZ, -R20 ;  /* 0x000000ffff14c224 */ /* 0x000fe200078e0a14 */
[C---:B------:R-:W-:Y:S01]  /*4ed0*/  ISETP.GT.U32.AND P4, PT, R9.reuse, R2, PT ;  /* 0x000000020900720c */ /* 0x040fe20003f84070 */
[----:B------:R-:W-:Y:S01]  /*4ee0*/  @!P2 IMAD.IADD R14, R14, 0x1, -R9 ;  /* 0x000000010e0ea824 */ /* 0x000fe200078e0a09 */
[C---:B------:R-:W-:Y:S01]  /*4ef0*/  ISETP.GT.U32.AND P2, PT, R9.reuse, R10, PT ;  /* 0x0000000a0900720c */ /* 0x040fe20003f44070 */
[----:B------:R-:W-:Y:S01]  /*4f00*/  IMAD.MOV R3, RZ, RZ, -R3 ;  /* 0x000000ffff037224 */ /* 0x000fe200078e0a03 */
[----:B------:R-:W-:Y:S01]  /*4f10*/  STL [R1+0x2ec], R20 ;  /* 0x0002ec1401007387 */ /* 0x000fe20000100800 */
[----:B------:R-:W-:Y:S02]  /*4f20*/  IMAD R8, R9, R16, R8 ;  /* 0x0000001009087224 */ /* 0x000fe400078e0208 */
[----:B------:R-:W-:-:S02]  /*4f30*/  IMAD.MOV.U32 R15, RZ, RZ, R14 ;  /* 0x000000ffff0f7224 */ /* 0x000fc400078e000e */
[C---:B------:R-:W-:Y:S02]  /*4f40*/  IMAD R18, R9.reuse, R3, R18 ;  /* 0x0000000309127224 */ /* 0x040fe400078e0212 */
[----:B------:R-:W-:Y:S01]  /*4f50*/  @!P6 IMAD.MOV R15, RZ, RZ, -R15 ;  /* 0x000000ffff0fe224 */ /* 0x000fe200078e0a0f */
[C---:B------:R-:W-:Y:S01]  /*4f60*/  ISETP.GT.U32.AND P6, PT, R9.reuse, R8, PT ;  /* 0x000000080900720c */ /* 0x040fe20003fc4070 */
[--C-:B------:R-:W-:Y:S01]  /*4f70*/  @!P5 IMAD.IADD R0, R0, 0x1, -R9.reuse ;  /* 0x000000010000d824 */ /* 0x100fe200078e0a09 */
[----:B------:R-:W-:Y:S01]  /*4f80*/  ISETP.GT.U32.AND P5, PT, R9, R18, PT ;  /* 0x000000120900720c */ /* 0x000fe20003fa4070 */
[----:B------:R-:W-:Y:S01]  /*4f90*/  @!P0 IMAD.MOV R6, RZ, RZ, -R6 ;  /* 0x000000ffff068224 */ /* 0x000fe200078e0a06 */
[----:B------:R-:W-:Y:S01]  /*4fa0*/  ISETP.GE.AND P0, PT, R7, RZ, PT ;  /* 0x000000ff0700720c */ /* 0x000fe20003f06270 */
[C---:B------:R-:W-:Y:S02]  /*4fb0*/  VIADD R14, R13.reuse, 0xa9 ;  /* 0x000000a90d0e7836 */ /* 0x040fe40000000000 */
[--C-:B------:R-:W-:Y:S01]  /*4fc0*/  @!P4 IMAD.IADD R2, R2, 0x1, -R9.reuse ;  /* 0x000000010202c824 */ /* 0x100fe200078e0a09 */
[----:B------:R0:W-:Y:S01]  /*4fd0*/  STL [R1+0x308], R6 ;  /* 0x0003080601007387 */ /* 0x0001e20000100800 */
[----:B------:R-:W-:Y:S01]  /*4fe0*/  VIADD R7, R13, 0xa8 ;  /* 0x000000a80d077836 */ /* 0x000fe20000000000 */
[----:B------:R-:W-:Y:S01]  /*4ff0*/  IABS R3, R14 ;  /* 0x0000000e00037213 */ /* 0x000fe20000000000 */
[--C-:B------:R-:W-:Y:S01]  /*5000*/  @!P2 IMAD.IADD R10, R10, 0x1, -R9.reuse ;  /* 0x000000010a0aa824 */ /* 0x100fe200078e0a09 */
[----:B------:R1:W-:Y:S01]  /*5010*/  STL [R1+0x30c], R15 ;  /* 0x00030c0f01007387 */ /* 0x0003e20000100800 */
[----:B------:R-:W-:Y:S01]  /*5020*/  ISETP.GE.AND P2, PT, R5, RZ, PT ;  /* 0x000000ff0500720c */ /* 0x000fe20003f46270 */
[--C-:B------:R-:W-:Y:S01]  /*5030*/  @!P6 IMAD.IADD R8, R8, 0x1, -R9.reuse ;  /* 0x000000010808e824 */ /* 0x100fe200078e0a09 */
[----:B------:R-:W-:Y:S01]  /*5040*/  IABS R5, R7 ;  /* 0x0000000700057213 */ /* 0x000fe20000000000 */
[----:B------:R-:W-:Y:S01]  /*5050*/  @!P5 IMAD.IADD R18, R18, 0x1, -R9 ;  /* 0x000000011212d824 */ /* 0x000fe200078e0a09 */
[----:B------:R-:W-:Y:S01]  /*5060*/  ISETP.GT.U32.AND P6, PT, R9, R10, PT ;  /* 0x0000000a0900720c */ /* 0x000fe20003fc4070 */
[----:B0-----:R-:W-:Y:S01]  /*5070*/  IMAD.HI.U32 R6, R11, R3, RZ ;  /* 0x000000030b067227 */ /* 0x001fe200078e00ff */
[----:B------:R-:W-:-:S02]  /*5080*/  ISETP.GE.AND P4, PT, R4, RZ, PT ;  /* 0x000000ff0400720c */ /* 0x000fc40003f86270 */
[C---:B------:R-:W-:Y:S01]  /*5090*/  ISETP.GT.U32.AND P5, PT, R9.reuse, R8, PT ;  /* 0x000000080900720c */ /* 0x040fe20003fa4070 */
[----:B-1----:R-:W-:Y:S02]  /*50a0*/  IMAD.MOV.U32 R15, RZ, RZ, R2 ;  /* 0x000000ffff0f7224 */ /* 0x002fe400078e0002 */
[----:B------:R-:W-:Y:S02]  /*50b0*/  IMAD.MOV R2, RZ, RZ, -R6 ;  /* 0x000000ffff027224 */ /* 0x000fe400078e0a06 */
[----:B------:R-:W-:Y:S01]  /*50c0*/  @!P3 IMAD.MOV R15, RZ, RZ, -R15 ;  /* 0x000000ffff0fb224 */ /* 0x000fe200078e0a0f */
[C---:B------:R-:W-:Y:S01]  /*50d0*/  ISETP.GT.U32.AND P3, PT, R9.reuse, R18, PT ;  /* 0x000000120900720c */ /* 0x040fe20003f64070 */
[----:B------:R-:W-:Y:S02]  /*50e0*/  IMAD R3, R9, R2, R3 ;  /* 0x0000000209037224 */ /* 0x000fe400078e0203 */
[----:B------:R-:W-:Y:S01]  /*50f0*/  @!P6 IMAD.IADD R10, R10, 0x1, -R9 ;  /* 0x000000010a0ae824 */ /* 0x000fe200078e0a09 */
[----:B------:R0:W-:Y:S01]  /*5100*/  STL [R1+0x318], R15 ;  /* 0x0003180f01007387 */ /* 0x0001e20000100800 */
[----:B------:R-:W-:Y:S01]  /*5110*/  VIADD R4, R13, 0xa7 ;  /* 0x000000a70d047836 */ /* 0x000fe20000000000 */
[----:B------:R-:W-:Y:S01]  /*5120*/  ISETP.GT.U32.AND P6, PT, R9, R3, PT ;  /* 0x000000030900720c */ /* 0x000fe20003fc4070 */
[----:B------:R-:W-:-:S02]  /*5130*/  VIADD R6, R13, 0xa6 ;  /* 0x000000a60d067836 */ /* 0x000fc40000000000 */
[--C-:B------:R-:W-:Y:S01]  /*5140*/  @!P5 IMAD.IADD R8, R8, 0x1, -R9.reuse ;  /* 0x000000010808d824 */ /* 0x100fe200078e0a09 */
[----:B------:R-:W-:Y:S01]  /*5150*/  IABS R2, R4 ;  /* 0x0000000400027213 */ /* 0x000fe20000000000 */
[----:B------:R-:W-:Y:S01]  /*5160*/  IMAD.MOV.U32 R17, RZ, RZ, R10 ;  /* 0x000000ffff117224 */ /* 0x000fe200078e000a */
[----:B------:R-:W-:Y:S01]  /*5170*/  IABS R19, R6 ;  /* 0x0000000600137213 */ /* 0x000fe20000000000 */
[----:B------:R-:W-:Y:S01]  /*5180*/  @!P3 IMAD.IADD R18, R18, 0x1, -R9 ;  /* 0x000000011212b824 */ /* 0x000fe200078e0a09 */
[----:B------:R-:W-:Y:S01]  /*5190*/  ISETP.GE.AND P5, PT, R14, RZ, PT ;  /* 0x000000ff0e00720c */ /* 0x000fe20003fa6270 */
[----:B0-----:R-:W-:-:S04]  /*51a0*/  IMAD.HI.U32 R15, R11, R5, RZ ;  /* 0x000000050b0f7227 */ /* 0x001fc800078e00ff */
[----:B------:R-:W-:Y:S02]  /*51b0*/  IMAD.MOV R15, RZ, RZ, -R15 ;  /* 0x000000ffff0f7224 */ /* 0x000fe400078e0a0f */
[----:B------:R-:W-:-:S04]  /*51c0*/  IMAD.HI.U32 R16, R11, R2, RZ ;  /* 0x000000020b107227 */ /* 0x000fc800078e00ff */
[----:B------:R-:W-:Y:S02]  /*51d0*/  IMAD R5, R9, R15, R5 ;  /* 0x0000000f09057224 */ /* 0x000fe400078e0205 */
[----:B------:R-:W-:Y:S01]  /*51e0*/  @!P6 IMAD.IADD R3, R3, 0x1, -R9 ;  /* 0x000000010303e824 */ /* 0x000fe200078e0a09 */
[----:B------:R-:W-:Y:S01]  /*51f0*/  ISETP.GE.AND P6, PT, R7, RZ, PT ;  /* 0x000000ff0700720c */ /* 0x000fe20003fc6270 */
[----:B------:R-:W-:Y:S01]  /*5200*/  IMAD.HI.U32 R15, R11, R19, RZ ;  /* 0x000000130b0f7227 */ /* 0x000fe200078e00ff */
[----:B------:R-:W-:-:S03]  /*5210*/  ISETP.GT.U32.AND P3, PT, R9, R5, PT ;  /* 0x000000050900720c */ /* 0x000fc60003f64070 */
[----:B------:R-:W-:Y:S02]  /*5220*/  VIADD R14, R13, 0xa5 ;  /* 0x000000a50d0e7836 */ /* 0x000fe40000000000 */
[----:B------:R-:W-:Y:S02]  /*5230*/  IMAD.MOV R16, RZ, RZ, -R16 ;  /* 0x000000ffff107224 */ /* 0x000fe400078e0a10 */
[----:B------:R-:W-:Y:S02]  /*5240*/  @!P1 IMAD.MOV R0, RZ, RZ, -R0 ;  /* 0x000000ffff009224 */ /* 0x000fe400078e0a00 */
[----:B------:R-:W-:Y:S02]  /*5250*/  @!P0 IMAD.MOV R17, RZ, RZ, -R17 ;  /* 0x000000ffff118224 */ /* 0x000fe400078e0a11 */
[----:B------:R-:W-:Y:S01]  /*5260*/  IMAD.MOV R15, RZ, RZ, -R15 ;  /* 0x000000ffff0f7224 */ /* 0x000fe200078e0a0f */
[----:B------:R0:W-:Y:S01]  /*5270*/  STL [R1+0x324], R0 ;  /* 0x0003240001007387 */ /* 0x0001e20000100800 */
[----:B------:R-:W-:Y:S01]  /*5280*/  @!P3 IMAD.IADD R5, R5, 0x1, -R9 ;  /* 0x000000010505b824 */ /* 0x000fe200078e0a09 */
[----:B------:R-:W-:Y:S01]  /*5290*/  ISETP.GT.U32.AND P3, PT, R9, R3, PT ;  /* 0x000000030900720c */ /* 0x000fe20003f64070 */
[----:B------:R-:W-:Y:S01]  /*52a0*/  VIADD R7, R13, 0xa4 ;  /* 0x000000a40d077836 */ /* 0x000fe20000000000 */
[----:B------:R1:W-:Y:S01]  /*52b0*/  STL [R1+0x344], R17 ;  /* 0x0003441101007387 */ /* 0x0003e20000100800 */
[C---:B------:R-:W-:Y:S01]  /*52c0*/  IMAD R2, R9.reuse, R16, R2 ;  /* 0x0000001009027224 */ /* 0x040fe200078e0202 */
[----:B------:R-:W-:Y:S01]  /*52d0*/  IABS R16, R14 ;  /* 0x0000000e00107213 */ /* 0x000fe20000000000 */
[C---:B------:R-:W-:Y:S01]  /*52e0*/  IMAD R19, R9.reuse, R15, R19 ;  /* 0x0000000f09137224 */ /* 0x040fe200078e0213 */
[----:B------:R-:W-:Y:S01]  /*52f0*/  ISETP.GT.U32.AND P0, PT, R9, R5, PT ;  /* 0x000000050900720c */ /* 0x000fe20003f04070 */
[----:B------:R-:W-:Y:S01]  /*5300*/  IMAD.MOV.U32 R10, RZ, RZ, R18 ;  /* 0x000000ffff0a7224 */ /* 0x000fe200078e0012 */
[----:B------:R-:W-:Y:S01]  /*5310*/  IABS R15, R7 ;  /* 0x00000007000f7213 */ /* 0x000fe20000000000 */
[----:B0-----:R-:W-:Y:S01]  /*5320*/  IMAD.HI.U32 R0, R11, R16, RZ ;  /* 0x000000100b007227 */ /* 0x001fe200078e00ff */
[----:B------:R-:W-:-:S03]  /*5330*/  ISETP.GT.U32.AND P1, PT, R9, R2, PT ;  /* 0x000000020900720c */ /* 0x000fc60003f24070 */
[----:B-1----:R-:W-:Y:S02]  /*5340*/  IMAD.MOV.U32 R17, RZ, RZ, R8 ;  /* 0x000000ffff117224 */ /* 0x002fe400078e0008 */
[----:B------:R-:W-:-:S04]  /*5350*/  IMAD.HI.U32 R8, R11, R15, RZ ;  /* 0x0000000f0b087227 */ /* 0x000fc800078e00ff */
[----:B------:R-:W-:Y:S01]  /*5360*/  @!P4 IMAD.MOV R17, RZ, RZ, -R17 ;  /* 0x000000ffff11c224 */ /* 0x000fe200078e0a11 */
[----:B------:R-:W-:Y:S01]  /*5370*/  ISETP.GT.U32.AND P4, PT, R9, R19, PT ;  /* 0x000000130900720c */ /* 0x000fe20003f84070 */
[--C-:B------:R-:W-:Y:S01]  /*5380*/  @!P3 IMAD.IADD R3, R3, 0x1, -R9.reuse ;  /* 0x000000010303b824 */ /* 0x100fe200078e0a09 */
[----:B------:R-:W-:Y:S01]  /*5390*/  ISETP.GE.AND P3, PT, R6, RZ, PT ;  /* 0x000000ff0600720c */ /* 0x000fe20003f66270 */
[----:B------:R-:W-:Y:S01]  /*53a0*/  IMAD.MOV R0, RZ, RZ, -R0 ;  /* 0x000000ffff007224 */ /* 0x000fe200078e0a00 */
[----:B------:R0:W-:Y:S01]  /*53b0*/  STL [R1+0x374], R17 ;  /* 0x0003741101007387 */ /* 0x0001e20000100800 */
[----:B------:R-:W-:Y:S01]  /*53c0*/  @!P2 IMAD.MOV R10, RZ, RZ, -R10 ;  /* 0x000000ffff0aa224 */ /* 0x000fe200078e0a0a */
[----:B------:R-:W-:Y:S01]  /*53d0*/  ISETP.GE.AND P2, PT, R4, RZ, PT ;  /* 0x000000ff0400720c */ /* 0x000fe20003f46270 */
[----:B------:R-:W-:Y:S02]  /*53e0*/  IMAD.MOV R8, RZ, RZ, -R8 ;  /* 0x000000ffff087224 */ /* 0x000fe400078e0a08 */
[--C-:B------:R-:W-:Y:S01]  /*53f0*/  @!P0 IMAD.IADD R5, R5, 0x1, -R9.reuse ;  /* 0x0000000105058824 */ /* 0x100fe200078e0a09 */
[----:B------:R1:W-:Y:S01]  /*5400*/  STL [R1+0x370], R10 ;  /* 0x0003700a01007387 */ /* 0x0003e20000100800 */
[----:B------:R-:W-:Y:S01]  /*5410*/  IMAD R4, R9, R0, R16 ;  /* 0x0000000009047224 */ /* 0x000fe200078e0210 */
[----:B------:R-:W-:Y:S01]  /*5420*/  ISETP.GE.AND P0, PT, R14, RZ, PT ;  /* 0x000000ff0e00720c */ /* 0x000fe20003f06270 */
[----:B------:R-:W-:-:S02]  /*5430*/  @!P1 IMAD.IADD R2, R2, 0x1, -R9 ;  /* 0x0000000102029824 */ /* 0x000fc400078e0a09 */
[----:B0-----:R-:W-:Y:S02]  /*5440*/  IMAD.MOV.U32 R17, RZ, RZ, R3 ;  /* 0x000000ffff117224 */ /* 0x001fe400078e0003 */
[C---:B------:R-:W-:Y:S01]  /*5450*/  IMAD R6, R9.reuse, R8, R15 ;  /* 0x0000000809067224 */ /* 0x040fe200078e020f */
[C---:B------:R-:W-:Y:S01]  /*5460*/  ISETP.GT.U32.AND P1, PT, R9.reuse, R2, PT ;  /* 0x000000020900720c */ /* 0x040fe20003f24070 */
[----:B------:R-:W-:Y:S01]  /*5470*/  @!P5 IMAD.MOV R17, RZ, RZ, -R17 ;  /* 0x000000ffff11d224 */ /* 0x000fe200078e0a11 */
[----:B------:R-:W-:Y:S01]  /*5480*/  ISETP.GT.U32.AND P5, PT, R9, R4, PT ;  /* 0x000000040900720c */ /* 0x000fe20003fa4070 */
[----:B-1----:R-:W-:Y:S02]  /*5490*/  IMAD.MOV.U32 R10, RZ, RZ, R5 ;  /* 0x000000ffff0a7224 */ /* 0x002fe400078e0005 */
[----:B------:R-:W-:Y:S01]  /*54a0*/  VIADD R8, R13, 0xa3 ;  /* 0x000000a30d087836 */ /* 0x000fe20000000000 */
[----:B------:R-:W-:Y:S01]  /*54b0*/  STL [R1+0x398], R17 ;  /* 0x0003981101007387 */ /* 0x000fe20000100800 */
[----:B------:R-:W-:Y:S01]  /*54c0*/  @!P6 IMAD.MOV R10, RZ, RZ, -R10 ;  /* 0x000000ffff0ae224 */ /* 0x000fe200078e0a0a */
[----:B------:R-:W-:Y:S01]  /*54d0*/  ISETP.GT.U32.AND P6, PT, R9, R6, PT ;  /* 0x000000060900720c */ /* 0x000fe20003fc4070 */
[----:B------:R-:W-:Y:S01]  /*54e0*/  VIADD R0, R13, 0xa2 ;  /* 0x000000a20d007836 */ /* 0x000fe20000000000 */
[----:B------:R-:W-:Y:S01]  /*54f0*/  IABS R3, R8 ;  /* 0x0000000800037213 */ /* 0x000fe20000000000 */
[--C-:B------:R-:W-:Y:S01]  /*5500*/  @!P4 IMAD.IADD R19, R19, 0x1, -R9.reuse ;  /* 0x000000011313c824 */ /* 0x100fe200078e0a09 */
[----:B------:R0:W-:Y:S01]  /*5510*/  STL [R1+0x394], R10 ;  /* 0x0003940a01007387 */ /* 0x0001e20000100800 */
[--C-:B------:R-:W-:Y:S01]  /*5520*/  @!P1 IMAD.IADD R2, R2, 0x1, -R9.reuse ;  /* 0x0000000102029824 */ /* 0x100fe200078e0a09 */
[----:B------:R-:W-:Y:S01]  /*5530*/  IABS R5, R0 ;  /* 0x0000000000057213 */ /* 0x000fe20000000000 */
[----:B------:R-:W-:Y:S01]  /*5540*/  @!P5 IMAD.IADD R4, R4, 0x1, -R9 ;  /* 0x000000010404d824 */ /* 0x000fe200078e0a09 */
[----:B------:R-:W-:Y:S01]  /*5550*/  ISETP.GE.AND P1, PT, R7, RZ, PT ;  /* 0x000000ff0700720c */ /* 0x000fe20003f26270 */
[----:B------:R-:W-:Y:S01]  /*5560*/  IMAD.HI.U32 R7, R11, R3, RZ ;  /* 0x000000030b077227 */ /* 0x000fe200078e00ff */
[----:B------:R-:W-:-:S02]  /*5570*/  ISETP.GT.U32.AND P4, PT, R9, R19, PT ;  /* 0x000000130900720c */ /* 0x000fc40003f84070 */
[----:B------:R-:W-:Y:S01]  /*5580*/  ISETP.GT.U32.AND P5, PT, R9, R4, PT ;  /* 0x000000040900720c */ /* 0x000fe20003fa4070 */
[----:B------:R-:W-:Y:S02]  /*5590*/  @!P6 IMAD.IADD R6, R6, 0x1, -R9 ;  /* 0x000000010606e824 */ /* 0x000fe400078e0a09 */
[----:B0-----:R-:W-:-:S03]  /*55a0*/  IMAD.HI.U32 R10, R11, R5, RZ ;  /* 0x000000050b0a7227 */ /* 0x001fc600078e00ff */
[C---:B------:R-:W-:Y:S01]  /*55b0*/  ISETP.GT.U32.AND P6, PT, R9.reuse, R6, PT ;  /* 0x000000060900720c */ /* 0x040fe20003fc4070 */
[----:B------:R-:W-:Y:S02]  /*55c0*/  IMAD.MOV R7, RZ, RZ, -R7 ;  /* 0x000000ffff077224 */ /* 0x000fe400078e0a07 */
[----:B------:R-:W-:Y:S02]  /*55d0*/  IMAD.MOV R10, RZ, RZ, -R10 ;  /* 0x000000ffff0a7224 */ /* 0x000fe400078e0a0a */
[----:B------:R-:W-:Y:S02]  /*55e0*/  IMAD R7, R9, R7, R3 ;  /* 0x0000000709077224 */ /* 0x000fe400078e0203 */
[----:B------:R-:W-:Y:S02]  /*55f0*/  VIADD R16, R13, 0xa1 ;  /* 0x000000a10d107836 */ /* 0x000fe40000000000 */
[C---:B------:R-:W-:Y:S02]  /*5600*/  IMAD R5, R9.reuse, R10, R5 ;  /* 0x0000000a09057224 */ /* 0x040fe400078e0205 */
[--C-:B------:R-:W-:Y:S01]  /*5610*/  @!P5 IMAD.IADD R4, R4, 0x1, -R9.reuse ;  /* 0x000000010404d824 */ /* 0x100fe200078e0a09 */
[----:B------:R-:W-:Y:S01]  /*5620*/  ISETP.GT.U32.AND P5, PT, R9, R7, PT ;  /* 0x000000070900720c */ /* 0x000fe20003fa4070 */
[--C-:B------:R-:W-:Y:S01]  /*5630*/  @!P4 IMAD.IADD R19, R19, 0x1, -R9.reuse ;  /* 0x000000011313c824 */ /* 0x100fe200078e0a09 */
[----:B------:R-:W-:Y:S01]  /*5640*/  ISETP.GE.AND P4, PT, R8, RZ, PT ;  /* 0x000000ff0800720c */ /* 0x000fe20003f86270 */
[----:B------:R-:W-:Y:S01]  /*5650*/  @!P6 IMAD.IADD R6, R6, 0x1, -R9 ;  /* 0x000000010606e824 */ /* 0x000fe200078e0a09 */
[----:B------:R-:W-:Y:S01]  /*5660*/  IABS R8, R16 ;  /* 0x0000001000087213 */ /* 0x000fe20000000000 */
[----:B------:R-:W-:Y:S01]  /*5670*/  IMAD.MOV.U32 R14, RZ, RZ, R2 ;  /* 0x000000ffff0e7224 */ /* 0x000fe200078e0002 */
[----:B------:R-:W-:Y:S01]  /*5680*/  ISETP.GT.U32.AND P6, PT, R9, R5, PT ;  /* 0x000000050900720c */ /* 0x000fe20003fc4070 */
[----:B------:R-:W-:-:S02]  /*5690*/  VIADD R10, R13, 0x9f ;  /* 0x0000009f0d0a7836 */ /* 0x000fc40000000000 */
[----:B------:R-:W-:Y:S02]  /*56a0*/  IMAD.MOV.U32 R2, RZ, RZ, R8 ;  /* 0x000000ffff027224 */ /* 0x000fe400078e0008 */
[----:B------:R-:W-:Y:S01]  /*56b0*/  VIADD R8, R13, 0xa0 ;  /* 0x000000a00d087836 */ /* 0x000fe20000000000 */
[----:B------:R-:W-:Y:S01]  /*56c0*/  IABS R15, R10 ;  /* 0x0000000a000f7213 */ /* 0x000fe20000000000 */
[----:B------:R-:W-:-:S03]  /*56d0*/  IMAD.HI.U32 R3, R11, R2, RZ ;  /* 0x000000020b037227 */ /* 0x000fc600078e00ff */
[----:B------:R-:W-:Y:S01]  /*56e0*/  IABS R17, R8 ;  /* 0x0000000800117213 */ /* 0x000fe20000000000 */
[----:B------:R-:W-:Y:S02]  /*56f0*/  @!P5 IMAD.IADD R7, R7, 0x1, -R9 ;  /* 0x000000010707d824 */ /* 0x000fe400078e0a09 */
[----:B------:R-:W-:Y:S01]  /*5700*/  @!P2 IMAD.MOV R14, RZ, RZ, -R14 ;  /* 0x000000ffff0ea224 */ /* 0x000fe200078e0a0e */
[----:B------:R-:W-:Y:S01]  /*5710*/  ISETP.GE.AND P2, PT, R0, RZ, PT ;  /* 0x000000ff0000720c */ /* 0x000fe20003f46270 */
[----:B------:R-:W-:Y:S02]  /*5720*/  IMAD.MOV R3, RZ, RZ, -R3 ;  /* 0x000000ffff037224 */ /* 0x000fe400078e0a03 */
[----:B------:R-:W-:Y:S01]  /*5730*/  @!P6 IMAD.IADD R5, R5, 0x1, -R9 ;  /* 0x000000010505e824 */ /* 0x000fe200078e0a09 */
[----:B------:R-:W-:Y:S01]  /*5740*/  ISETP.GT.U32.AND P6, PT, R9, R7, PT ;  /* 0x000000070900720c */ /* 0x000fe20003fc4070 */
[----:B------:R-:W-:Y:S01]  /*5750*/  VIADD R0, R13, 0x9e ;  /* 0x0000009e0d007836 */ /* 0x000fe20000000000 */
[----:B------:R0:W-:Y:S01]  /*5760*/  STL [R1+0x390], R14 ;  /* 0x0003900e01007387 */ /* 0x0001e20000100800 */
[----:B------:R-:W-:-:S04]  /*5770*/  IMAD.HI.U32 R20, R11, R17, RZ ;  /* 0x000000110b147227 */ /* 0x000fc800078e00ff */
[C---:B------:R-:W-:Y:S02]  /*5780*/  IMAD R2, R9.reuse, R3, R2 ;  /* 0x0000000309027224 */ /* 0x040fe400078e0202 */
[----:B------:R-:W-:Y:S02]  /*5790*/  IMAD.MOV.U32 R21, RZ, RZ, R4 ;  /* 0x000000ffff157224 */ /* 0x000fe400078e0004 */
[----:B------:R-:W-:Y:S01]  /*57a0*/  IMAD.MOV R20, RZ, RZ, -R20 ;  /* 0x000000ffff147224 */ /* 0x000fe200078e0a14 */
[----:B0-----:R-:W-:Y:S01]  /*57b0*/  IABS R14, R0 ;  /* 0x00000000000e7213 */ /* 0x001fe20000000000 */
[----:B------:R-:W-:Y:S01]  /*57c0*/  @!P3 IMAD.MOV R19, RZ, RZ, -R19 ;  /* 0x000000ffff13b224 */ /* 0x000fe200078e0a13 */
[----:B------:R-:W-:Y:S01]  /*57d0*/  ISETP.GT.U32.AND P5, PT, R9, R2, PT ;  /* 0x000000020900720c */ /* 0x000fe20003fa4070 */
[----:B------:R-:W-:Y:S01]  /*57e0*/  @!P0 IMAD.MOV R21, RZ, RZ, -R21 ;  /* 0x000000ffff158224 */ /* 0x000fe200078e0a15 */
[----:B------:R-:W-:Y:S01]  /*57f0*/  ISETP.GE.AND P3, PT, R16, RZ, PT ;  /* 0x000000ff1000720c */ /* 0x000fe20003f66270 */
[----:B------:R-:W-:Y:S01]  /*5800*/  IMAD.HI.U32 R18, R11, R15, RZ ;  /* 0x0000000f0b127227 */ /* 0x000fe200078e00ff */
[C---:B------:R-:W-:Y:S01]  /*5810*/  ISETP.GT.U32.AND P0, PT, R9.reuse, R5, PT ;  /* 0x000000050900720c */ /* 0x040fe20003f04070 */
[----:B------:R0:W-:Y:S02]  /*5820*/  STL [R1+0x3b4], R19 ;  /* 0x0003b41301007387 */ /* 0x0001e40000100800 */
[----:B------:R-:W-:-:S02]  /*5830*/  IMAD R16, R9, R20, R17 ;  /* 0x0000001409107224 */ /* 0x000fc400078e0211 */
[----:B------:R-:W-:Y:S01]  /*5840*/  IMAD.MOV R18, RZ, RZ, -R18 ;  /* 0x000000ffff127224 */ /* 0x000fe200078e0a12 */
[----:B------:R-:W-:Y:S01]  /*5850*/  STL [R1+0x3c4], R21 ;  /* 0x0003c41501007387 */ /* 0x000fe20000100800 */
[--C-:B------:R-:W-:Y:S01]  /*5860*/  @!P6 IMAD.IADD R7, R7, 0x1, -R9.reuse ;  /* 0x000000010707e824 */ /* 0x100fe200078e0a09 */
[C---:B------:R-:W-:Y:S01]  /*5870*/  ISETP.GT.U32.AND P6, PT, R9.reuse, R16, PT ;  /* 0x000000100900720c */ /* 0x040fe20003fc4070 */
[----:B------:R-:W-:Y:S02]  /*5880*/  @!P5 IMAD.IADD R2, R2, 0x1, -R9 ;  /* 0x000000010202d824 */ /* 0x000fe400078e0a09 */
[----:B0-----:R-:W-:Y:S02]  /*5890*/  IMAD.MOV.U32 R19, RZ, RZ, R14 ;  /* 0x000000ffff137224 */ /* 0x001fe400078e000e */
[C---:B------:R-:W-:Y:S01]  /*58a0*/  IMAD R14, R9.reuse, R18, R15 ;  /* 0x00000012090e7224 */ /* 0x040fe200078e020f */
[----:B------:R-:W-:Y:S01]  /*58b0*/  ISETP.GT.U32.AND P5, PT, R9, R2, PT ;  /* 0x000000020900720c */ /* 0x000fe20003fa4070 */
[----:B------:R-:W-:-:S04]  /*58c0*/  IMAD.HI.U32 R4, R11, R19, RZ ;  /* 0x000000130b047227 */ /* 0x000fc800078e00ff */
[----:B------:R-:W-:Y:S02]  /*58d0*/  IMAD.MOV.U32 R15, RZ, RZ, R7 ;  /* 0x000000ffff0f7224 */ /* 0x000fe400078e0007 */
[----:B------:R-:W-:Y:S02]  /*58e0*/  IMAD.MOV R4, RZ, RZ, -R4 ;  /* 0x000000ffff047224 */ /* 0x000fe400078e0a04 */
[----:B------:R-:W-:Y:S01]  /*58f0*/  @!P4 IMAD.MOV R15, RZ, RZ, -R15 ;  /* 0x000000ffff0fc224 */ /* 0x000fe200078e0a0f */
[----:B------:R-:W-:Y:S01]  /*5900*/  ISETP.GT.U32.AND P4, PT, R9, R14, PT ;  /* 0x0000000e0900720c */ /* 0x000fe20003f84070 */
[----:B------:R-:W-:Y:S01]  /*5910*/  @!P0 IMAD.IADD R5, R5, 0x1, -R9 ;  /* 0x0000000105058824 */ /* 0x000fe200078e0a09 */
[----:B------:R-:W-:Y:S01]  /*5920*/  ISETP.GE.AND P0, PT, R10, RZ, PT ;  /* 0x000000ff0a00720c */ /* 0x000fe20003f06270 */
[----:B------:R-:W-:Y:S02]  /*5930*/  VIADD R3, R13, 0x9d ;  /* 0x0000009d0d037836 */ /* 0x000fe40000000000 */
[----:B------:R-:W-:-:S02]  /*5940*/  IMAD R10, R9, R4, R19 ;  /* 0x00000004090a7224 */ /* 0x000fc400078e0213 */
[----:B------:R-:W-:Y:S01]  /*5950*/  @!P6 IMAD.IADD R16, R16, 0x1, -R9 ;  /* 0x000000011010e824 */ /* 0x000fe200078e0a09 */
[----:B------:R-:W-:Y:S01]  /*5960*/  IABS R17, R3 ;  /* 0x0000000300117213 */ /* 0x000fe20000000000 */
[----:B------:R-:W-:Y:S01]  /*5970*/  IMAD.MOV.U32 R18, RZ, RZ, R6 ;  /* 0x000000ffff127224 */ /* 0x000fe200078e0006 */
[----:B------:R-:W-:Y:S01]  /*5980*/  ISETP.GT.U32.AND P6, PT, R9, R10, PT ;  /* 0x0000000a0900720c */ /* 0x000fe20003fc4070 */
[----:B------:R-:W-:Y:S02]  /*5990*/  VIADD R4, R13, 0x9c ;  /* 0x0000009c0d047836 */ /* 0x000fe40000000000 */
[----:B------:R-:W-:-:S04]  /*59a0*/  IMAD.HI.U32 R6, R11, R17, RZ ;  /* 0x000000110b067227 */ /* 0x000fc800078e00ff */
[----:B------:R-:W-:Y:S01]  /*59b0*/  @!P1 IMAD.MOV R18, RZ, RZ, -R18 ;  /* 0x000000ffff129224 */ /* 0x000fe200078e0a12 */
[----:B------:R-:W-:Y:S01]  /*59c0*/  ISETP.GE.AND P1, PT, R8, RZ, PT ;  /* 0x000000ff0800720c */ /* 0x000fe20003f26270 */
[----:B------:R-:W-:Y:S02]  /*59d0*/  @!P4 IMAD.IADD R14, R14, 0x1, -R9 ;  /* 0x000000010e0ec824 */ /* 0x000fe400078e0a09 */
[----:B------:R-:W-:Y:S01]  /*59e0*/  IMAD.MOV R6, RZ, RZ, -R6 ;  /* 0x000000ffff067224 */ /* 0x000fe200078e0a06 */
[----:B------:R-:W-:Y:S01]  /*59f0*/  STL [R1+0x3c0], R18 ;  /* 0x0003c01201007387 */ /* 0x000fe20000100800 */
[----:B------:R-:W-:Y:S01]  /*5a00*/  IMAD.MOV.U32 R8, RZ, RZ, R5 ;  /* 0x000000ffff087224 */ /* 0x000fe200078e0005 */
[C---:B------:R-:W-:Y:S01]  /*5a10*/  ISETP.GT.U32.AND P4, PT, R9.reuse, R14, PT ;  /* 0x0000000e0900720c */ /* 0x040fe20003f84070 */
[----:B------:R-:W-:Y:S01]  /*5a20*/  @!P5 IMAD.IADD R2, R2, 0x1, -R9 ;  /* 0x000000010202d824 */ /* 0x000fe200078e0a09 */
[----:B------:R-:W-:Y:S01]  /*5a30*/  ISETP.GE.AND P5, PT, R0, RZ, PT ;  /* 0x000000ff0000720c */ /* 0x000fe20003fa6270 */
[C---:B------:R-:W-:Y:S01]  /*5a40*/  IMAD R0, R9.reuse, R6, R17 ;  /* 0x0000000609007224 */ /* 0x040fe200078e0211 */
[----:B------:R-:W-:Y:S01]  /*5a50*/  IABS R17, R4 ;  /* 0x0000000400117213 */ /* 0x000fe20000000000 */
[----:B------:R-:W-:Y:S01]  /*5a60*/  @!P2 IMAD.MOV R8, RZ, RZ, -R8 ;  /* 0x000000ffff08a224 */ /* 0x000fe200078e0a08 */
[----:B------:R-:W-:Y:S01]  /*5a70*/  ISETP.GT.U32.AND P2, PT, R9, R16, PT ;  /* 0x000000100900720c */ /* 0x000fe20003f44070 */
[----:B------:R-:W-:Y:S01]  /*5a80*/  @!P6 IMAD.IADD R10, R10, 0x1, -R9 ;  /* 0x000000010a0ae824 */ /* 0x000fe200078e0a09 */
[----:B------:R0:W-:Y:S01]  /*5a90*/  STL [R1+0x3bc], R15 ;  /* 0x0003bc0f01007387 */ /* 0x0001e20000100800 */
[----:B------:R-:W-:-:S03]  /*5aa0*/  IMAD.HI.U32 R19, R11, R17, RZ ;  /* 0x000000110b137227 */ /* 0x000fc600078e00ff */
[----:B------:R-:W-:Y:S01]  /*5ab0*/  ISETP.GT.U32.AND P6, PT, R9, R10, PT ;  /* 0x0000000a0900720c */ /* 0x000fe20003fc4070 */
[----:B------:R-:W-:Y:S01]  /*5ac0*/  IMAD.MOV R19, RZ, RZ, -R19 ;  /* 0x000000ffff137224 */ /* 0x000fe200078e0a13 */
[----:B------:R1:W-:Y:S01]  /*5ad0*/  STL [R1+0x3b8], R8 ;  /* 0x0003b80801007387 */ /* 0x0003e20000100800 */
[----:B------:R-:W-:Y:S01]  /*5ae0*/  @!P4 IMAD.IADD R14, R14, 0x1, -R9 ;  /* 0x000000010e0ec824 */ /* 0x000fe200078e0a09 */
[----:B------:R-:W-:Y:S01]  /*5af0*/  ISETP.GE.AND P4, PT, R3, RZ, PT ;  /* 0x000000ff0300720c */ /* 0x000fe20003f86270 */
[C---:B------:R-:W-:Y:S02]  /*5b00*/  IMAD R3, R9.reuse, R19, R17 ;  /* 0x0000001309037224 */ /* 0x040fe400078e0211 */
[----:B------:R-:W-:Y:S01]  /*5b10*/  @!P2 IMAD.IADD R16, R16, 0x1, -R9 ;  /* 0x000000011010a824 */ /* 0x000fe200078e0a09 */
[----:B------:R-:W-:Y:S01]  /*5b20*/  ISETP.GT.U32.AND P2, PT, R9, R0, PT ;  /* 0x000000000900720c */ /* 0x000fe20003f44070 */
[C---:B------:R-:W-:Y:S02]  /*5b30*/  VIADD R7, R13.reuse, 0x9b ;  /* 0x0000009b0d077836 */ /* 0x040fe40000000000 */
[----:B------:R-:W-:-:S02]  /*5b40*/  VIADD R5, R13, 0x9a ;  /* 0x0000009a0d057836 */ /* 0x000fc40000000000 */
[----:B------:R-:W-:Y:S01]  /*5b50*/  @!P6 IMAD.IADD R10, R10, 0x1, -R9 ;  /* 0x000000010a0ae824 */ /* 0x000fe200078e0a09 */
[----:B------:R-:W-:Y:S01]  /*5b60*/  ISETP.GT.U32.AND P6, PT, R9, R3, PT ;  /* 0x000000030900720c */ /* 0x000fe20003fc4070 */
[----:B0-----:R-:W-:Y:S01]  /*5b70*/  VIADD R15, R13, 0x99 ;  /* 0x000000990d0f7836 */ /* 0x001fe20000000000 */
[----:B------:R-:W-:Y:S01]  /*5b80*/  IABS R18, R7 ;  /* 0x0000000700127213 */ /* 0x000fe20000000000 */
[----:B------:R-:W-:Y:S01]  /*5b90*/  IMAD.MOV.U32 R22, RZ, RZ, R2 ;  /* 0x000000ffff167224 */ /* 0x000fe200078e0002 */
[----:B-1----:R-:W-:Y:S01]  /*5ba0*/  IABS R8, R5 ;  /* 0x0000000500087213 */ /* 0x002fe20000000000 */
[----:B------:R-:W-:Y:S01]  /*5bb0*/  IMAD.MOV.U32 R21, RZ, RZ, R16 ;  /* 0x000000ffff157224 */ /* 0x000fe200078e0010 */
[----:B------:R-:W-:Y:S01]  /*5bc0*/  IABS R6, R15 ;  /* 0x0000000f00067213 */ /* 0x000fe20000000000 */
[----:B------:R-:W-:-:S04]  /*5bd0*/  IMAD.HI.U32 R17, R11, R18, RZ ;  /* 0x000000120b117227 */ /* 0x000fc800078e00ff */
[----:B------:R-:W-:Y:S01]  /*5be0*/  @!P2 IMAD.IADD R0, R0, 0x1, -R9 ;  /* 0x000000010000a824 */ /* 0x000fe200078e0a09 */
[----:B------:R-:W-:Y:S01]  /*5bf0*/  ISETP.GE.AND P2, PT, R4, RZ, PT ;  /* 0x000000ff0400720c */ /* 0x000fe20003f46270 */
[----:B------:R-:W-:-:S04]  /*5c00*/  IMAD.HI.U32 R20, R11, R8, RZ ;  /* 0x000000080b147227 */ /* 0x000fc800078e00ff */
[----:B------:R-:W-:Y:S02]  /*5c10*/  IMAD.MOV R17, RZ, RZ, -R17 ;  /* 0x000000ffff117224 */ /* 0x000fe400078e0a11 */
[----:B------:R-:W-:Y:S01]  /*5c20*/  @!P6 IMAD.IADD R3, R3, 0x1, -R9 ;  /* 0x000000010303e824 */ /* 0x000fe200078e0a09 */
[----:B------:R-:W-:Y:S01]  /*5c30*/  ISETP.GT.U32.AND P6, PT, R9, R0, PT ;  /* 0x000000000900720c */ /* 0x000fe20003fc4070 */
[----:B------:R-:W-:-:S04]  /*5c40*/  IMAD.HI.U32 R19, R11, R6, RZ ;  /* 0x000000060b137227 */ /* 0x000fc800078e00ff */
[----:B------:R-:W-:Y:S02]  /*5c50*/  IMAD.MOV R20, RZ, RZ, -R20 ;  /* 0x000000ffff147224 */ /* 0x000fe400078e0a14 */
[C---:B------:R-:W-:Y:S02]  /*5c60*/  IMAD R17, R9.reuse, R17, R18 ;  /* 0x0000001109117224 */ /* 0x040fe400078e0212 */
[----:B------:R-:W-:Y:S02]  /*5c70*/  IMAD.MOV R19, RZ, RZ, -R19 ;  /* 0x000000ffff137224 */ /* 0x000fe400078e0a13 */
[----:B------:R-:W-:Y:S02]  /*5c80*/  IMAD R8, R9, R20, R8 ;  /* 0x0000001409087224 */ /* 0x000fe400078e0208 */
[----:B------:R-:W-:Y:S02]  /*5c90*/  VIADD R4, R13, 0x98 ;  /* 0x000000980d047836 */ /* 0x000fe40000000000 */
[----:B------:R-:W-:Y:S01]  /*5ca0*/  @!P3 IMAD.MOV R22, RZ, RZ, -R22 ;  /* 0x000000ffff16b224 */ /* 0x000fe200078e0a16 */
[C---:B------:R-:W-:Y:S01]  /*5cb0*/  ISETP.GT.U32.AND P3, PT, R9.reuse, R3, PT ;  /* 0x000000030900720c */ /* 0x040fe20003f64070 */
[----:B------:R-:W-:Y:S01]  /*5cc0*/  @!P1 IMAD.MOV R21, RZ, RZ, -R21 ;  /* 0x000000ffff159224 */ /* 0x000fe200078e0a15 */
[C---:B------:R-:W-:Y:S01]  /*5cd0*/  ISETP.GT.U32.AND P1, PT, R9.reuse, R17, PT ;  /* 0x000000110900720c */ /* 0x040fe20003f24070 */
[C---:B------:R-:W-:Y:S01]  /*5ce0*/  IMAD R19, R9.reuse, R19, R6 ;  /* 0x0000001309137224 */ /* 0x040fe200078e0206 */
[----:B------:R-:W-:Y:S01]  /*5cf0*/  IABS R2, R4 ;  /* 0x0000000400027213 */ /* 0x000fe20000000000 */
[----:B------:R-:W-:Y:S01]  /*5d00*/  @!P0 IMAD.MOV R14, RZ, RZ, -R14 ;  /* 0x000000ffff0e8224 */ /* 0x000fe200078e0a0e */
[C---:B------:R-:W-:Y:S01]  /*5d10*/  ISETP.GT.U32.AND P0, PT, R9.reuse, R8, PT ;  /* 0x000000080900720c */ /* 0x040fe20003f04070 */
[----:B------:R-:W-:Y:S01]  /*5d20*/  @!P6 IMAD.IADD R0, R0, 0x1, -R9 ;  /* 0x000000010000e824 */ /* 0x000fe200078e0a09 */
[----:B------:R-:W-:Y:S01]  /*5d30*/  ISETP.GT.U32.AND P6, PT, R9, R19, PT ;  /* 0x000000130900720c */ /* 0x000fe20003fc4070 */
[----:B------:R-:W-:Y:S01]  /*5d40*/  IMAD.MOV.U32 R18, RZ, RZ, R10 ;  /* 0x000000ffff127224 */ /* 0x000fe200078e000a */
[----:B------:R-:W-:Y:S01]  /*5d50*/  STL [R1+0x3b0], R22 ;  /* 0x0003b01601007387 */ /* 0x000fe20000100800 */
[----:B------:R-:W-:-:S03]  /*5d60*/  IMAD.HI.U32 R10, R11, R2, RZ ;  /* 0x000000020b0a7227 */ /* 0x000fc600078e00ff */
[----:B------:R-:W-:Y:S01]  /*5d70*/  STL [R1+0x3ac], R21 ;  /* 0x0003ac1501007387 */ /* 0x000fe20000100800 */
[----:B------:R-:W-:Y:S02]  /*5d80*/  VIADD R6, R13, 0x97 ;  /* 0x000000970d067836 */ /* 0x000fe40000000000 */
[----:B------:R-:W-:Y:S01]  /*5d90*/  IMAD.MOV R10, RZ, RZ, -R10 ;  /* 0x000000ffff0a7224 */ /* 0x000fe200078e0a0a */
[----:B------:R0:W-:Y:S01]  /*5da0*/  STL [R1+0x3a8], R14 ;  /* 0x0003a80e01007387 */ /* 0x0001e20000100800 */
[--C-:B------:R-:W-:Y:S01]  /*5db0*/  @!P3 IMAD.IADD R3, R3, 0x1, -R9.reuse ;  /* 0x000000010303b824 */ /* 0x100fe200078e0a09 */
[----:B------:R-:W-:Y:S01]  /*5dc0*/  IABS R16, R6 ;  /* 0x0000000600107213 */ /* 0x000fe20000000000 */
[--C-:B------:R-:W-:Y:S01]  /*5dd0*/  @!P1 IMAD.IADD R17, R17, 0x1, -R9.reuse ;  /* 0x0000000111119824 */ /* 0x100fe200078e0a09 */
[----:B------:R-:W-:Y:S01]  /*5de0*/  ISETP.GE.AND P3, PT, R5, RZ, PT ;  /* 0x000000ff0500720c */ /* 0x000fe20003f66270 */
[----:B------:R-:W-:Y:S01]  /*5df0*/  @!P5 IMAD.MOV R18, RZ, RZ, -R18 ;  /* 0x000000ffff12d224 */ /* 0x000fe200078e0a12 */
[----:B------:R-:W-:Y:S01]  /*5e00*/  ISETP.GE.AND P5, PT, R7, RZ, PT ;  /* 0x000000ff0700720c */ /* 0x000fe20003fa6270 */
[----:B------:R-:W-:Y:S01]  /*5e10*/  IMAD R2, R9, R10, R2 ;  /* 0x0000000a09027224 */ /* 0x000fe200078e0202 */
[----:B------:R-:W-:Y:S01]  /*5e20*/  ISETP.GE.AND P1, PT, R15, RZ, PT ;  /* 0x000000ff0f00720c */ /* 0x000fe20003f26270 */
[----:B------:R-:W-:Y:S01]  /*5e30*/  @!P0 IMAD.IADD R8, R8, 0x1, -R9 ;  /* 0x0000000108088824 */ /* 0x000fe200078e0a09 */
[----:B------:R-:W-:Y:S01]  /*5e40*/  ISETP.GT.U32.AND P0, PT, R9, R17, PT ;  /* 0x000000110900720c */ /* 0x000fe20003f04070 */
[----:B------:R-:W-:Y:S01]  /*5e50*/  IMAD.MOV.U32 R7, RZ, RZ, R3 ;  /* 0x000000ffff077224 */ /* 0x000fe200078e0003 */
[----:B------:R-:W-:Y:S01]  /*5e60*/  STL [R1+0x3a4], R18 ;  /* 0x0003a41201007387 */ /* 0x000fe20000100800 */
[----:B0-----:R-:W-:-:S02]  /*5e70*/  IMAD.MOV.U32 R14, RZ, RZ, R0 ;  /* 0x000000ffff0e7224 */ /* 0x001fc400078e0000 */
[----:B------:R-:W-:Y:S01]  /*5e80*/  @!P6 IMAD.IADD R19, R19, 0x1, -R9 ;  /* 0x000000011313e824 */ /* 0x000fe200078e0a09 */
[----:B------:R-:W-:Y:S01]  /*5e90*/  ISETP.GT.U32.AND P6, PT, R9, R8, PT ;  /* 0x000000080900720c */ /* 0x000fe20003fc4070 */
[----:B------:R-:W-:-:S04]  /*5ea0*/  IMAD.HI.U32 R5, R11, R16, RZ ;  /* 0x000000100b057227 */ /* 0x000fc800078e00ff */
[----:B------:R-:W-:Y:S01]  /*5eb0*/  @!P2 IMAD.MOV R7, RZ, RZ, -R7 ;  /* 0x000000ffff07a224 */ /* 0x000fe200078e0a07 */
[C---:B------:R-:W-:Y:S01]  /*5ec0*/  ISETP.GT.U32.AND P2, PT, R9.reuse, R2, PT ;  /* 0x000000020900720c */ /* 0x040fe20003f44070 */
[----:B------:R-:W-:Y:S01]  /*5ed0*/  @!P4 IMAD.MOV R14, RZ, RZ, -R14 ;  /* 0x000000ffff0ec224 */ /* 0x000fe200078e0a0e */
[----:B------:R-:W-:Y:S01]  /*5ee0*/  ISETP.GT.U32.AND P4, PT, R9, R19, PT ;  /* 0x000000130900720c */ /* 0x000fe20003f84070 */
[----:B------:R-:W-:Y:S02]  /*5ef0*/  IMAD.MOV R5, RZ, RZ, -R5 ;  /* 0x000000ffff057224 */ /* 0x000fe400078e0a05 */
[C---:B------:R-:W-:Y:S01]  /*5f00*/  VIADD R0, R13.reuse, 0x96 ;  /* 0x000000960d007836 */ /* 0x040fe20000000000 */
[----:B------:R0:W-:Y:S01]  /*5f10*/  STL [R1+0x3a0], R14 ;  /* 0x0003a00e01007387 */ /* 0x0001e20000100800 */
[----:B------:R-:W-:Y:S02]  /*5f20*/  VIADD R3, R13, 0x95 ;  /* 0x000000950d037836 */ /* 0x000fe40000000000 */
[----:B------:R-:W-:Y:S01]  /*5f30*/  IMAD R16, R9, R5, R16 ;  /* 0x0000000509107224 */ /* 0x000fe200078e0210 */
[----:B------:R-:W-:Y:S01]  /*5f40*/  IABS R5, R0 ;  /* 0x0000000000057213 */ /* 0x000fe20000000000 */
[----:B------:R1:W-:Y:S01]  /*5f50*/  STL [R1+0x39c], R7 ;  /* 0x00039c0701007387 */ /* 0x0003e20000100800 */
[--C-:B------:R-:W-:Y:S01]  /*5f60*/  @!P0 IMAD.IADD R17, R17, 0x1, -R9.reuse ;  /* 0x0000000111118824 */ /* 0x100fe200078e0a09 */
[----:B------:R-:W-:Y:S01]  /*5f70*/  ISETP.GE.AND P0, PT, R4, RZ, PT ;  /* 0x000000ff0400720c */ /* 0x000fe20003f06270 */
[----:B------:R-:W-:Y:S01]  /*5f80*/  @!P2 IMAD.IADD R2, R2, 0x1, -R9 ;  /* 0x000000010202a824 */ /* 0x000fe200078e0a09 */
[----:B------:R-:W-:Y:S01]  /*5f90*/  ISETP.GE.AND P2, PT, R0, RZ, PT ;  /* 0x000000ff0000720c */ /* 0x000fe20003f46270 */
[----:B------:R-:W-:-:S02]  /*5fa0*/  IMAD.MOV.U32 R4, RZ, RZ, R5 ;  /* 0x000000ffff047224 */ /* 0x000fc400078e0005 */
[----:B0-----:R-:W-:Y:S02]  /*5fb0*/  IMAD.MOV.U32 R14, RZ, RZ, R17 ;  /* 0x000000ffff0e7224 */ /* 0x001fe400078e0011 */
[--C-:B------:R-:W-:Y:S01]  /*5fc0*/  @!P4 IMAD.IADD R19, R19, 0x1, -R9.reuse ;  /* 0x000000011313c824 */ /* 0x100fe200078e0a09 */
[----:B-1----:R-:W-:Y:S01]  /*5fd0*/  IABS R7, R3 ;  /* 0x0000000300077213 */ /* 0x002fe20000000000 */
[----:B------:R-:W-:Y:S01]  /*5fe0*/  @!P6 IMAD.IADD R8, R8, 0x1, -R9 ;  /* 0x000000010808e824 */ /* 0x000fe200078e0a09 */
[----:B------:R-:W-:Y:S01]  /*5ff0*/  ISETP.GE.AND P4, PT, R6, RZ, PT ;  /* 0x000000ff0600720c */ /* 0x000fe20003f86270 */
[----:B------:R-:W-:Y:S01]  /*6000*/  VIADD R6, R13, 0x94 ;  /* 0x000000940d067836 */ /* 0x000fe20000000000 */
[C---:B------:R-:W-:Y:S01]  /*6010*/  ISETP.GT.U32.AND P6, PT, R9.reuse, R16, PT ;  /* 0x000000100900720c */ /* 0x040fe20003fc4070 */
[----:B------:R-:W-:Y:S02]  /*6020*/  IMAD.MOV.U32 R5, RZ, RZ, R7 ;  /* 0x000000ffff057224 */ /* 0x000fe400078e0007 */
[----:B------:R-:W-:Y:S01]  /*6030*/  @!P5 IMAD.MOV R14, RZ, RZ, -R14 ;  /* 0x000000ffff0ed224 */ /* 0x000fe200078e0a0e */
[----:B------:R-:W-:Y:S01]  /*6040*/  ISETP.GT.U32.AND P5, PT, R9, R2, PT ;  /* 0x000000020900720c */ /* 0x000fe20003fa4070 */
[----:B------:R-:W-:Y:S01]  /*6050*/  IMAD.HI.U32 R7, R11, R5, RZ ;  /* 0x000000050b077227 */ /* 0x000fe200078e00ff */
[----:B------:R-:W-:-:S02]  /*6060*/  IABS R0, R6 ;  /* 0x0000000600007213 */ /* 0x000fc40000000000 */
[----:B------:R0:W-:Y:S01]  /*6070*/  STL [R1+0x38c], R14 ;  /* 0x00038c0e01007387 */ /* 0x0001e20000100800 */
[----:B------:R-:W-:Y:S02]  /*6080*/  IMAD.MOV R7, RZ, RZ, -R7 ;  /* 0x000000ffff077224 */ /* 0x000fe400078e0a07 */
[----:B------:R-:W-:-:S04]  /*6090*/  IMAD.HI.U32 R10, R11, R4, RZ ;  /* 0x000000040b0a7227 */ /* 0x000fc800078e00ff */
[----:B------:R-:W-:Y:S02]  /*60a0*/  IMAD R5, R9, R7, R5 ;  /* 0x0000000709057224 */ /* 0x000fe400078e0205 */
[----:B------:R-:W-:-:S04]  /*60b0*/  IMAD.HI.U32 R7, R11, R0, RZ ;  /* 0x000000000b077227 */ /* 0x000fc800078e00ff */
[----:B0-----:R-:W-:Y:S02]  /*60c0*/  IMAD.MOV.U32 R14, RZ, RZ, R19 ;  /* 0x000000ffff0e7224 */ /* 0x001fe400078e0013 */
[----:B------:R-:W-:Y:S02]  /*60d0*/  @!P3 IMAD.MOV R8, RZ, RZ, -R8 ;  /* 0x000000ffff08b224 */ /* 0x000fe400078e0a08 */
[----:B------:R-:W-:Y:S02]  /*60e0*/  IMAD.MOV R10, RZ, RZ, -R10 ;  /* 0x000000ffff0a7224 */ /* 0x000fe400078e0a0a */
[----:B------:R-:W-:Y:S01]  /*60f0*/  @!P1 IMAD.MOV R14, RZ, RZ, -R14 ;  /* 0x000000ffff0e9224 */ /* 0x000fe200078e0a0e */
[----:B------:R-:W-:Y:S01]  /*6100*/  ISETP.GE.AND P1, PT, R3, RZ, PT ;  /* 0x000000ff0300720c */ /* 0x000fe20003f26270 */
[----:B------:R-:W-:Y:S01]  /*6110*/  @!P6 IMAD.IADD R16, R16, 0x1, -R9 ;  /* 0x000000011010e824 */ /* 0x000fe200078e0a09 */
[----:B------:R0:W-:Y:S01]  /*6120*/  STL [R1+0x388], R8 ;  /* 0x0003880801007387 */ /* 0x0001e20000100800 */
[----:B------:R-:W-:-:S02]  /*6130*/  IMAD.MOV R3, RZ, RZ, -R7 ;  /* 0x000000ffff037224 */ /* 0x000fc400078e0a07 */
[----:B------:R-:W-:Y:S01]  /*6140*/  @!P5 IMAD.IADD R2, R2, 0x1, -R9 ;  /* 0x000000010202d824 */ /* 0x000fe200078e0a09 */
[----:B------:R1:W-:Y:S01]  /*6150*/  STL [R1+0x384], R14 ;  /* 0x0003840e01007387 */ /* 0x0003e20000100800 */
[C---:B------:R-:W-:Y:S01]  /*6160*/  IMAD R4, R9.reuse, R10, R4 ;  /* 0x0000000a09047224 */ /* 0x040fe200078e0204 */
[C---:B------:R-:W-:Y:S01]  /*6170*/  ISETP.GT.U32.AND P6, PT, R9.reuse, R16, PT ;  /* 0x000000100900720c */ /* 0x040fe20003fc4070 */
[C---:B------:R-:W-:Y:S01]  /*6180*/  IMAD R3, R9.reuse, R3, R0 ;  /* 0x0000000309037224 */ /* 0x040fe200078e0200 */
[----:B------:R-:W-:Y:S01]  /*6190*/  ISETP.GT.U32.AND P5, PT, R9, R5, PT ;  /* 0x000000050900720c */ /* 0x000fe20003fa4070 */
[----:B------:R-:W-:Y:S01]  /*61a0*/  VIADD R7, R13, 0x92 ;  /* 0x000000920d077836 */ /* 0x000fe20000000000 */
[----:B------:R-:W-:Y:S01]  /*61b0*/  ISETP.GT.U32.AND P3, PT, R9, R4, PT ;  /* 0x000000040900720c */ /* 0x000fe20003f64070 */
[C---:B0-----:R-:W-:Y:S02]  /*61c0*/  VIADD R8, R13.reuse, 0x91 ;  /* 0x000000910d087836 */ /* 0x041fe40000000000 */
[----:B------:R-:W-:Y:S01]  /*61d0*/  VIADD R17, R13, 0x8e ;  /* 0x0000008e0d117836 */ /* 0x000fe20000000000 */
[----:B------:R-:W-:Y:S01]  /*61e0*/  IABS R21, R7 ;  /* 0x0000000700157213 */ /* 0x000fe20000000000 */
[----:B-1----:R-:W-:Y:S01]  /*61f0*/  IMAD.MOV.U32 R14, RZ, RZ, R2 ;  /* 0x000000ffff0e7224 */ /* 0x002fe200078e0002 */
[----:B------:R-:W-:-:S03]  /*6200*/  IABS R0, R8 ;  /* 0x0000000800007213 */ /* 0x000fc60000000000 */
[----:B------:R-:W-:Y:S01]  /*6210*/  @!P0 IMAD.MOV R14, RZ, RZ, -R14 ;  /* 0x000000ffff0e8224 */ /* 0x000fe200078e0a0e */
[----:B------:R-:W-:Y:S01]  /*6220*/  ISETP.GT.U32.AND P0, PT, R9, R3, PT ;  /* 0x000000030900720c */ /* 0x000fe20003f04070 */
[--C-:B------:R-:W-:Y:S01]  /*6230*/  @!P6 IMAD.IADD R16, R16, 0x1, -R9.reuse ;  /* 0x000000011010e824 */ /* 0x100fe200078e0a09 */
[----:B------:R-:W-:Y:S01]  /*6240*/  ISETP.GE.AND P6, PT, R6, RZ, PT ;  /* 0x000000ff0600720c */ /* 0x000fe20003fc6270 */
[--C-:B------:R-:W-:Y:S02]  /*6250*/  @!P3 IMAD.IADD R4, R4, 0x1, -R9.reuse ;  /* 0x000000010404b824 */ /* 0x100fe400078e0a09 */
[----:B------:R-:W-:Y:S02]  /*6260*/  VIADD R6, R13, 0x93 ;  /* 0x000000930d067836 */ /* 0x000fe40000000000 */
[----:B------:R-:W-:Y:S01]  /*6270*/  IMAD.MOV.U32 R10, RZ, RZ, R16 ;  /* 0x000000ffff0a7224 */ /* 0x000fe200078e0010 */
[----:B------:R-:W-:Y:S01]  /*6280*/  ISETP.GT.U32.AND P3, PT, R9, R4, PT ;  /* 0x000000040900720c */ /* 0x000fe20003f64070 */
[--C-:B------:R-:W-:Y:S01]  /*6290*/  @!P5 IMAD.IADD R5, R5, 0x1, -R9.reuse ;  /* 0x000000010505d824 */ /* 0x100fe200078e0a09 */
[----:B------:R-:W-:Y:S01]  /*62a0*/  IABS R20, R6 ;  /* 0x0000000600147213 */ /* 0x000fe20000000000 */
[----:B------:R-:W-:Y:S01]  /*62b0*/  @!P4 IMAD.MOV R10, RZ, RZ, -R10 ;  /* 0x000000ffff0ac224 */ /* 0x000fe200078e0a0a */
[----:B------:R-:W-:Y:S01]  /*62c0*/  ISETP.GE.AND P4, PT, R6, RZ, PT ;  /* 0x000000ff0600720c */ /* 0x000fe20003f86270 */
[--C-:B------:R-:W-:Y:S01]  /*62d0*/  @!P0 IMAD.IADD R3, R3, 0x1, -R9.reuse ;  /* 0x0000000103038824 */ /* 0x100fe200078e0a09 */
[----:B------:R-:W-:Y:S01]  /*62e0*/  ISETP.GT.U32.AND P5, PT, R9, R5, PT ;  /* 0x000000050900720c */ /* 0x000fe20003fa4070 */
[----:B------:R-:W-:Y:S01]  /*62f0*/  IMAD.HI.U32 R6, R11, R21, RZ ;  /* 0x000000150b067227 */ /* 0x000fe200078e00ff */
[----:B------:R0:W-:Y:S02]  /*6300*/  STL [R1+0x37c], R10 ;  /* 0x00037c0a01007387 */ /* 0x0001e40000100800 */
[----:B------:R-:W-:Y:S01]  /*6310*/  ISETP.GT.U32.AND P0, PT, R9, R3, PT ;  /* 0x000000030900720c */ /* 0x000fe20003f04070 */
[----:B------:R-:W-:Y:S01]  /*6320*/  IMAD.MOV R6, RZ, RZ, -R6 ;  /* 0x000000ffff067224 */ /* 0x000fe200078e0a06 */
[----:B------:R1:W-:Y:S01]  /*6330*/  STL [R1+0x380], R14 ;  /* 0x0003800e01007387 */ /* 0x0003e20000100800 */
[----:B------:R-:W-:Y:S01]  /*6340*/  @!P3 IMAD.IADD R4, R4, 0x1, -R9 ;  /* 0x000000010404b824 */ /* 0x000fe200078e0a09 */
[----:B------:R-:W-:Y:S01]  /*6350*/  ISETP.GE.AND P3, PT, R7, RZ, PT ;  /* 0x000000ff0700720c */ /* 0x000fe20003f66270 */
[----:B------:R-:W-:-:S02]  /*6360*/  IMAD R21, R9, R6, R21 ;  /* 0x0000000609157224 */ /* 0x000fc400078e0215 */
[----:B------:R-:W-:Y:S02]  /*6370*/  IMAD.MOV.U32 R15, RZ, RZ, R4 ;  /* 0x000000ffff0f7224 */ /* 0x000fe400078e0004 */
[----:B0-----:R-:W-:-:S04]  /*6380*/  IMAD.HI.U32 R10, R11, R20, RZ ;  /* 0x000000140b0a7227 */ /* 0x001fc800078e00ff */
[----:B------:R-:W-:Y:S02]  /*6390*/  IMAD.MOV R7, RZ, RZ, -R10 ;  /* 0x000000ffff077224 */ /* 0x000fe400078e0a0a */
[--C-:B------:R-:W-:Y:S01]  /*63a0*/  @!P0 IMAD.IADD R3, R3, 0x1, -R9.reuse ;  /* 0x0000000103038824 */ /* 0x100fe200078e0a09 */
[C---:B------:R-:W-:Y:S01]  /*63b0*/  ISETP.GT.U32.AND P0, PT, R9.reuse, R21, PT ;  /* 0x000000150900720c */ /* 0x040fe20003f04070 */
[----:B------:R-:W-:Y:S02]  /*63c0*/  IMAD R20, R9, R7, R20 ;  /* 0x0000000709147224 */ /* 0x000fe400078e0214 */
[----:B------:R-:W-:Y:S01]  /*63d0*/  @!P5 IMAD.IADD R5, R5, 0x1, -R9 ;  /* 0x000000010505d824 */ /* 0x000fe200078e0a09 */
[----:B------:R-:W-:Y:S01]  /*63e0*/  ISETP.GE.AND P5, PT, R8, RZ, PT ;  /* 0x000000ff0800720c */ /* 0x000fe20003fa6270 */
[----:B------:R-:W-:Y:S01]  /*63f0*/  IMAD.HI.U32 R2, R11, R0, RZ ;  /* 0x000000000b027227 */ /* 0x000fe200078e00ff */
[----:B------:R-:W-:-:S03]  /*6400*/  IABS R8, R17 ;  /* 0x0000001100087213 */ /* 0x000fc60000000000 */
[----:B------:R-:W-:Y:S01]  /*6410*/  @!P2 IMAD.MOV R15, RZ, RZ, -R15 ;  /* 0x000000ffff0fa224 */ /* 0x000fe200078e0a0f */
[----:B------:R-:W-:Y:S01]  /*6420*/  ISETP.GT.U32.AND P2, PT, R9, R20, PT ;  /* 0x000000140900720c */ /* 0x000fe20003f44070 */
[C---:B------:R-:W-:Y:S02]  /*6430*/  VIADD R7, R13.reuse, 0x90 ;  /* 0x000000900d077836 */ /* 0x040fe40000000000 */
[----:B-1----:R-:W-:Y:S01]  /*6440*/  IMAD.MOV.U32 R14, RZ, RZ, R5 ;  /* 0x000000ffff0e7224 */ /* 0x002fe200078e0005 */
[----:B------:R0:W-:Y:S01]  /*6450*/  STL [R1+0x378], R15 ;  /* 0x0003780f01007387 */ /* 0x0001e20000100800 */
[----:B------:R-:W-:Y:S02]  /*6460*/  IMAD.MOV R2, RZ, RZ, -R2 ;  /* 0x000000ffff027224 */ /* 0x000fe400078e0a02 */
[----:B------:R-:W-:Y:S02]  /*6470*/  VIADD R6, R13, 0x8f ;  /* 0x0000008f0d067836 */ /* 0x000fe40000000000 */
[----:B------:R-:W-:Y:S01]  /*6480*/  @!P1 IMAD.MOV R14, RZ, RZ, -R14 ;  /* 0x000000ffff0e9224 */ /* 0x000fe200078e0a0e */
[----:B------:R-:W-:Y:S01]  /*6490*/  ISETP.GE.AND P1, PT, R7, RZ, PT ;  /* 0x000000ff0700720c */ /* 0x000fe20003f26270 */
[----:B------:R-:W-:Y:S01]  /*64a0*/  IMAD R0, R9, R2, R0 ;  /* 0x0000000209007224 */ /* 0x000fe200078e0200 */
[----:B------:R-:W-:Y:S01]  /*64b0*/  IABS R7, R7 ;  /* 0x0000000700077213 */ /* 0x000fe20000000000 */
[----:B------:R-:W-:Y:S01]  /*64c0*/  @!P0 IMAD.IADD R21, R21, 0x1, -R9 ;  /* 0x0000000115158824 */ /* 0x000fe200078e0a09 */
[----:B0-----:R-:W-:Y:S01]  /*64d0*/  IABS R15, R6 ;  /* 0x00000006000f7213 */ /* 0x001fe20000000000 */
[----:B------:R-:W-:Y:S01]  /*64e0*/  IMAD.MOV.U32 R18, RZ, RZ, R3 ;  /* 0x000000ffff127224 */ /* 0x000fe200078e0003 */
[----:B------:R-:W-:Y:S01]  /*64f0*/  STL [R1+0x36c], R14 ;  /* 0x00036c0e01007387 */ /* 0x000fe20000100800 */
[----:B------:R-:W-:Y:S01]  /*6500*/  IMAD.HI.U32 R10, R11, R7, RZ ;  /* 0x000000070b0a7227 */ /* 0x000fe200078e00ff */
[----:B------:R-:W-:-:S03]  /*6510*/  ISETP.GT.U32.AND P0, PT, R9, R21, PT ;  /* 0x000000150900720c */ /* 0x000fc60003f04070 */
[----:B------:R-:W-:Y:S01]  /*6520*/  @!P6 IMAD.MOV R18, RZ, RZ, -R18 ;  /* 0x000000ffff12e224 */ /* 0x000fe200078e0a12 */
[----:B------:R-:W-:Y:S01]  /*6530*/  ISETP.GT.U32.AND P6, PT, R9, R0, PT ;  /* 0x000000000900720c */ /* 0x000fe20003fc4070 */
[----:B------:R-:W-:-:S03]  /*6540*/  IMAD.HI.U32 R4, R11, R15, RZ ;  /* 0x0000000f0b047227 */ /* 0x000fc600078e00ff */
[----:B------:R0:W-:Y:S01]  /*6550*/  STL [R1+0x368], R18 ;  /* 0x0003681201007387 */ /* 0x0001e20000100800 */
[----:B------:R-:W-:Y:S02]  /*6560*/  @!P2 IMAD.IADD R20, R20, 0x1, -R9 ;  /* 0x000000011414a824 */ /* 0x000fe400078e0a09 */
[----:B------:R-:W-:Y:S02]  /*6570*/  IMAD.MOV R10, RZ, RZ, -R10 ;  /* 0x000000ffff0a7224 */ /* 0x000fe400078e0a0a */
[----:B------:R-:W-:Y:S01]  /*6580*/  IMAD.MOV R4, RZ, RZ, -R4 ;  /* 0x000000ffff047224 */ /* 0x000fe200078e0a04 */
[----:B------:R-:W-:Y:S01]  /*6590*/  ISETP.GT.U32.AND P2, PT, R9, R20, PT ;  /* 0x000000140900720c */ /* 0x000fe20003f44070 */
[----:B------:R-:W-:Y:S02]  /*65a0*/  VIADD R5, R13, 0x8d ;  /* 0x0000008d0d057836 */ /* 0x000fe40000000000 */
[C---:B------:R-:W-:Y:S02]  /*65b0*/  IMAD R7, R9.reuse, R10, R7 ;  /* 0x0000000a09077224 */ /* 0x040fe400078e0207 */
[----:B------:R-:W-:Y:S01]  /*65c0*/  IMAD R15, R9, R4, R15 ;  /* 0x00000004090f7224 */ /* 0x000fe200078e020f */
[----:B------:R-:W-:Y:S01]  /*65d0*/  IABS R16, R5 ;  /* 0x0000000500107213 */ /* 0x000fe20000000000 */
[--C-:B------:R-:W-:Y:S01]  /*65e0*/  @!P0 IMAD.IADD R21, R21, 0x1, -R9.reuse ;  /* 0x0000000115158824 */ /* 0x100fe200078e0a09 */
[C---:B------:R-:W-:Y:S01]  /*65f0*/  ISETP.GT.U32.AND P0, PT, R9.reuse, R7, PT ;  /* 0x000000070900720c */ /* 0x040fe20003f04070 */
[----:B------:R-:W-:Y:S01]  /*6600*/  @!P6 IMAD.IADD R0, R0, 0x1, -R9 ;  /* 0x000000010000e824 */ /* 0x000fe200078e0a09 */
[----:B------:R-:W-:Y:S01]  /*6610*/  ISETP.GT.U32.AND P6, PT, R9, R15, PT ;  /* 0x0000000f0900720c */ /* 0x000fe20003fc4070 */
[----:B------:R-:W-:-:S04]  /*6620*/  IMAD.HI.U32 R2, R11, R16, RZ ;  /* 0x000000100b027227 */ /* 0x000fc800078e00ff */
[--C-:B------:R-:W-:Y:S01]  /*6630*/  @!P2 IMAD.IADD R20, R20, 0x1, -R9.reuse ;  /* 0x000000011414a824 */ /* 0x100fe200078e0a09 */
[----:B------:R-:W-:Y:S01]  /*6640*/  ISETP.GE.AND P2, PT, R6, RZ, PT ;  /* 0x000000ff0600720c */ /* 0x000fe20003f46270 */
[----:B------:R-:W-:Y:S02]  /*6650*/  IMAD.MOV R2, RZ, RZ, -R2 ;  /* 0x000000ffff027224 */ /* 0x000fe400078e0a02 */
[C---:B------:R-:W-:Y:S02]  /*6660*/  VIADD R10, R13.reuse, 0x8c ;  /* 0x0000008c0d0a7836 */ /* 0x040fe40000000000 */
[----:B------:R-:W-:Y:S02]  /*6670*/  VIADD R6, R13, 0x8b ;  /* 0x0000008b0d067836 */ /* 0x000fe40000000000 */
[----:B------:R-:W-:Y:S01]  /*6680*/  IMAD R16, R9, R2, R16 ;  /* 0x0000000209107224 */ /* 0x000fe200078e0210 */
[----:B------:R-:W-:Y:S01]  /*6690*/  IABS R2, R10 ;  /* 0x0000000a00027213 */ /* 0x000fe20000000000 */
[--C-:B------:R-:W-:Y:S01]  /*66a0*/  @!P0 IMAD.IADD R7, R7, 0x1, -R9.reuse ;  /* 0x0000000107078824 */ /* 0x100fe200078e0a09 */
[----:B0-----:R-:W-:Y:S01]  /*66b0*/  IABS R18, R6 ;  /* 0x0000000600127213 */ /* 0x001fe20000000000 */
[----:B------:R-:W-:Y:S01]  /*66c0*/  IMAD.MOV.U32 R23, RZ, RZ, R20 ;  /* 0x000000ffff177224 */ /* 0x000fe200078e0014 */
[----:B------:R-:W-:Y:S01]  /*66d0*/  ISETP.GT.U32.AND P0, PT, R9, R0, PT ;  /* 0x000000000900720c */ /* 0x000fe20003f04070 */
[----:B------:R-:W-:-:S02]  /*66e0*/  @!P6 IMAD.IADD R15, R15, 0x1, -R9 ;  /* 0x000000010f0fe824 */ /* 0x000fc400078e0a09 */
[----:B------:R-:W-:Y:S01]  /*66f0*/  @!P4 IMAD.MOV R23, RZ, RZ, -R23 ;  /* 0x000000ffff17c224 */ /* 0x000fe200078e0a17 */
[----:B------:R-:W-:Y:S01]  /*6700*/  ISETP.GT.U32.AND P4, PT, R9, R7, PT ;  /* 0x000000070900720c */ /* 0x000fe20003f84070 */
[----:B------:R-:W-:Y:S01]  /*6710*/  IMAD.HI.U32 R14, R11, R8, RZ ;  /* 0x000000080b0e7227 */ /* 0x000fe200078e00ff */
[----:B------:R-:W-:Y:S02]  /*6720*/  ISETP.GT.U32.AND P6, PT, R9, R15, PT ;  /* 0x0000000f0900720c */ /* 0x000fe40003fc4070 */
[----:B------:R0:W-:Y:S01]  /*6730*/  STL [R1+0x364], R23 ;  /* 0x0003641701007387 */ /* 0x0001e20000100800 */
[----:B------:R-:W-:-:S04]  /*6740*/  IMAD.HI.U32 R22, R11, R2, RZ ;  /* 0x000000020b167227 */ /* 0x000fc800078e00ff */
[----:B------:R-:W-:-:S04]  /*6750*/  IMAD.HI.U32 R20, R11, R18, RZ ;  /* 0x000000120b147227 */ /* 0x000fc800078e00ff */
[----:B------:R-:W-:Y:S02]  /*6760*/  IMAD.MOV R3, RZ, RZ, -R14 ;  /* 0x000000ffff037224 */ /* 0x000fe400078e0a0e */
[----:B------:R-:W-:Y:S02]  /*6770*/  IMAD.MOV R22, RZ, RZ, -R22 ;  /* 0x000000ffff167224 */ /* 0x000fe400078e0a16 */
[----:B------:R-:W-:Y:S02]  /*6780*/  IMAD.MOV R20, RZ, RZ, -R20 ;  /* 0x000000ffff147224 */ /* 0x000fe400078e0a14 */
[C---:B------:R-:W-:Y:S02]  /*6790*/  IMAD R8, R9.reuse, R3, R8 ;  /* 0x0000000309087224 */ /* 0x040fe400078e0208 */
[----:B------:R-:W-:Y:S01]  /*67a0*/  @!P0 IMAD.IADD R0, R0, 0x1, -R9 ;  /* 0x0000000100008824 */ /* 0x000fe200078e0a09 */
[C---:B------:R-:W-:Y:S01]  /*67b0*/  ISETP.GT.U32.AND P0, PT, R9.reuse, R16, PT ;  /* 0x000000100900720c */ /* 0x040fe20003f04070 */
[----:B------:R-:W-:-:S02]  /*67c0*/  IMAD R2, R9, R22, R2 ;  /* 0x0000001609027224 */ /* 0x000fc400078e0202 */
[C---:B------:R-:W-:Y:S02]  /*67d0*/  IMAD R18, R9.reuse, R20, R18 ;  /* 0x0000001409127224 */ /* 0x040fe400078e0212 */
[----:B------:R-:W-:Y:S01]  /*67e0*/  @!P3 IMAD.MOV R21, RZ, RZ, -R21 ;  /* 0x000000ffff15b224 */ /* 0x000fe200078e0a15 */
[----:B------:R-:W-:Y:S01]  /*67f0*/  ISETP.GT.U32.AND P3, PT, R9, R8, PT ;  /* 0x000000080900720c */ /* 0x000fe20003f64070 */
[--C-:B------:R-:W-:Y:S01]  /*6800*/  @!P4 IMAD.IADD R7, R7, 0x1, -R9.reuse ;  /* 0x000000010707c824 */ /* 0x100fe200078e0a09 */
[----:B------:R-:W-:Y:S01]  /*6810*/  ISETP.GT.U32.AND P4, PT, R9, R2, PT ;  /* 0x000000020900720c */ /* 0x000fe20003f84070 */
[--C-:B------:R-:W-:Y:S01]  /*6820*/  @!P6 IMAD.IADD R15, R15, 0x1, -R9.reuse ;  /* 0x000000010f0fe824 */ /* 0x100fe200078e0a09 */
[----:B------:R-:W-:Y:S01]  /*6830*/  ISETP.GT.U32.AND P6, PT, R9, R18, PT ;  /* 0x000000120900720c */ /* 0x000fe20003fc4070 */
[----:B------:R-:W-:Y:S01]  /*6840*/  VIADD R14, R13, 0x89 ;  /* 0x000000890d0e7836 */ /* 0x000fe20000000000 */
[----:B------:R1:W-:Y:S01]  /*6850*/  STL [R1+0x360], R21 ;  /* 0x0003601501007387 */ /* 0x0003e20000100800 */
[----:B------:R-:W-:Y:S01]  /*6860*/  @!P0 IMAD.IADD R16, R16, 0x1, -R9 ;  /* 0x0000000110108824 */ /* 0x000fe200078e0a09 */
[----:B------:R-:W-:Y:S01]  /*6870*/  ISETP.GE.AND P0, PT, R5, RZ, PT ;  /* 0x000000ff0500720c */ /* 0x000fe20003f06270 */
[----:B------:R-:W-:Y:S01]  /*6880*/  IMAD.MOV.U32 R24, RZ, RZ, R0 ;  /* 0x000000ffff187224 */ /* 0x000fe200078e0000 */
[----:B------:R-:W-:Y:S01]  /*6890*/  IABS R4, R14 ;  /* 0x0000000e00047213 */ /* 0x000fe20000000000 */
[----:B0-----:R-:W-:-:S02]  /*68a0*/  IMAD.MOV.U32 R23, RZ, RZ, R7 ;  /* 0x000000ffff177224 */ /* 0x001fc400078e0007 */
[--C-:B------:R-:W-:Y:S01]  /*68b0*/  @!P3 IMAD.IADD R8, R8, 0x1, -R9.reuse ;  /* 0x000000010808b824 */ /* 0x100fe200078e0a09 */
[----:B------:R-:W-:Y:S01]  /*68c0*/  ISETP.GE.AND P3, PT, R17, RZ, PT ;  /* 0x000000ff1100720c */ /* 0x000fe20003f66270 */
[--C-:B------:R-:W-:Y:S02]  /*68d0*/  @!P4 IMAD.IADD R2, R2, 0x1, -R9.reuse ;  /* 0x000000010202c824 */ /* 0x100fe400078e0a09 */
[----:B------:R-:W-:Y:S01]  /*68e0*/  @!P6 IMAD.IADD R18, R18, 0x1, -R9 ;  /* 0x000000011212e824 */ /* 0x000fe200078e0a09 */
[----:B------:R-:W-:Y:S01]  /*68f0*/  ISETP.GT.U32.AND P6, PT, R9, R16, PT ;  /* 0x000000100900720c */ /* 0x000fe20003fc4070 */
[----:B------:R-:W-:Y:S01]  /*6900*/  IMAD.HI.U32 R22, R11, R4, RZ ;  /* 0x000000040b167227 */ /* 0x000fe200078e00ff */
[----:B------:R-:W-:-:S03]  /*6910*/  ISETP.GT.U32.AND P4, PT, R9, R8, PT ;  /* 0x000000080900720c */ /* 0x000fc60003f84070 */
[----:B------:R-:W-:Y:S01]  /*6920*/  @!P5 IMAD.MOV R24, RZ, RZ, -R24 ;  /* 0x000000ffff18d224 */ /* 0x000fe200078e0a18 */
[----:B------:R-:W-:Y:S01]  /*6930*/  ISETP.GT.U32.AND P5, PT, R9, R2, PT ;  /* 0x000000020900720c */ /* 0x000fe20003fa4070 */
[----:B------:R-:W-:Y:S02]  /*6940*/  VIADD R3, R13, 0x8a ;  /* 0x0000008a0d037836 */ /* 0x000fe40000000000 */
[----:B------:R-:W-:Y:S01]  /*6950*/  IMAD.MOV R22, RZ, RZ, -R22 ;  /* 0x000000ffff167224 */ /* 0x000fe200078e0a16 */
[----:B------:R-:W-:Y:S01]  /*6960*/  STL [R1+0x35c], R24 ;  /* 0x00035c1801007387 */ /* 0x000fe20000100800 */
[----:B------:R-:W-:Y:S01]  /*6970*/  @!P1 IMAD.MOV R23, RZ, RZ, -R23 ;  /* 0x000000ffff179224 */ /* 0x000fe200078e0a17 */
[C---:B------:R-:W-:Y:S01]  /*6980*/  ISETP.GT.U32.AND P1, PT, R9.reuse, R18, PT ;  /* 0x000000120900720c */ /* 0x040fe20003f24070 */
[----:B------:R-:W-:Y:S01]  /*6990*/  IMAD R4, R9, R22, R4 ;  /* 0x0000001609047224 */ /* 0x000fe200078e0204 */
[----:B------:R-:W-:Y:S01]  /*69a0*/  IABS R19, R3 ;  /* 0x0000000300137213 */ /* 0x000fe20000000000 */
[C---:B------:R-:W-:Y:S01]  /*69b0*/  VIADD R5, R13.reuse, 0x88 ;  /* 0x000000880d057836 */ /* 0x040fe20000000000 */
[----:B------:R-:W-:Y:S01]  /*69c0*/  STL [R1+0x358], R23 ;  /* 0x0003581701007387 */ /* 0x000fe20000100800 */
[----:B------:R-:W-:-:S02]  /*69d0*/  VIADD R17, R13, 0x87 ;  /* 0x000000870d117836 */ /* 0x000fc40000000000 */
[--C-:B------:R-:W-:Y:S01]  /*69e0*/  @!P6 IMAD.IADD R16, R16, 0x1, -R9.reuse ;  /* 0x000000011010e824 */ /* 0x100fe200078e0a09 */
[----:B------:R-:W-:Y:S01]  /*69f0*/  IABS R0, R5 ;  /* 0x0000000500007213 */ /* 0x000fe20000000000 */
[----:B-1----:R-:W-:Y:S01]  /*6a00*/  IMAD.HI.U32 R21, R11, R19, RZ ;  /* 0x000000130b157227 */ /* 0x002fe200078e00ff */
[----:B------:R-:W-:Y:S02]  /*6a10*/  ISETP.GT.U32.AND P6, PT, R9, R4, PT ;  /* 0x000000040900720c */ /* 0x000fe40003fc4070 */
[----:B------:R-:W-:Y:S01]  /*6a20*/  IABS R7, R17 ;  /* 0x0000001100077213 */ /* 0x000fe20000000000 */
[--C-:B------:R-:W-:Y:S01]  /*6a30*/  @!P4 IMAD.IADD R8, R8, 0x1, -R9.reuse ;  /* 0x000000010808c824 */ /* 0x100fe200078e0a09 */
[----:B------:R-:W-:Y:S01]  /*6a40*/  ISETP.GE.AND P4, PT, R10, RZ, PT ;  /* 0x000000ff0a00720c */ /* 0x000fe20003f86270 */
[----:B------:R-:W-:Y:S01]  /*6a50*/  @!P5 IMAD.IADD R2, R2, 0x1, -R9 ;  /* 0x000000010202d824 */ /* 0x000fe200078e0a09 */
[----:B------:R-:W-:Y:S01]  /*6a60*/  ISETP.GE.AND P5, PT, R6, RZ, PT ;  /* 0x000000ff0600720c */ /* 0x000fe20003fa6270 */
[----:B------:R-:W-:-:S02]  /*6a70*/  IMAD.MOV R21, RZ, RZ, -R21 ;  /* 0x000000ffff157224 */ /* 0x000fc400078e0a15 */
[----:B------:R-:W-:-:S04]  /*6a80*/  IMAD.HI.U32 R6, R11, R0, RZ ;  /* 0x000000000b067227 */ /* 0x000fc800078e00ff */
[----:B------:R-:W-:Y:S02]  /*6a90*/  @!P2 IMAD.MOV R15, RZ, RZ, -R15 ;  /* 0x000000ffff0fa224 */ /* 0x000fe400078e0a0f */
[----:B------:R-:W-:Y:S01]  /*6aa0*/  @!P1 IMAD.IADD R18, R18, 0x1, -R9 ;  /* 0x0000000112129824 */ /* 0x000fe200078e0a09 */
[----:B------:R-:W-:Y:S01]  /*6ab0*/  ISETP.GE.AND P1, PT, R3, RZ, PT ;  /* 0x000000ff0300720c */ /* 0x000fe20003f26270 */
[----:B------:R-:W-:Y:S01]  /*6ac0*/  IMAD R19, R9, R21, R19 ;  /* 0x0000001509137224 */ /* 0x000fe200078e0213 */
[----:B------:R0:W-:Y:S01]  /*6ad0*/  STL [R1+0x354], R15 ;  /* 0x0003540f01007387 */ /* 0x0001e20000100800 */
[----:B------:R-:W-:-:S03]  /*6ae0*/  IMAD.HI.U32 R3, R11, R7, RZ ;  /* 0x000000070b037227 */ /* 0x000fc600078e00ff */
[----:B------:R-:W-:Y:S01]  /*6af0*/  ISETP.GT.U32.AND P2, PT, R9, R19, PT ;  /* 0x000000130900720c */ /* 0x000fe20003f44070 */
[----:B------:R-:W-:Y:S02]  /*6b00*/  IMAD.MOV R6, RZ, RZ, -R6 ;  /* 0x000000ffff067224 */ /* 0x000fe400078e0a06 */
[----:B------:R-:W-:Y:S02]  /*6b10*/  IMAD.MOV R3, RZ, RZ, -R3 ;  /* 0x000000ffff037224 */ /* 0x000fe400078e0a03 */
[----:B------:R-:W-:Y:S01]  /*6b20*/  @!P6 IMAD.IADD R4, R4, 0x1, -R9 ;  /* 0x000000010404e824 */ /* 0x000fe200078e0a09 */
[----:B------:R-:W-:Y:S01]  /*6b30*/  ISETP.GE.AND P6, PT, R5, RZ, PT ;  /* 0x000000ff0500720c */ /* 0x000fe20003fc6270 */
[----:B0-----:R-:W-:Y:S02]  /*6b40*/  IMAD.MOV.U32 R15, RZ, RZ, R16 ;  /* 0x000000ffff0f7224 */ /* 0x001fe400078e0010 */
[----:B------:R-:W-:Y:S02]  /*6b50*/  IMAD R0, R9, R6, R0 ;  /* 0x0000000609007224 */ /* 0x000fe400078e0200 */
[----:B------:R-:W-:-:S02]  /*6b60*/  IMAD.MOV.U32 R20, RZ, RZ, R8 ;  /* 0x000000ffff147224 */ /* 0x000fc400078e0008 */
[----:B------:R-:W-:Y:S01]  /*6b70*/  @!P0 IMAD.MOV R15, RZ, RZ, -R15 ;  /* 0x000000ffff0f8224 */ /* 0x000fe200078e0a0f */
[C---:B------:R-:W-:Y:S01]  /*6b80*/  ISETP.GT.U32.AND P0, PT, R9.reuse, R4, PT ;  /* 0x000000040900720c */ /* 0x040fe20003f04070 */
[C---:B------:R-:W-:Y:S02]  /*6b90*/  IMAD R3, R9.reuse, R3, R7 ;  /* 0x0000000309037224 */ /* 0x040fe400078e0207 */
[----:B------:R-:W-:Y:S02]  /*6ba0*/  IMAD.MOV.U32 R8, RZ, RZ, R18 ;  /* 0x000000ffff087224 */ /* 0x000fe400078e0012 */
[----:B------:R-:W-:Y:S01]  /*6bb0*/  @!P4 IMAD.MOV R2, RZ, RZ, -R2 ;  /* 0x000000ffff02c224 */ /* 0x000fe200078e0a02 */
[C---:B------:R-:W-:Y:S01]  /*6bc0*/  ISETP.GT.U32.AND P4, PT, R9.reuse, R0, PT ;  /* 0x000000000900720c */ /* 0x040fe20003f84070 */
[----:B------:R-:W-:Y:S01]  /*6bd0*/  @!P5 IMAD.MOV R8, RZ, RZ, -R8 ;  /* 0x000000ffff08d224 */ /* 0x000fe200078e0a08 */
[----:B------:R-:W-:Y:S01]  /*6be0*/  ISETP.GT.U32.AND P5, PT, R9, R3, PT ;  /* 0x000000030900720c */ /* 0x000fe20003fa4070 */
[----:B------:R-:W-:-:S02]  /*6bf0*/  @!P3 IMAD.MOV R20, RZ, RZ, -R20 ;  /* 0x000000ffff14b224 */ /* 0x000fc400078e0a14 */
[----:B------:R-:W-:Y:S02]  /*6c00*/  VIADD R5, R13, 0x86 ;  /* 0x000000860d057836 */ /* 0x000fe40000000000 */
[--C-:B------:R-:W-:Y:S01]  /*6c10*/  @!P2 IMAD.IADD R19, R19, 0x1, -R9.reuse ;  /* 0x000000011313a824 */ /* 0x100fe200078e0a09 */
[----:B------:R-:W-:Y:S01]  /*6c20*/  STL [R1+0x350], R20 ;  /* 0x0003501401007387 */ /* 0x000fe20000100800 */
[--C-:B------:R-:W-:Y:S01]  /*6c30*/  @!P0 IMAD.IADD R4, R4, 0x1, -R9.reuse ;  /* 0x0000000104048824 */ /* 0x100fe200078e0a09 */
[----:B------:R-:W-:Y:S01]  /*6c40*/  IABS R7, R5 ;  /* 0x0000000500077213 */ /* 0x000fe20000000000 */
[----:B------:R-:W-:Y:S01]  /*6c50*/  VIADD R16, R13, 0x7f ;  /* 0x0000007f0d107836 */ /* 0x000fe20000000000 */
[----:B------:R0:W-:Y:S01]  /*6c60*/  STL [R1+0x34c], R15 ;  /* 0x00034c0f01007387 */ /* 0x0001e20000100800 */
[----:B------:R-:W-:Y:S01]  /*6c70*/  ISETP.GT.U32.AND P3, PT, R9, R19, PT ;  /* 0x000000130900720c */ /* 0x000fe20003f64070 */
[----:B------:R-:W-:Y:S01]  /*6c80*/  @!P4 IMAD.IADD R0, R0, 0x1, -R9 ;  /* 0x000000010000c824 */ /* 0x000fe200078e0a09 */
[----:B------:R-:W-:Y:S01]  /*6c90*/  ISETP.GE.AND P0, PT, R5, RZ, PT ;  /* 0x000000ff0500720c */ /* 0x000fe20003f06270 */
[----:B------:R1:W-:Y:S01]  /*6ca0*/  STL [R1+0x348], R2 ;  /* 0x0003480201007387 */ /* 0x0003e20000100800 */
[----:B------:R-:W-:Y:S01]  /*6cb0*/  IMAD.MOV.U32 R5, RZ, RZ, R7 ;  /* 0x000000ffff057224 */ /* 0x000fe200078e0007 */
[----:B------:R-:W-:Y:S01]  /*6cc0*/  ISETP.GE.AND P2, PT, R14, RZ, PT ;  /* 0x000000ff0e00720c */ /* 0x000fe20003f46270 */
[----:B------:R-:W-:Y:S01]  /*6cd0*/  @!P5 IMAD.IADD R3, R3, 0x1, -R9 ;  /* 0x000000010303d824 */ /* 0x000fe200078e0a09 */
[----:B------:R-:W-:Y:S01]  /*6ce0*/  ISETP.GT.U32.AND P5, PT, R9, R0, PT ;  /* 0x000000000900720c */ /* 0x000fe20003fa4070 */
[----:B------:R2:W-:Y:S01]  /*6cf0*/  STL [R1+0x340], R8 ;  /* 0x0003400801007387 */ /* 0x0005e20000100800 */
[----:B------:R-:W-:-:S02]  /*6d00*/  IMAD.MOV.U32 R10, RZ, RZ, R4 ;  /* 0x000000ffff0a7224 */ /* 0x000fc400078e0004 */
[C---:B0-----:R-:W-:Y:S02]  /*6d10*/  VIADD R15, R13.reuse, 0x83 ;  /* 0x000000830d0f7836 */ /* 0x041fe40000000000 */
[----:B-1----:R-:W-:Y:S02]  /*6d20*/  VIADD R2, R13, 0x85 ;  /* 0x000000850d027836 */ /* 0x002fe40000000000 */
[----:B------:R-:W-:Y:S01]  /*6d30*/  @!P3 IMAD.IADD R19, R19, 0x1, -R9 ;  /* 0x000000011313b824 */ /* 0x000fe200078e0a09 */
[----:B------:R-:W-:Y:S01]  /*6d40*/  ISETP.GE.AND P3, PT, R17, RZ, PT ;  /* 0x000000ff1100720c */ /* 0x000fe20003f66270 */
[----:B------:R-:W-:Y:S01]  /*6d50*/  VIADD R17, R13, 0x80 ;  /* 0x000000800d117836 */ /* 0x000fe20000000000 */
[----:B------:R-:W-:Y:S01]  /*6d60*/  IABS R6, R2 ;  /* 0x0000000200067213 */ /* 0x000fe20000000000 */
[----:B--2---:R-:W-:Y:S01]  /*6d70*/  IMAD.MOV.U32 R8, RZ, RZ, R19 ;  /* 0x000000ffff087224 */ /* 0x004fe200078e0013 */
[----:B------:R-:W-:Y:S01]  /*6d80*/  ISETP.GE.AND P4, PT, R2, RZ, PT ;  /* 0x000000ff0200720c */ /* 0x000fe20003f86270 */
[----:B------:R-:W-:-:S04]  /*6d90*/  IMAD.HI.U32 R2, R11, R5, RZ ;  /* 0x000000050b027227 */ /* 0x000fc800078e00ff */
[----:B------:R-:W-:Y:S02]  /*6da0*/  IMAD.MOV R2, RZ, RZ, -R2 ;  /* 0x000000ffff027224 */ /* 0x000fe400078e0a02 */
[----:B------:R-:W-:-:S04]  /*6db0*/  IMAD.HI.U32 R7, R11, R6, RZ ;  /* 0x000000060b077227 */ /* 0x000fc800078e00ff */
[C---:B------:R-:W-:Y:S02]  /*6dc0*/  IMAD R2, R9.reuse, R2, R5 ;  /* 0x0000000209027224 */ /* 0x040fe400078e0205 */
[----:B------:R-:W-:Y:S02]  /*6dd0*/  @!P5 IMAD.IADD R0, R0, 0x1, -R9 ;  /* 0x000000010000d824 */ /* 0x000fe400078e0a09 */
[----:B------:R-:W-:Y:S01]  /*6de0*/  IMAD.MOV R4, RZ, RZ, -R7 ;  /* 0x000000ffff047224 */ /* 0x000fe200078e0a07 */
[C---:B------:R-:W-:Y:S01]  /*6df0*/  ISETP.GT.U32.AND P5, PT, R9.reuse, R2, PT ;  /* 0x000000020900720c */ /* 0x040fe20003fa4070 */
[----:B------:R-:W-:Y:S01]  /*6e00*/  @!P1 IMAD.MOV R8, RZ, RZ, -R8 ;  /* 0x000000ffff089224 */ /* 0x000fe200078e0a08 */
[C---:B------:R-:W-:Y:S01]  /*6e10*/  ISETP.GT.U32.AND P1, PT, R9.reuse, R3, PT ;  /* 0x000000030900720c */ /* 0x040fe20003f24070 */
[----:B------:R-:W-:Y:S02]  /*6e20*/  IMAD R6, R9, R4, R6 ;  /* 0x0000000409067224 */ /* 0x000fe400078e0206 */
[----:B------:R-:W-:Y:S01]  /*6e30*/  IMAD.MOV.U32 R14, RZ, RZ, R0 ;  /* 0x000000ffff0e7224 */ /* 0x000fe200078e0000 */
[----:B------:R0:W-:Y:S01]  /*6e40*/  STL [R1+0x33c], R8 ;  /* 0x00033c0801007387 */ /* 0x0001e20000100800 */
[----:B------:R-:W-:-:S02]  /*6e50*/  @!P2 IMAD.MOV R10, RZ, RZ, -R10 ;  /* 0x000000ffff0aa224 */ /* 0x000fc400078e0a0a */
[----:B------:R-:W-:Y:S01]  /*6e60*/  @!P6 IMAD.MOV R14, RZ, RZ, -R14 ;  /* 0x000000ffff0ee224 */ /* 0x000fe200078e0a0e */
[----:B------:R-:W-:Y:S01]  /*6e70*/  ISETP.GT.U32.AND P6, PT, R9, R6, PT ;  /* 0x000000060900720c */ /* 0x000fe20003fc4070 */
[----:B------:R-:W-:Y:S01]  /*6e80*/  VIADD R7, R13, 0x82 ;  /* 0x000000820d077836 */ /* 0x000fe20000000000 */
[----:B------:R1:W-:Y:S01]  /*6e90*/  STL [R1+0x338], R10 ;  /* 0x0003380a01007387 */ /* 0x0003e20000100800 */
[--C-:B------:R-:W-:Y:S02]  /*6ea0*/  @!P5 IMAD.IADD R2, R2, 0x1, -R9.reuse ;  /* 0x000000010202d824 */ /* 0x100fe400078e0a09 */
[----:B------:R-:W-:Y:S01]  /*6eb0*/  @!P1 IMAD.IADD R3, R3, 0x1, -R9 ;  /* 0x0000000103039824 */ /* 0x000fe200078e0a09 */
[----:B------:R-:W-:Y:S01]  /*6ec0*/  ISETP.GE.AND P1, PT, R15, RZ, PT ;  /* 0x000000ff0f00720c */ /* 0x000fe20003f26270 */
[----:B0-----:R-:W-:Y:S01]  /*6ed0*/  VIADD R8, R13, 0x84 ;  /* 0x000000840d087836 */ /* 0x001fe20000000000 */
[----:B------:R-:W-:Y:S01]  /*6ee0*/  ISETP.GT.U32.AND P5, PT, R9, R2, PT ;  /* 0x000000020900720c */ /* 0x000fe20003fa4070 */
[----:B------:R-:W-:Y:S01]  /*6ef0*/  VIADD R5, R13, 0x81 ;  /* 0x000000810d057836 */ /* 0x000fe20000000000 */
[----:B------:R-:W-:Y:S01]  /*6f00*/  IABS R15, R15 ;  /* 0x0000000f000f7213 */ /* 0x000fe20000000000 */
[----:B------:R-:W-:Y:S01]  /*6f10*/  STL [R1+0x334], R14 ;  /* 0x0003340e01007387 */ /* 0x000fe20000100800 */
[----:B------:R-:W-:Y:S01]  /*6f20*/  ISETP.GE.AND P2, PT, R8, RZ, PT ;  /* 0x000000ff0800720c */ /* 0x000fe20003f46270 */
[----:B-1----:R-:W-:Y:S01]  /*6f30*/  IMAD.MOV.U32 R10, RZ, RZ, R3 ;  /* 0x000000ffff0a7224 */ /* 0x002fe200078e0003 */
[----:B------:R-:W-:Y:S01]  /*6f40*/  IABS R8, R8 ;  /* 0x0000000800087213 */ /* 0x000fe20000000000 */
[----:B------:R-:W-:Y:S01]  /*6f50*/  @!P6 IMAD.IADD R6, R6, 0x1, -R9 ;  /* 0x000000010606e824 */ /* 0x000fe200078e0a09 */
[----:B------:R-:W-:Y:S01]  /*6f60*/  IABS R3, R7 ;  /* 0x0000000700037213 */ /* 0x000fe20000000000 */
[----:B------:R-:W-:Y:S01]  /*6f70*/  @!P3 IMAD.MOV R10, RZ, RZ, -R10 ;  /* 0x000000ffff0ab224 */ /* 0x000fe200078e0a0a */
[----:B------:R-:W-:Y:S01]  /*6f80*/  ISETP.GE.AND P3, PT, R7, RZ, PT ;  /* 0x000000ff0700720c */ /* 0x000fe20003f66270 */
[----:B------:R-:W-:Y:S01]  /*6f90*/  IMAD.HI.U32 R4, R11, R8, RZ ;  /* 0x000000080b047227 */ /* 0x000fe200078e00ff */
[----:B------:R-:W-:-:S02]  /*6fa0*/  ISETP.GT.U32.AND P6, PT, R9, R6, PT ;  /* 0x000000060900720c */ /* 0x000fc40003fc4070 */
[----:B------:R0:W-:Y:S01]  /*6fb0*/  STL [R1+0x330], R10 ;  /* 0x0003300a01007387 */ /* 0x0001e20000100800 */
[----:B------:R-:W-:Y:S02]  /*6fc0*/  IMAD.MOV R0, RZ, RZ, -R4 ;  /* 0x000000ffff007224 */ /* 0x000fe400078e0a04 */
[----:B------:R-:W-:-:S04]  /*6fd0*/  IMAD.HI.U32 R4, R11, R15, RZ ;  /* 0x0000000f0b047227 */ /* 0x000fc800078e00ff */
[----:B------:R-:W-:Y:S01]  /*6fe0*/  IMAD R8, R9, R0, R8 ;  /* 0x0000000009087224 */ /* 0x000fe200078e0208 */
[----:B------:R-:W-:Y:S01]  /*6ff0*/  IABS R0, R5 ;  /* 0x0000000500007213 */ /* 0x000fe20000000000 */
[----:B------:R-:W-:Y:S01]  /*7000*/  IMAD.MOV R4, RZ, RZ, -R4 ;  /* 0x000000ffff047224 */ /* 0x000fe200078e0a04 */
[----:B0-----:R-:W-:Y:S01]  /*7010*/  IABS R10, R17 ;  /* 0x00000011000a7213 */ /* 0x001fe20000000000 */
[----:B------:R-:W-:-:S04]  /*7020*/  IMAD.HI.U32 R7, R11, R3, RZ ;  /* 0x000000030b077227 */ /* 0x000fc800078e00ff */
[----:B------:R-:W-:Y:S01]  /*7030*/  @!P5 IMAD.IADD R2, R2, 0x1, -R9 ;  /* 0x000000010202d824 */ /* 0x000fe200078e0a09 */
[C---:B------:R-:W-:Y:S01]  /*7040*/  ISETP.GT.U32.AND P5, PT, R9.reuse, R8, PT ;  /* 0x000000080900720c */ /* 0x040fe20003fa4070 */
[----:B------:R-:W-:Y:S02]  /*7050*/  IMAD R15, R9, R4, R15 ;  /* 0x00000004090f7224 */ /* 0x000fe400078e020f */
[----:B------:R-:W-:-:S04]  /*7060*/  IMAD.HI.U32 R4, R11, R0, RZ ;  /* 0x000000000b047227 */ /* 0x000fc800078e00ff */
[----:B------:R-:W-:Y:S02]  /*7070*/  IMAD.MOV R7, RZ, RZ, -R7 ;  /* 0x000000ffff077224 */ /* 0x000fe400078e0a07 */
[----:B------:R-:W-:Y:S02]  /*7080*/  IMAD.MOV.U32 R14, RZ, RZ, R2 ;  /* 0x000000ffff0e7224 */ /* 0x000fe400078e0002 */
[----:B------:R-:W-:Y:S02]  /*7090*/  IMAD.MOV R4, RZ, RZ, -R4 ;  /* 0x000000ffff047224 */ /* 0x000fe400078e0a04 */
[C---:B------:R-:W-:Y:S01]  /*70a0*/  IMAD R2, R9.reuse, R7, R3 ;  /* 0x0000000709027224 */ /* 0x040fe200078e0203 */
[----:B------:R-:W-:Y:S01]  /*70b0*/  IABS R7, R16 ;  /* 0x0000001000077213 */ /* 0x000fe20000000000 */
[C---:B------:R-:W-:Y:S02]  /*70c0*/  IMAD R0, R9.reuse, R4, R0 ;  /* 0x0000000409007224 */ /* 0x040fe400078e0200 */
[--C-:B------:R-:W-:Y:S01]  /*70d0*/  @!P6 IMAD.IADD R6, R6, 0x1, -R9.reuse ;  /* 0x000000010606e824 */ /* 0x100fe200078e0a09 */
[C---:B------:R-:W-:Y:S01]  /*70e0*/  ISETP.GT.U32.AND P6, PT, R9.reuse, R2, PT ;  /* 0x000000020900720c */ /* 0x040fe20003fc4070 */
[----:B------:R-:W-:Y:S01]  /*70f0*/  @!P5 IMAD.IADD R8, R8, 0x1, -R9 ;  /* 0x000000010808d824 */ /* 0x000fe200078e0a09 */
[C---:B------:R-:W-:Y:S01]  /*7100*/  ISETP.GT.U32.AND P5, PT, R9.reuse, R0, PT ;  /* 0x000000000900720c */ /* 0x040fe20003fa4070 */
[----:B------:R-:W-:Y:S01]  /*7110*/  @!P0 IMAD.MOV R14, RZ, RZ, -R14 ;  /* 0x000000ffff0e8224 */ /* 0x000fe200078e0a0e */
[----:B------:R-:W-:Y:S01]  /*7120*/  ISETP.GT.U32.AND P0, PT, R9, R15, PT ;  /* 0x0000000f0900720c */ /* 0x000fe20003f04070 */
[----:B------:R-:W-:-:S03]  /*7130*/  IMAD.HI.U32 R18, R11, R7, RZ ;  /* 0x000000070b127227 */ /* 0x000fc600078e00ff */
[----:B------:R0:W-:Y:S01]  /*7140*/  STL [R1+0x32c], R14 ;  /* 0x00032c0e01007387 */ /* 0x0001e20000100800 */
[----:B------:R-:W-:Y:S02]  /*7150*/  IMAD.MOV R18, RZ, RZ, -R18 ;  /* 0x000000ffff127224 */ /* 0x000fe400078e0a12 */
[----:B------:R-:W-:Y:S02]  /*7160*/  IMAD.MOV.U32 R19, RZ, RZ, R6 ;  /* 0x000000ffff137224 */ /* 0x000fe400078e0006 */
[--C-:B------:R-:W-:Y:S02]  /*7170*/  @!P6 IMAD.IADD R2, R2, 0x1, -R9.reuse ;  /* 0x000000010202e824 */ /* 0x100fe400078e0a09 */
[--C-:B------:R-:W-:Y:S02]  /*7180*/  @!P5 IMAD.IADD R0, R0, 0x1, -R9.reuse ;  /* 0x000000010000d824 */ /* 0x100fe400078e0a09 */
[----:B------:R-:W-:Y:S01]  /*7190*/  @!P0 IMAD.IADD R15, R15, 0x1, -R9 ;  /* 0x000000010f0f8824 */ /* 0x000fe200078e0a09 */
[C---:B------:R-:W-:Y:S01]  /*71a0*/  ISETP.GT.U32.AND P5, PT, R9.reuse, R2, PT ;  /* 0x000000020900720c */ /* 0x040fe20003fa4070 */
[C---:B------:R-:W-:Y:S01]  /*71b0*/  IMAD R7, R9.reuse, R18, R7 ;  /* 0x0000001209077224 */ /* 0x040fe200078e0207 */
[C---:B------:R-:W-:Y:S01]  /*71c0*/  ISETP.GT.U32.AND P0, PT, R9.reuse, R8, PT ;  /* 0x000000080900720c */ /* 0x040fe20003f04070 */
[----:B------:R-:W-:Y:S01]  /*71d0*/  @!P4 IMAD.MOV R19, RZ, RZ, -R19 ;  /* 0x000000ffff13c224 */ /* 0x000fe200078e0a13 */
[----:B------:R-:W-:Y:S01]  /*71e0*/  ISETP.GT.U32.AND P6, PT, R9, R15, PT ;  /* 0x0000000f0900720c */ /* 0x000fe20003fc4070 */
[----:B------:R-:W-:Y:S01]  /*71f0*/  IMAD.HI.U32 R3, R11, R10, RZ ;  /* 0x0000000a0b037227 */ /* 0x000fe200078e00ff */
[----:B------:R-:W-:-:S02]  /*7200*/  ISETP.GT.U32.AND P4, PT, R9, R0, PT ;  /* 0x000000000900720c */ /* 0x000fc40003f84070 */
[----:B------:R1:W-:Y:S01]  /*7210*/  STL [R1+0x328], R19 ;  /* 0x0003281301007387 */ /* 0x0003e20000100800 */
[----:B------:R-:W-:Y:S02]  /*7220*/  IMAD.MOV R3, RZ, RZ, -R3 ;  /* 0x000000ffff037224 */ /* 0x000fe400078e0a03 */
[----:B------:R-:W-:Y:S02]  /*7230*/  VIADD R4, R13, 0x7e ;  /* 0x0000007e0d047836 */ /* 0x000fe40000000000 */
[--C-:B------:R-:W-:Y:S01]  /*7240*/  @!P5 IMAD.IADD R2, R2, 0x1, -R9.reuse ;  /* 0x000000010202d824 */ /* 0x100fe200078e0a09 */
[----:B------:R-:W-:Y:S01]  /*7250*/  ISETP.GT.U32.AND P5, PT, R9, R7, PT ;  /* 0x000000070900720c */ /* 0x000fe20003fa4070 */
[--C-:B------:R-:W-:Y:S01]  /*7260*/  @!P0 IMAD.IADD R8, R8, 0x1, -R9.reuse ;  /* 0x0000000108088824 */ /* 0x100fe200078e0a09 */
[----:B0-----:R-:W-:Y:S01]  /*7270*/  IABS R14, R4 ;  /* 0x00000004000e7213 */ /* 0x001fe20000000000 */
[----:B------:R-:W-:Y:S01]  /*7280*/  @!P6 IMAD.IADD R15, R15, 0x1, -R9 ;  /* 0x000000010f0fe824 */ /* 0x000fe200078e0a09 */
[----:B------:R-:W-:Y:S01]  /*7290*/  ISETP.GE.AND P6, PT, R5, RZ, PT ;  /* 0x000000ff0500720c */ /* 0x000fe20003fc6270 */
[----:B------:R-:W-:-:S02]  /*72a0*/  VIADD R5, R13, 0x7c ;  /* 0x0000007c0d057836 */ /* 0x000fc40000000000 */
[----:B------:R-:W-:Y:S01]  /*72b0*/  @!P4 IMAD.IADD R0, R0, 0x1, -R9 ;  /* 0x000000010000c824 */ /* 0x000fe200078e0a09 */
[----:B------:R-:W-:Y:S01]  /*72c0*/  ISETP.GE.AND P4, PT, R17, RZ, PT ;  /* 0x000000ff1100720c */ /* 0x000fe20003f86270 */
[----:B------:R-:W-:Y:S01]  /*72d0*/  IMAD.MOV.U32 R20, RZ, RZ, R15 ;  /* 0x000000ffff147224 */ /* 0x000fe200078e000f */
[----:B------:R-:W-:Y:S01]  /*72e0*/  IABS R17, R5 ;  /* 0x0000000500117213 */ /* 0x000fe20000000000 */
[----:B------:R-:W-:Y:S02]  /*72f0*/  IMAD R10, R9, R3, R10 ;  /* 0x00000003090a7224 */ /* 0x000fe400078e020a */
[----:B------:R-:W-:Y:S02]  /*7300*/  @!P5 IMAD.IADD R7, R7, 0x1, -R9 ;  /* 0x000000010707d824 */ /* 0x000fe400078e0a09 */
[----:B------:R-:W-:Y:S01]  /*7310*/  @!P1 IMAD.MOV R20, RZ, RZ, -R20 ;  /* 0x000000ffff149224 */ /* 0x000fe200078e0a14 */
[C---:B------:R-:W-:Y:S01]  /*7320*/  ISETP.GT.U32.AND P0, PT, R9.reuse, R10, PT ;  /* 0x0000000a0900720c */ /* 0x040fe20003f04070 */
[----:B------:R-:W-:Y:S01]  /*7330*/  IMAD.MOV.U32 R21, RZ, RZ, R8 ;  /* 0x000000ffff157224 */ /* 0x000fe200078e0008 */
[----:B------:R-:W-:Y:S01]  /*7340*/  ISETP.GT.U32.AND P1, PT, R9, R7, PT ;  /* 0x000000070900720c */ /* 0x000fe20003f24070 */
[----:B------:R-:W-:-:S04]  /*7350*/  IMAD.HI.U32 R8, R11, R17, RZ ;  /* 0x000000110b087227 */ /* 0x000fc800078e00ff */
[----:B------:R-:W-:Y:S02]  /*7360*/  VIADD R3, R13, 0x7d ;  /* 0x0000007d0d037836 */ /* 0x000fe40000000000 */
[----:B------:R-:W-:Y:S02]  /*7370*/  IMAD.MOV R8, RZ, RZ, -R8 ;  /* 0x000000ffff087224 */ /* 0x000fe400078e0a08 */
[----:B------:R-:W-:Y:S01]  /*7380*/  IMAD.HI.U32 R18, R11, R14, RZ ;  /* 0x0000000e0b127227 */ /* 0x000fe200078e00ff */
[----:B------:R-:W-:-:S03]  /*7390*/  IABS R6, R3 ;  /* 0x0000000300067213 */ /* 0x000fc60000000000 */
[----:B------:R-:W-:Y:S02]  /*73a0*/  IMAD R17, R9, R8, R17 ;  /* 0x0000000809117224 */ /* 0x000fe400078e0211 */
[----:B-1----:R-:W-:-:S04]  /*73b0*/  IMAD.HI.U32 R19, R11, R6, RZ ;  /* 0x000000060b137227 */ /* 0x002fc800078e00ff */
[----:B------:R-:W-:Y:S02]  /*73c0*/  IMAD.MOV R18, RZ, RZ, -R18 ;  /* 0x000000ffff127224 */ /* 0x000fe400078e0a12 */
[----:B------:R-:W-:Y:S01]  /*73d0*/  @!P1 IMAD.IADD R7, R7, 0x1, -R9 ;  /* 0x0000000107079824 */ /* 0x000fe200078e0a09 */
[C---:B------:R-:W-:Y:S01]  /*73e0*/  ISETP.GT.U32.AND P1, PT, R9.reuse, R17, PT ;  /* 0x000000110900720c */ /* 0x040fe20003f24070 */
[----:B------:R-:W-:Y:S02]  /*73f0*/  @!P2 IMAD.MOV R21, RZ, RZ, -R21 ;  /* 0x000000ffff15a224 */ /* 0x000fe400078e0a15 */
[----:B------:R-:W-:Y:S01]  /*7400*/  @!P0 IMAD.IADD R10, R10, 0x1, -R9 ;  /* 0x000000010a0a8824 */ /* 0x000fe200078e0a09 */
[----:B------:R-:W-:Y:S01]  /*7410*/  ISETP.GE.AND P0, PT, R16, RZ, PT ;  /* 0x000000ff1000720c */ /* 0x000fe20003f06270 */
[----:B------:R-:W-:Y:S01]  /*7420*/  @!P3 IMAD.MOV R2, RZ, RZ, -R2 ;  /* 0x000000ffff02b224 */ /* 0x000fe200078e0a02 */
[----:B------:R0:W-:Y:S01]  /*7430*/  STL [R1+0x320], R21 ;  /* 0x0003201501007387 */ /* 0x0001e20000100800 */
[----:B------:R-:W-:Y:S01]  /*7440*/  IMAD.MOV R19, RZ, RZ, -R19 ;  /* 0x000000ffff137224 */ /* 0x000fe200078e0a13 */
[C---:B------:R-:W-:Y:S01]  /*7450*/  ISETP.GT.U32.AND P5, PT, R9.reuse, R10, PT ;  /* 0x0000000a0900720c */ /* 0x040fe20003fa4070 */
[C---:B------:R-:W-:Y:S01]  /*7460*/  IMAD R14, R9.reuse, R18, R14 ;  /* 0x00000012090e7224 */ /* 0x040fe200078e020e */
[----:B------:R-:W-:Y:S01]  /*7470*/  STL [R1+0x31c], R20 ;  /* 0x00031c1401007387 */ /* 0x000fe20000100800 */
[----:B------:R-:W-:Y:S01]  /*7480*/  @!P6 IMAD.MOV R0, RZ, RZ, -R0 ;  /* 0x000000ffff00e224 */ /* 0x000fe200078e0a00 */
[----:B------:R-:W-:Y:S01]  /*7490*/  ISETP.GE.AND P3, PT, R4, RZ, PT ;  /* 0x000000ff0400720c */ /* 0x000fe20003f66270 */
[C---:B------:R-:W-:Y:S01]  /*74a0*/  IMAD R6, R9.reuse, R19, R6 ;  /* 0x0000001309067224 */ /* 0x040fe200078e0206 */
[----:B------:R1:W-:Y:S01]  /*74b0*/  STL [R1+0x314], R2 ;  /* 0x0003140201007387 */ /* 0x0003e20000100800 */
[----:B------:R-:W-:Y:S01]  /*74c0*/  ISETP.GT.U32.AND P2, PT, R9, R14, PT ;  /* 0x0000000e0900720c */ /* 0x000fe20003f44070 */
[----:B------:R-:W-:-:S02]  /*74d0*/  VIADD R16, R13, 0x7b ;  /* 0x0000007b0d107836 */ /* 0x000fc40000000000 */
[----:B------:R2:W-:Y:S01]  /*74e0*/  STL [R1+0x310], R0 ;  /* 0x0003100001007387 */ /* 0x0005e20000100800 */
[----:B------:R-:W-:Y:S01]  /*74f0*/  ISETP.GT.U32.AND P6, PT, R9, R6, PT ;  /* 0x000000060900720c */ /* 0x000fe20003fc4070 */
[--C-:B------:R-:W-:Y:S02]  /*7500*/  @!P1 IMAD.IADD R17, R17, 0x1, -R9.reuse ;  /* 0x0000000111119824 */ /* 0x100fe400078e0a09 */
[----:B------:R-:W-:Y:S01]  /*7510*/  @!P5 IMAD.IADD R10, R10, 0x1, -R9 ;  /* 0x000000010a0ad824 */ /* 0x000fe200078e0a09 */
[----:B------:R-:W-:Y:S01]  /*7520*/  ISETP.GE.AND P5, PT, R3, RZ, PT ;  /* 0x000000ff0300720c */ /* 0x000fe20003fa6270 */
[----:B0-----:R-:W-:Y:S01]  /*7530*/  IMAD.MOV.U32 R21, RZ, RZ, R7 ;  /* 0x000000ffff157224 */ /* 0x001fe200078e0007 */
[----:B-1----:R-:W-:Y:S01]  /*7540*/  IABS R2, R16 ;  /* 0x0000001000027213 */ /* 0x002fe20000000000 */
[----:B------:R-:W-:Y:S01]  /*7550*/  IMAD.MOV.U32 R4, RZ, RZ, R10 ;  /* 0x000000ffff047224 */ /* 0x000fe200078e000a */
[----:B------:R-:W-:Y:S01]  /*7560*/  ISETP.GT.U32.AND P1, PT, R9, R17, PT ;  /* 0x000000110900720c */ /* 0x000fe20003f24070 */
[----:B--2---:R-:W-:-:S02]  /*7570*/  VIADD R0, R13, 0x7a ;  /* 0x0000007a0d007836 */ /* 0x004fc40000000000 */
[--C-:B------:R-:W-:Y:S01]  /*7580*/  @!P2 IMAD.IADD R14, R14, 0x1, -R9.reuse ;  /* 0x000000010e0ea824 */ /* 0x100fe200078e0a09 */
[----:B------:R-:W-:Y:S01]  /*7590*/  ISETP.GE.AND P2, PT, R5, RZ, PT ;  /* 0x000000ff0500720c */ /* 0x000fe20003f46270 */
[----:B------:R-:W-:Y:S01]  /*75a0*/  IMAD.MOV.U32 R3, RZ, RZ, R2 ;  /* 0x000000ffff037224 */ /* 0x000fe200078e0002 */
[----:B------:R-:W-:Y:S01]  /*75b0*/  IABS R15, R0 ;  /* 0x00000000000f7213 */ /* 0x000fe20000000000 */
[----:B------:R-:W-:Y:S01]  /*75c0*/  @!P6 IMAD.IADD R6, R6, 0x1, -R9 ;  /* 0x000000010606e824 */ /* 0x000fe200078e0a09 */
[----:B------:R-:W-:Y:S01]  /*75d0*/  ISETP.GT.U32.AND P6, PT, R9, R14, PT ;  /* 0x0000000e0900720c */ /* 0x000fe20003fc4070 */
[----:B------:R-:W-:-:S04]  /*75e0*/  IMAD.HI.U32 R10, R11, R3, RZ ;  /* 0x000000030b0a7227 */ /* 0x000fc800078e00ff */
[----:B------:R-:W-:-:S04]  /*75f0*/  IMAD.HI.U32 R8, R11, R15, RZ ;  /* 0x0000000f0b087227 */ /* 0x000fc800078e00ff */
[----:B------:R-:W-:Y:S02]  /*7600*/  IMAD.MOV R18, RZ, RZ, -R8 ;  /* 0x000000ffff127224 */ /* 0x000fe400078e0a08 */
[----:B------:R-:W-:Y:S01]  /*7610*/  @!P4 IMAD.MOV R4, RZ, RZ, -R4 ;  /* 0x000000ffff04c224 */ /* 0x000fe200078e0a04 */
[C---:B------:R-:W-:Y:S01]  /*7620*/  ISETP.GT.U32.AND P4, PT, R9.reuse, R6, PT ;  /* 0x000000060900720c */ /* 0x040fe20003f84070 */
[----:B------:R-:W-:Y:S02]  /*7630*/  IMAD R15, R9, R18, R15 ;  /* 0x00000012090f7224 */ /* 0x000fe400078e020f */
[----:B------:R-:W-:Y:S01]  /*7640*/  IMAD.MOV R10, RZ, RZ, -R10 ;  /* 0x000000ffff0a7224 */ /* 0x000fe200078e0a0a */
[----:B------:R0:W-:Y:S01]  /*7650*/  STL [R1+0x304], R4 ;  /* 0x0003040401007387 */ /* 0x0001e20000100800 */
[----:B------:R-:W-:Y:S02]  /*7660*/  VIADD R5, R13, 0x78 ;  /* 0x000000780d057836 */ /* 0x000fe40000000000 */
[----:B------:R-:W-:Y:S01]  /*7670*/  @!P1 IMAD.IADD R17, R17, 0x1, -R9 ;  /* 0x0000000111119824 */ /* 0x000fe200078e0a09 */
[----:B------:R-:W-:Y:S01]  /*7680*/  ISETP.GT.U32.AND P1, PT, R9, R15, PT ;  /* 0x0000000f0900720c */ /* 0x000fe20003f24070 */
[----:B------:R-:W-:-:S02]  /*7690*/  VIADD R2, R13, 0x79 ;  /* 0x000000790d027836 */ /* 0x000fc40000000000 */
[C---:B------:R-:W-:Y:S01]  /*76a0*/  IMAD R3, R9.reuse, R10, R3 ;  /* 0x0000000a09037224 */ /* 0x040fe200078e0203 */
[----:B------:R-:W-:Y:S01]  /*76b0*/  IABS R10, R5 ;  /* 0x00000005000a7213 */ /* 0x000fe20000000000 */
[--C-:B------:R-:W-:Y:S01]  /*76c0*/  @!P6 IMAD.IADD R14, R14, 0x1, -R9.reuse ;  /* 0x000000010e0ee824 */ /* 0x100fe200078e0a09 */
[----:B0-----:R-:W-:Y:S01]  /*76d0*/  IABS R4, R2 ;  /* 0x0000000200047213 */ /* 0x001fe20000000000 */
[----:B------:R-:W-:Y:S01]  /*76e0*/  @!P4 IMAD.IADD R6, R6, 0x1, -R9 ;  /* 0x000000010606c824 */ /* 0x000fe200078e0a09 */
[----:B------:R-:W-:Y:S01]  /*76f0*/  ISETP.GT.U32.AND P6, PT, R9, R3, PT ;  /* 0x000000030900720c */ /* 0x000fe20003fc4070 */
[----:B------:R-:W-:Y:S01]  /*7700*/  IMAD.MOV.U32 R8, RZ, RZ, R10 ;  /* 0x000000ffff087224 */ /* 0x000fe200078e000a */
[----:B------:R-:W-:Y:S01]  /*7710*/  ISETP.GE.AND P4, PT, R16, RZ, PT ;  /* 0x000000ff1000720c */ /* 0x000fe20003f86270 */
[----:B------:R-:W-:Y:S02]  /*7720*/  VIADD R10, R13, 0x77 ;  /* 0x000000770d0a7836 */ /* 0x000fe40000000000 */
[----:B------:R-:W-:-:S03]  /*7730*/  IMAD.HI.U32 R18, R11, R4, RZ ;  /* 0x000000040b127227 */ /* 0x000fc600078e00ff */
[----:B------:R-:W-:Y:S01]  /*7740*/  IABS R16, R10 ;  /* 0x0000000a00107213 */ /* 0x000fe20000000000 */
[----:B------:R-:W-:Y:S02]  /*7750*/  @!P1 IMAD.IADD R15, R15, 0x1, -R9 ;  /* 0x000000010f0f9824 */ /* 0x000fe400078e0a09 */
[----:B------:R-:W-:-:S03]  /*7760*/  IMAD.HI.U32 R19, R11, R8, RZ ;  /* 0x000000080b137227 */ /* 0x000fc600078e00ff */
[----:B------:R-:W-:Y:S01]  /*7770*/  ISETP.GT.U32.AND P1, PT, R9, R15, PT ;  /* 0x0000000f0900720c */ /* 0x000fe20003f24070 */
[----:B------:R-:W-:Y:S02]  /*7780*/  IMAD.MOV R18, RZ, RZ, -R18 ;  /* 0x000000ffff127224 */ /* 0x000fe400078e0a12 */
[----:B------:R-:W-:-:S04]  /*7790*/  IMAD.HI.U32 R7, R11, R16, RZ ;  /* 0x000000100b077227 */ /* 0x000fc800078e00ff */
[----:B------:R-:W-:Y:S02]  /*77a0*/  IMAD.MOV R19, RZ, RZ, -R19 ;  /* 0x000000ffff137224 */ /* 0x000fe400078e0a13 */
[----:B------:R-:W-:Y:S02]  /*77b0*/  IMAD R4, R9, R18, R4 ;  /* 0x0000001209047224 */ /* 0x000fe400078e0204 */
[----:B------:R-:W-:Y:S02]  /*77c0*/  IMAD.MOV.U32 R20, RZ, RZ, R14 ;  /* 0x000000ffff147224 */ /* 0x000fe400078e000e */
[----:B------:R-:W-:Y:S01]  /*77d0*/  @!P6 IMAD.IADD R3, R3, 0x1, -R9 ;  /* 0x000000010303e824 */ /* 0x000fe200078e0a09 */
[----:B------:R-:W-:Y:S01]  /*77e0*/  ISETP.GE.AND P6, PT, R0, RZ, PT ;  /* 0x000000ff0000720c */ /* 0x000fe20003fc6270 */
[----:B------:R-:W-:Y:S02]  /*77f0*/  IMAD.MOV R7, RZ, RZ, -R7 ;  /* 0x000000ffff077224 */ /* 0x000fe400078e0a07 */
[----:B------:R-:W-:-:S02]  /*7800*/  IMAD.MOV.U32 R14, RZ, RZ, R6 ;  /* 0x000000ffff0e7224 */ /* 0x000fc400078e0006 */
[C---:B------:R-:W-:Y:S02]  /*7810*/  IMAD R19, R9.reuse, R19, R8 ;  /* 0x0000001309137224 */ /* 0x040fe400078e0208 */
[----:B------:R-:W-:Y:S01]  /*7820*/  @!P3 IMAD.MOV R20, RZ, RZ, -R20 ;  /* 0x000000ffff14b224 */ /* 0x000fe200078e0a14 */
[C---:B------:R-:W-:Y:S01]  /*7830*/  ISETP.GT.U32.AND P3, PT, R9.reuse, R4, PT ;  /* 0x000000040900720c */ /* 0x040fe20003f64070 */
[----:B------:R-:W-:Y:S02]  /*7840*/  IMAD.MOV.U32 R6, RZ, RZ, R17 ;  /* 0x000000ffff067224 */ /* 0x000fe400078e0011 */
[----:B------:R-:W-:Y:S01]  /*7850*/  @!P0 IMAD.MOV R21, RZ, RZ, -R21 ;  /* 0x000000ffff158224 */ /* 0x000fe200078e0a15 */
[C---:B------:R-:W-:Y:S01]  /*7860*/  ISETP.GT.U32.AND P0, PT, R9.reuse, R3, PT ;  /* 0x000000030900720c */ /* 0x040fe20003f04070 */
[C---:B------:R-:W-:Y:S02]  /*7870*/  IMAD R7, R9.reuse, R7, R16 ;  /* 0x0000000709077224 */ /* 0x040fe400078e0210 */
[----:B------:R-:W-:Y:S01]  /*7880*/  @!P2 IMAD.MOV R6, RZ, RZ, -R6 ;  /* 0x000000ffff06a224 */ /* 0x000fe200078e0a06 */
[----:B------:R-:W-:Y:S01]  /*7890*/  ISETP.GT.U32.AND P2, PT, R9, R19, PT ;  /* 0x000000130900720c */ /* 0x000fe20003f44070 */
[--C-:B------:R-:W-:Y:S01]  /*78a0*/  @!P1 IMAD.IADD R15, R15, 0x1, -R9.reuse ;  /* 0x000000010f0f9824 */ /* 0x100fe200078e0a09 */
[----:B------:R-:W-:Y:S01]  /*78b0*/  ISETP.GT.U32.AND P1, PT, R9, R7, PT ;  /* 0x000000070900720c */ /* 0x000fe20003f24070 */
[----:B------:R-:W-:Y:S01]  /*78c0*/  VIADD R0, R13, 0x76 ;  /* 0x000000760d007836 */ /* 0x000fe20000000000 */
[----:B------:R-:W-:Y:S01]  /*78d0*/  STL [R1+0x300], R21 ;  /* 0x0003001501007387 */ /* 0x000fe20000100800 */
[----:B------:R-:W-:Y:S01]  /*78e0*/  @!P5 IMAD.MOV R14, RZ, RZ, -R14 ;  /* 0x000000ffff0ed224 */ /* 0x000fe200078e0a0e */
[----:B------:R-:W-:Y:S01]  /*78f0*/  ISETP.GE.AND P5, PT, R2, RZ, PT ;  /* 0x000000ff0200720c */ /* 0x000fe20003fa6270 */
[--C-:B------:R-:W-:Y:S01]  /*7900*/  @!P3 IMAD.IADD R4, R4, 0x1, -R9.reuse ;  /* 0x000000010404b824 */ /* 0x100fe200078e0a09 */
[----:B------:R-:W-:Y:S01]  /*7910*/  IABS R8, R0 ;  /* 0x0000000000087213 */ /* 0x000fe20000000000 */
[----:B------:R-:W-:Y:S01]  /*7920*/  STL [R1+0x2fc], R20 ;  /* 0x0002fc1401007387 */ /* 0x000fe20000100800 */
[----:B------:R-:W-:Y:S01]  /*7930*/  @!P0 IMAD.IADD R3, R3, 0x1, -R9 ;  /* 0x0000000103038824 */ /* 0x000fe200078e0a09 */
[----:B------:R-:W-:Y:S01]  /*7940*/  ISETP.GE.AND P0, PT, R5, RZ, PT ;  /* 0x000000ff0500720c */ /* 0x000fe20003f06270 */
[----:B------:R-:W-:Y:S01]  /*7950*/  VIADD R2, R13, 0x74 ;  /* 0x000000740d027836 */ /* 0x000fe20000000000 */
[----:B------:R0:W-:Y:S01]  /*7960*/  STL [R1+0x2f8], R14 ;  /* 0x0002f80e01007387 */ /* 0x0001e20000100800 */
[----:B------:R-:W-:Y:S01]  /*7970*/  IMAD.HI.U32 R5, R11, R8, RZ ;  /* 0x000000080b057227 */ /* 0x000fe200078e00ff */
[----:B------:R-:W-:-:S02]  /*7980*/  ISETP.GE.AND P3, PT, R10, RZ, PT ;  /* 0x000000ff0a00720c */ /* 0x000fc40003f66270 */
[----:B------:R1:W-:Y:S01]  /*7990*/  STL [R1+0x2e8], R6 ;  /* 0x0002e80601007387 */ /* 0x0003e20000100800 */
[--C-:B------:R-:W-:Y:S01]  /*79a0*/  @!P2 IMAD.IADD R19, R19, 0x1, -R9.reuse ;  /* 0x000000011313a824 */ /* 0x100fe200078e0a09 */
[----:B------:R-:W-:Y:S01]  /*79b0*/  ISETP.GT.U32.AND P2, PT, R9, R4, PT ;  /* 0x000000040900720c */ /* 0x000fe20003f44070 */
[----:B------:R-:W-:Y:S02]  /*79c0*/  @!P1 IMAD.IADD R7, R7, 0x1, -R9 ;  /* 0x0000000107079824 */ /* 0x000fe400078e0a09 */
[----:B------:R-:W-:Y:S02]  /*79d0*/  IMAD.MOV R5, RZ, RZ, -R5 ;  /* 0x000000ffff057224 */ /* 0x000fe400078e0a05 */
[----:B0-----:R-:W-:Y:S01]  /*79e0*/  IMAD.MOV.U32 R14, RZ, RZ, R3 ;  /* 0x000000ffff0e7224 */ /* 0x001fe200078e0003 */
[C---:B------:R-:W-:Y:S01]  /*79f0*/  ISETP.GT.U32.AND P1, PT, R9.reuse, R7, PT ;  /* 0x000000070900720c */ /* 0x040fe20003f24070 */
[----:B------:R-:W-:Y:S01]  /*7a00*/  IMAD R3, R9, R5, R8 ;  /* 0x0000000509037224 */ /* 0x000fe200078e0208 */
[----:B------:R-:W-:Y:S01]  /*7a10*/  IABS R5, R2 ;  /* 0x0000000200057213 */ /* 0x000fe20000000000 */
[----:B-1----:R-:W-:-:S02]  /*7a20*/  VIADD R6, R13, 0x75 ;  /* 0x000000750d067836 */ /* 0x002fc40000000000 */
[----:B------:R-:W-:Y:S01]  /*7a30*/  @!P4 IMAD.MOV R14, RZ, RZ, -R14 ;  /* 0x000000ffff0ec224 */ /* 0x000fe200078e0a0e */
[C---:B------:R-:W-:Y:S01]  /*7a40*/  ISETP.GT.U32.AND P4, PT, R9.reuse, R19, PT ;  /* 0x000000130900720c */ /* 0x040fe20003f84070 */
[----:B------:R-:W-:Y:S01]  /*7a50*/  @!P2 IMAD.IADD R4, R4, 0x1, -R9 ;  /* 0x000000010404a824 */ /* 0x000fe200078e0a09 */
[----:B------:R-:W-:Y:S02]  /*7a60*/  IABS R10, R6 ;  /* 0x00000006000a7213 */ /* 0x000fe40000000000 */
[----:B------:R0:W-:Y:S01]  /*7a70*/  STL [R1+0x2e4], R14 ;  /* 0x0002e40e01007387 */ /* 0x0001e20000100800 */
[----:B------:R-:W-:Y:S01]  /*7a80*/  ISETP.GT.U32.AND P2, PT, R9, R3, PT ;  /* 0x000000030900720c */ /* 0x000fe20003f44070 */
[----:B------:R-:W-:Y:S02]  /*7a90*/  IMAD.MOV.U32 R16, RZ, RZ, R4 ;  /* 0x000000ffff107224 */ /* 0x000fe400078e0004 */
[----:B------:R-:W-:-:S04]  /*7aa0*/  IMAD.HI.U32 R8, R11, R10, RZ ;  /* 0x0000000a0b087227 */ /* 0x000fc800078e00ff */
[----:B------:R-:W-:Y:S02]  /*7ab0*/  IMAD.MOV R8, RZ, RZ, -R8 ;  /* 0x000000ffff087224 */ /* 0x000fe400078e0a08 */
[----:B0-----:R-:W-:Y:S02]  /*7ac0*/  IMAD.MOV.U32 R14, RZ, RZ, R15 ;  /* 0x000000ffff0e7224 */ /* 0x001fe400078e000f */
[--C-:B------:R-:W-:Y:S02]  /*7ad0*/  @!P1 IMAD.IADD R7, R7, 0x1, -R9.reuse ;  /* 0x0000000107079824 */ /* 0x100fe400078e0a09 */
[----:B------:R-:W-:Y:S01]  /*7ae0*/  @!P6 IMAD.MOV R14, RZ, RZ, -R14 ;  /* 0x000000ffff0ee224 */ /* 0x000fe200078e0a0e */
[----:B------:R-:W-:Y:S01]  /*7af0*/  ISETP.GE.AND P6, PT, R0, RZ, PT ;  /* 0x000000ff0000720c */ /* 0x000fe20003fc6270 */
[----:B------:R-:W-:Y:S02]  /*7b00*/  IMAD R0, R9, R8, R10 ;  /* 0x0000000809007224 */ /* 0x000fe400078e020a */
[--C-:B------:R-:W-:Y:S01]  /*7b10*/  @!P2 IMAD.IADD R3, R3, 0x1, -R9.reuse ;  /* 0x000000010303a824 */ /* 0x100fe200078e0a09 */
[----:B------:R0:W-:Y:S01]  /*7b20*/  STL [R1+0x2e0], R14 ;  /* 0x0002e00e01007387 */ /* 0x0001e20000100800 */
[----:B------:R-:W-:Y:S01]  /*7b30*/  @!P4 IMAD.IADD R19, R19, 0x1, -R9 ;  /* 0x000000011313c824 */ /* 0x000fe200078e0a09 */
[----:B------:R-:W-:Y:S01]  /*7b40*/  ISETP.GT.U32.AND P1, PT, R9, R0, PT ;  /* 0x000000000900720c */ /* 0x000fe20003f24070 */
[----:B------:R-:W-:Y:S01]  /*7b50*/  IMAD.HI.U32 R10, R11, R5, RZ ;  /* 0x000000050b0a7227 */ /* 0x000fe200078e00ff */
[----:B------:R-:W-:-:S02]  /*7b60*/  ISETP.GE.AND P4, PT, R6, RZ, PT ;  /* 0x000000ff0600720c */ /* 0x000fc40003f86270 */
[----:B------:R-:W-:Y:S01]  /*7b70*/  ISETP.GT.U32.AND P2, PT, R9, R3, PT ;  /* 0x000000030900720c */ /* 0x000fe20003f44070 */
[C---:B------:R-:W-:Y:S02]  /*7b80*/  VIADD R6, R13.reuse, 0x73 ;  /* 0x000000730d067836 */ /* 0x040fe40000000000 */
[----:B------:R-:W-:Y:S02]  /*7b90*/  VIADD R8, R13, 0x72 ;  /* 0x000000720d087836 */ /* 0x000fe40000000000 */
[----:B------:R-:W-:Y:S01]  /*7ba0*/  @!P5 IMAD.MOV R16, RZ, RZ, -R16 ;  /* 0x000000ffff10d224 */ /* 0x000fe200078e0a10 */
[----:B0-----:R-:W-:Y:S01]  /*7bb0*/  IABS R14, R6 ;  /* 0x00000006000e7213 */ /* 0x001fe20000000000 */
[----:B------:R-:W-:Y:S01]  /*7bc0*/  IMAD.MOV R10, RZ, RZ, -R10 ;  /* 0x000000ffff0a7224 */ /* 0x000fe200078e0a0a */
[----:B------:R-:W-:Y:S01]  /*7bd0*/  IABS R15, R8 ;  /* 0x00000008000f7213 */ /* 0x000fe20000000000 */
[----:B------:R-:W-:Y:S01]  /*7be0*/  @!P1 IMAD.IADD R0, R0, 0x1, -R9 ;  /* 0x0000000100009824 */ /* 0x000fe200078e0a09 */
[----:B------:R0:W-:Y:S01]  /*7bf0*/  STL [R1+0x2dc], R16 ;  /* 0x0002dc1001007387 */ /* 0x0001e20000100800 */
[----:B------:R-:W-:Y:S01]  /*7c00*/  IMAD R5, R9, R10, R5 ;  /* 0x0000000a09057224 */ /* 0x000fe200078e0205 */
[----:B------:R-:W-:Y:S01]  /*7c10*/  ISETP.GE.AND P5, PT, R2, RZ, PT ;  /* 0x000000ff0200720c */ /* 0x000fe20003fa6270 */
[----:B------:R-:W-:Y:S01]  /*7c20*/  IMAD.HI.U32 R2, R11, R14, RZ ;  /* 0x0000000e0b027227 */ /* 0x000fe200078e00ff */
[----:B------:R-:W-:-:S03]  /*7c30*/  ISETP.GT.U32.AND P1, PT, R9, R0, PT ;  /* 0x000000000900720c */ /* 0x000fc60003f24070 */
[----:B------:R-:W-:-:S04]  /*7c40*/  IMAD.HI.U32 R4, R11, R15, RZ ;  /* 0x0000000f0b047227 */ /* 0x000fc800078e00ff */
[----:B0-----:R-:W-:Y:S02]  /*7c50*/  IMAD.MOV.U32 R16, RZ, RZ, R19 ;  /* 0x000000ffff107224 */ /* 0x001fe400078e0013 */
[----:B------:R-:W-:Y:S01]  /*7c60*/  @!P3 IMAD.MOV R7, RZ, RZ, -R7 ;  /* 0x000000ffff07b224 */ /* 0x000fe200078e0a07 */
[----:B------:R-:W-:Y:S01]  /*7c70*/  ISETP.GE.AND P3, PT, R6, RZ, PT ;  /* 0x000000ff0600720c */ /* 0x000fe20003f66270 */
[----:B------:R-:W-:Y:S01]  /*7c80*/  @!P0 IMAD.MOV R16, RZ, RZ, -R16 ;  /* 0x000000ffff108224 */ /* 0x000fe200078e0a10 */
[----:B------:R-:W-:Y:S01]  /*7c90*/  ISETP.GT.U32.AND P0, PT, R9, R5, PT ;  /* 0x000000050900720c */ /* 0x000fe20003f04070 */
[----:B------:R-:W-:Y:S02]  /*7ca0*/  IMAD.MOV R6, RZ, RZ, -R2 ;  /* 0x000000ffff067224 */ /* 0x000fe400078e0a02 */
[----:B------:R-:W-:Y:S01]  /*7cb0*/  IMAD.MOV R4, RZ, RZ, -R4 ;  /* 0x000000ffff047224 */ /* 0x000fe200078e0a04 */
[----:B------:R0:W-:Y:S01]  /*7cc0*/  STL [R1+0x2d8], R16 ;  /* 0x0002d81001007387 */ /* 0x0001e20000100800 */
[----:B------:R-:W-:Y:S01]  /*7cd0*/  @!P2 IMAD.IADD R3, R3, 0x1, -R9 ;  /* 0x000000010303a824 */ /* 0x000fe200078e0a09 */
[----:B------:R-:W-:Y:S01]  /*7ce0*/  ISETP.GE.AND P2, PT, R8, RZ, PT ;  /* 0x000000ff0800720c */ /* 0x000fe20003f46270 */
[C---:B------:R-:W-:Y:S01]  /*7cf0*/  IMAD R14, R9.reuse, R6, R14 ;  /* 0x00000006090e7224 */ /* 0x040fe200078e020e */
[----:B------:R1:W-:Y:S01]  /*7d00*/  STL [R1+0x2d4], R7 ;  /* 0x0002d40701007387 */ /* 0x0003e20000100800 */
[----:B------:R-:W-:-:S02]  /*7d10*/  IMAD R15, R9, R4, R15 ;  /* 0x00000004090f7224 */ /* 0x000fc400078e020f */
[--C-:B------:R-:W-:Y:S01]  /*7d20*/  @!P1 IMAD.IADD R0, R0, 0x1, -R9.reuse ;  /* 0x0000000100009824 */ /* 0x100fe200078e0a09 */
[----:B------:R-:W-:Y:S01]  /*7d30*/  ISETP.GT.U32.AND P1, PT, R9, R14, PT ;  /* 0x0000000e0900720c */ /* 0x000fe20003f24070 */
[----:B------:R-:W-:Y:S02]  /*7d40*/  @!P0 IMAD.IADD R5, R5, 0x1, -R9 ;  /* 0x0000000105058824 */ /* 0x000fe400078e0a09 */
[----:B0-----:R-:W-:Y:S02]  /*7d50*/  IMAD.MOV.U32 R16, RZ, RZ, R3 ;  /* 0x000000ffff107224 */ /* 0x001fe400078e0003 */
[----:B------:R-:W-:Y:S01]  /*7d60*/  VIADD R2, R13, 0x71 ;  /* 0x000000710d027836 */ /* 0x000fe20000000000 */
[C---:B------:R-:W-:Y:S01]  /*7d70*/  ISETP.GT.U32.AND P0, PT, R9.reuse, R5, PT ;  /* 0x000000050900720c */ /* 0x040fe20003f04070 */
[----:B------:R-:W-:Y:S01]  /*7d80*/  @!P6 IMAD.MOV R16, RZ, RZ, -R16 ;  /* 0x000000ffff10e224 */ /* 0x000fe200078e0a10 */
[----:B------:R-:W-:Y:S01]  /*7d90*/  ISETP.GT.U32.AND P6, PT, R9, R15, PT ;  /* 0x0000000f0900720c */ /* 0x000fe20003fc4070 */
[----:B------:R-:W-:Y:S01]  /*7da0*/  IMAD.MOV.U32 R10, RZ, RZ, R0 ;  /* 0x000000ffff0a7224 */ /* 0x000fe200078e0000 */
[----:B-1----:R-:W-:Y:S01]  /*7db0*/  IABS R7, R2 ;  /* 0x0000000200077213 */ /* 0x002fe20000000000 */
[----:B------:R-:W-:Y:S01]  /*7dc0*/  VIADD R6, R13, 0x70 ;  /* 0x000000700d067836 */ /* 0x000fe20000000000 */
[----:B------:R-:W-:Y:S01]  /*7dd0*/  STL [R1+0x2cc], R16 ;  /* 0x0002cc1001007387 */ /* 0x000fe20000100800 */
[----:B------:R-:W-:-:S02]  /*7de0*/  @!P1 IMAD.IADD R14, R14, 0x1, -R9 ;  /* 0x000000010e0e9824 */ /* 0x000fc400078e0a09 */
[----:B------:R-:W-:Y:S01]  /*7df0*/  VIADD R4, R13, 0x6f ;  /* 0x0000006f0d047836 */ /* 0x000fe20000000000 */
[----:B------:R-:W-:Y:S01]  /*7e00*/  IABS R8, R6 ;  /* 0x0000000600087213 */ /* 0x000fe20000000000 */
[----:B------:R-:W-:Y:S01]  /*7e10*/  @!P4 IMAD.MOV R10, RZ, RZ, -R10 ;  /* 0x000000ffff0ac224 */ /* 0x000fe200078e0a0a */
[----:B------:R-:W-:Y:S01]  /*7e20*/  ISETP.GT.U32.AND P1, PT, R9, R14, PT ;  /* 0x0000000e0900720c */ /* 0x000fe20003f24070 */
[--C-:B------:R-:W-:Y:S01]  /*7e30*/  @!P0 IMAD.IADD R5, R5, 0x1, -R9.reuse ;  /* 0x0000000105058824 */ /* 0x100fe200078e0a09 */
[----:B------:R-:W-:Y:S01]  /*7e40*/  IABS R3, R4 ;  /* 0x0000000400037213 */ /* 0x000fe20000000000 */
[----:B------:R-:W-:Y:S01]  /*7e50*/  @!P6 IMAD.IADD R15, R15, 0x1, -R9 ;  /* 0x000000010f0fe824 */ /* 0x000fe200078e0a09 */
[----:B------:R0:W-:Y:S01]  /*7e60*/  STL [R1+0x2c8], R10 ;  /* 0x0002c80a01007387 */ /* 0x0001e20000100800 */
[----:B------:R-:W-:Y:S01]  /*7e70*/  IMAD.HI.U32 R0, R11, R7, RZ ;  /* 0x000000070b007227 */ /* 0x000fe200078e00ff */
[----:B------:R-:W-:Y:S02]  /*7e80*/  ISETP.GE.AND P4, PT, R2, RZ, PT ;  /* 0x000000ff0200720c */ /* 0x000fe40003f86270 */
[----:B------:R-:W-:Y:S01]  /*7e90*/  ISETP.GT.U32.AND P6, PT, R9, R15, PT ;  /* 0x0000000f0900720c */ /* 0x000fe20003fc4070 */
[----:B------:R-:W-:Y:S01]  /*7ea0*/  IMAD.MOV R0, RZ, RZ, -R0 ;  /* 0x000000ffff007224 */ /* 0x000fe200078e0a00 */
[----:B------:R-:W-:Y:S01]  /*7eb0*/  ISETP.GE.AND P0, PT, R6, RZ, PT ;  /* 0x000000ff0600720c */ /* 0x000fe20003f06270 */
[----:B------:R-:W-:-:S04]  /*7ec0*/  IMAD.HI.U32 R2, R11, R8, RZ ;  /* 0x000000080b027227 */ /* 0x000fc800078e00ff */
[----:B0-----:R-:W-:Y:S02]  /*7ed0*/  IMAD.MOV.U32 R10, RZ, RZ, R5 ;  /* 0x000000ffff0a7224 */ /* 0x001fe400078e0005 */
[----:B------:R-:W-:-:S04]  /*7ee0*/  IMAD.HI.U32 R6, R11, R3, RZ ;  /* 0x000000030b067227 */ /* 0x000fc800078e00ff */
[----:B------:R-:W-:Y:S01]  /*7ef0*/  @!P5 IMAD.MOV R10, RZ, RZ, -R10 ;  /* 0x000000ffff0ad224 */ /* 0x000fe200078e0a0a */
[----:B------:R-:W-:Y:S01]  /*7f00*/  ISETP.GE.AND P5, PT, R4, RZ, PT ;  /* 0x000000ff0400720c */ /* 0x000fe20003fa6270 */
[C---:B------:R-:W-:Y:S02]  /*7f10*/  IMAD R0, R9.reuse, R0, R7 ;  /* 0x0000000009007224 */ /* 0x040fe400078e0207 */
[----:B------:R-:W-:Y:S01]  /*7f20*/  IMAD.MOV R2, RZ, RZ, -R2 ;  /* 0x000000ffff027224 */ /* 0x000fe200078e0a02 */
[----:B------:R0:W-:Y:S01]  /*7f30*/  STL [R1+0x2c4], R10 ;  /* 0x0002c40a01007387 */ /* 0x0001e20000100800 */
[--C-:B------:R-:W-:Y:S01]  /*7f40*/  @!P1 IMAD.IADD R14, R14, 0x1, -R9.reuse ;  /* 0x000000010e0e9824 */ /* 0x100fe200078e0a09 */
[----:B------:R-:W-:Y:S01]  /*7f50*/  ISETP.GT.U32.AND P1, PT, R9, R0, PT ;  /* 0x000000000900720c */ /* 0x000fe20003f24070 */
[----:B------:R-:W-:Y:S02]  /*7f60*/  IMAD.MOV R6, RZ, RZ, -R6 ;  /* 0x000000ffff067224 */ /* 0x000fe400078e0a06 */
[----:B------:R-:W-:-:S02]  /*7f70*/  @!P6 IMAD.IADD R15, R15, 0x1, -R9 ;  /* 0x000000010f0fe824 */ /* 0x000fc400078e0a09 */
[C---:B------:R-:W-:Y:S02]  /*7f80*/  IMAD R2, R9.reuse, R2, R8 ;  /* 0x0000000209027224 */ /* 0x040fe400078e0208 */
[C---:B------:R-:W-:Y:S02]  /*7f90*/  IMAD R3, R9.reuse, R6, R3 ;  /* 0x0000000609037224 */ /* 0x040fe400078e0203 */
[----:B0-----:R-:W-:Y:S02]  /*7fa0*/  IMAD.MOV.U32 R10, RZ, RZ, R14 ;  /* 0x000000ffff0a7224 */ /* 0x001fe400078e000e */
[----:B------:R-:W-:Y:S02]  /*7fb0*/  IMAD.MOV.U32 R17, RZ, RZ, R15 ;  /* 0x000000ffff117224 */ /* 0x000fe400078e000f */
[----:B------:R-:W-:Y:S01]  /*7fc0*/  @!P3 IMAD.MOV R10, RZ, RZ, -R10 ;  /* 0x000000ffff0ab224 */ /* 0x000fe200078e0a0a */
[C---:B------:R-:W-:Y:S01]  /*7fd0*/  ISETP.GT.U32.AND P3, PT, R9.reuse, R2, PT ;  /* 0x000000020900720c */ /* 0x040fe20003f64070 */
[----:B------:R-:W-:Y:S01]  /*7fe0*/  @!P2 IMAD.MOV R17, RZ, RZ, -R17 ;  /* 0x000000ffff11a224 */ /* 0x000fe200078e0a11 */
[----:B------:R-:W-:Y:S01]  /*7ff0*/  ISETP.GT.U32.AND P2, PT, R9, R3, PT ;  /* 0x000000030900720c */ /* 0x000fe20003f44070 */
[----:B------:R-:W-:Y:S01]  /*8000*/  VIADD R7, R13, 0x6e ;  /* 0x0000006e0d077836 */ /* 0x000fe20000000000 */
[----:B------:R0:W-:Y:S01]  /*8010*/  STL [R1+0x2c0], R10 ;  /* 0x0002c00a01007387 */ /* 0x0001e20000100800 */
[----:B------:R-:W-:-:S02]  /*8020*/  @!P1 IMAD.IADD R0, R0, 0x1, -R9 ;  /* 0x0000000100009824 */ /* 0x000fc400078e0a09 */
[----:B------:R-:W-:Y:S01]  /*8030*/  VIADD R4, R13, 0x6d ;  /* 0x0000006d0d047836 */ /* 0x000fe20000000000 */
[----:B------:R-:W-:Y:S01]  /*8040*/  ISETP.GE.AND P6, PT, R7, RZ, PT ;  /* 0x000000ff0700720c */ /* 0x000fe20003fc6270 */
[----:B------:R-:W-:Y:S01]  /*8050*/  VIADD R6, R13, 0x6b ;  /* 0x0000006b0d067836 */ /* 0x000fe20000000000 */
[----:B------:R-:W-:Y:S01]  /*8060*/  ISETP.GT.U32.AND P1, PT, R9, R0, PT ;  /* 0x000000000900720c */ /* 0x000fe20003f24070 */
[----:B------:R-:W-:Y:S01]  /*8070*/  VIADD R5, R13, 0x6c ;  /* 0x0000006c0d057836 */ /* 0x000fe20000000000 */
[----:B------:R-:W-:Y:S01]  /*8080*/  IABS R7, R7 ;  /* 0x0000000700077213 */ /* 0x000fe20000000000 */
[--C-:B------:R-:W-:Y:S01]  /*8090*/  @!P3 IMAD.IADD R2, R2, 0x1, -R9.reuse ;  /* 0x000000010202b824 */ /* 0x100fe200078e0a09 */
[----:B------:R-:W-:Y:S01]  /*80a0*/  IABS R8, R4 ;  /* 0x0000000400087213 */ /* 0x000fe20000000000 */
[----:B------:R-:W-:Y:S01]  /*80b0*/  @!P2 IMAD.IADD R3, R3, 0x1, -R9 ;  /* 0x000000010303a824 */ /* 0x000fe200078e0a09 */
[----:B------:R-:W-:Y:S01]  /*80c0*/  IABS R14, R6 ;  /* 0x00000006000e7213 */ /* 0x000fe20000000000 */
[----:B------:R-:W-:Y:S01]  /*80d0*/  IMAD.HI.U32 R15, R11, R7, RZ ;  /* 0x000000070b0f7227 */ /* 0x000fe200078e00ff */
[C---:B------:R-:W-:Y:S01]  /*80e0*/  ISETP.GT.U32.AND P3, PT, R9.reuse, R2, PT ;  /* 0x000000020900720c */ /* 0x040fe20003f64070 */
[----:B------:R1:W-:Y:S01]  /*80f0*/  STL [R1+0x2bc], R17 ;  /* 0x0002bc1101007387 */ /* 0x0003e20000100800 */
[----:B------:R-:W-:Y:S01]  /*8100*/  ISETP.GT.U32.AND P2, PT, R9, R3, PT ;  /* 0x000000030900720c */ /* 0x000fe20003f44070 */
[----:B------:R-:W-:Y:S01]  /*8110*/  IMAD.MOV R15, RZ, RZ, -R15 ;  /* 0x000000ffff0f7224 */ /* 0x000fe200078e0a0f */
[----:B0-----:R-:W-:Y:S01]  /*8120*/  IABS R10, R5 ;  /* 0x00000005000a7213 */ /* 0x001fe20000000000 */
[----:B------:R-:W-:-:S04]  /*8130*/  IMAD.HI.U32 R16, R11, R8, RZ ;  /* 0x000000080b107227 */ /* 0x000fc800078e00ff */
[----:B------:R-:W-:Y:S01]  /*8140*/  @!P1 IMAD.IADD R0, R0, 0x1, -R9 ;  /* 0x0000000100009824 */ /* 0x000fe200078e0a09 */
[----:B------:R-:W-:Y:S01]  /*8150*/  ISETP.GE.AND P1, PT, R4, RZ, PT ;  /* 0x000000ff0400720c */ /* 0x000fe20003f26270 */
[----:B------:R-:W-:Y:S02]  /*8160*/  IMAD R7, R9, R15, R7 ;  /* 0x0000000f09077224 */ /* 0x000fe400078e0207 */
[----:B------:R-:W-:Y:S02]  /*8170*/  IMAD.MOV R16, RZ, RZ, -R16 ;  /* 0x000000ffff107224 */ /* 0x000fe400078e0a10 */
[----:B------:R-:W-:-:S04]  /*8180*/  IMAD.HI.U32 R4, R11, R14, RZ ;  /* 0x0000000e0b047227 */ /* 0x000fc800078e00ff */
[--C-:B------:R-:W-:Y:S01]  /*8190*/  @!P3 IMAD.IADD R2, R2, 0x1, -R9.reuse ;  /* 0x000000010202b824 */ /* 0x100fe200078e0a09 */
[C---:B------:R-:W-:Y:S01]  /*81a0*/  ISETP.GT.U32.AND P3, PT, R9.reuse, R7, PT ;  /* 0x000000070900720c */ /* 0x040fe20003f64070 */
[----:B------:R-:W-:Y:S02]  /*81b0*/  IMAD R16, R9, R16, R8 ;  /* 0x0000001009107224 */ /* 0x000fe400078e0208 */
[----:B------:R-:W-:Y:S02]  /*81c0*/  IMAD.MOV.U32 R19, RZ, RZ, R0 ;  /* 0x000000ffff137224 */ /* 0x000fe400078e0000 */
[----:B------:R-:W-:Y:S02]  /*81d0*/  IMAD.MOV R4, RZ, RZ, -R4 ;  /* 0x000000ffff047224 */ /* 0x000fe400078e0a04 */
[----:B------:R-:W-:Y:S02]  /*81e0*/  @!P2 IMAD.IADD R3, R3, 0x1, -R9 ;  /* 0x000000010303a824 */ /* 0x000fe400078e0a09 */
[----:B-1----:R-:W-:-:S04]  /*81f0*/  IMAD.HI.U32 R17, R11, R10, RZ ;  /* 0x0000000a0b117227 */ /* 0x002fc800078e00ff */
        /* <DEDUP_REMOVED lines=9> */
[----:B------:R-:W-:Y:S02]  /*8290*/  VIADD R0, R13, 0x6a ;  /* 0x0000006a0d007836 */ /* 0x000fe40000000000 */
[----:B------:R-:W-:Y:S01]  /*82a0*/  IMAD.MOV.U32 R18, RZ, RZ, R2 ;  /* 0x000000ffff127224 */ /* 0x000fe200078e0002 */
[----:B------:R-:W-:Y:S01]  /*82b0*/  ISETP.GT.U32.AND P2, PT, R9, R10, PT ;  /* 0x0000000a0900720c */ /* 0x000fe20003f44070 */
[--C-:B------:R-:W-:Y:S01]  /*82c0*/  @!P3 IMAD.IADD R7, R7, 0x1, -R9.reuse ;  /* 0x000000010707b824 */ /* 0x100fe200078e0a09 */
[----:B------:R-:W-:Y:S01]  /*82d0*/  IABS R8, R0 ;  /* 0x0000000000087213 */ /* 0x000fe20000000000 */
[----:B------:R-:W-:Y:S01]  /*82e0*/  @!P0 IMAD.MOV R18, RZ, RZ, -R18 ;  /* 0x000000ffff128224 */ /* 0x000fe200078e0a12 */
[----:B------:R-:W-:Y:S01]  /*82f0*/  ISETP.GE.AND P0, PT, R5, RZ, PT ;  /* 0x000000ff0500720c */ /* 0x000fe20003f06270 */
[----:B------:R-:W-:Y:S01]  /*8300*/  VIADD R2, R13, 0x69 ;  /* 0x000000690d027836 */ /* 0x000fe20000000000 */
[----:B------:R-:W-:Y:S01]  /*8310*/  ISETP.GT.U32.AND P3, PT, R9, R7, PT ;  /* 0x000000070900720c */ /* 0x000fe20003f64070 */
[----:B------:R-:W-:Y:S01]  /*8320*/  @!P4 IMAD.IADD R16, R16, 0x1, -R9 ;  /* 0x000000011010c824 */ /* 0x000fe200078e0a09 */
[----:B------:R0:W-:Y:S01]  /*8330*/  STL [R1+0x2b4], R18 ;  /* 0x0002b41201007387 */ /* 0x0001e20000100800 */
[----:B------:R-:W-:Y:S01]  /*8340*/  IMAD.HI.U32 R5, R11, R8, RZ ;  /* 0x000000080b057227 */ /* 0x000fe200078e00ff */
[----:B------:R-:W-:-:S02]  /*8350*/  IABS R3, R2 ;  /* 0x0000000200037213 */ /* 0x000fc40000000000 */
[C---:B------:R-:W-:Y:S01]  /*8360*/  ISETP.GT.U32.AND P4, PT, R9.reuse, R16, PT ;  /* 0x000000100900720c */ /* 0x040fe20003f84070 */
[----:B------:R-:W-:Y:S01]  /*8370*/  @!P5 IMAD.IADD R14, R14, 0x1, -R9 ;  /* 0x000000010e0ed824 */ /* 0x000fe200078e0a09 */
[----:B------:R1:W-:Y:S01]  /*8380*/  STL [R1+0x2b0], R15 ;  /* 0x0002b00f01007387 */ /* 0x0003e20000100800 */
[----:B------:R-:W-:Y:S02]  /*8390*/  IMAD.MOV R5, RZ, RZ, -R5 ;  /* 0x000000ffff057224 */ /* 0x000fe400078e0a05 */
[----:B------:R-:W-:Y:S01]  /*83a0*/  @!P2 IMAD.IADD R10, R10, 0x1, -R9 ;  /* 0x000000010a0aa824 */ /* 0x000fe200078e0a09 */
[C---:B------:R-:W-:Y:S01]  /*83b0*/  ISETP.GT.U32.AND P5, PT, R9.reuse, R14, PT ;  /* 0x0000000e0900720c */ /* 0x040fe20003fa4070 */
[----:B------:R-:W-:Y:S02]  /*83c0*/  IMAD R8, R9, R5, R8 ;  /* 0x0000000509087224 */ /* 0x000fe400078e0208 */
[----:B------:R-:W-:Y:S01]  /*83d0*/  IMAD.HI.U32 R5, R11, R3, RZ ;  /* 0x000000030b057227 */ /* 0x000fe200078e00ff */
[----:B------:R-:W-:-:S03]  /*83e0*/  ISETP.GT.U32.AND P2, PT, R9, R10, PT ;  /* 0x0000000a0900720c */ /* 0x000fc60003f44070 */
[----:B------:R-:W-:Y:S01]  /*83f0*/  @!P3 IMAD.IADD R7, R7, 0x1, -R9 ;  /* 0x000000010707b824 */ /* 0x000fe200078e0a09 */
[----:B------:R-:W-:Y:S01]  /*8400*/  ISETP.GE.AND P3, PT, R6, RZ, PT ;  /* 0x000000ff0600720c */ /* 0x000fe20003f66270 */
[----:B------:R-:W-:Y:S02]  /*8410*/  IMAD.MOV R5, RZ, RZ, -R5 ;  /* 0x000000ffff057224 */ /* 0x000fe400078e0a05 */
[----:B0-----:R-:W-:Y:S02]  /*8420*/  IMAD.MOV.U32 R18, RZ, RZ, R7 ;  /* 0x000000ffff127224 */ /* 0x001fe400078e0007 */
[----:B------:R-:W-:Y:S01]  /*8430*/  @!P4 IMAD.IADD R16, R16, 0x1, -R9 ;  /* 0x000000011010c824 */ /* 0x000fe200078e0a09 */
[C---:B------:R-:W-:Y:S01]  /*8440*/  ISETP.GT.U32.AND P4, PT, R9.reuse, R8, PT ;  /* 0x000000080900720c */ /* 0x040fe20003f84070 */
[----:B------:R-:W-:Y:S02]  /*8450*/  IMAD R7, R9, R5, R3 ;  /* 0x0000000509077224 */ /* 0x000fe400078e0203 */
[----:B-1----:R-:W-:-:S02]  /*8460*/  IMAD.MOV.U32 R15, RZ, RZ, R16 ;  /* 0x000000ffff0f7224 */ /* 0x002fc400078e0010 */
[----:B------:R-:W-:Y:S01]  /*8470*/  @!P5 IMAD.IADD R14, R14, 0x1, -R9 ;  /* 0x000000010e0ed824 */ /* 0x000fe200078e0a09 */
[----:B------:R-:W-:Y:S01]  /*8480*/  ISETP.GT.U32.AND P5, PT, R9, R7, PT ;  /* 0x000000070900720c */ /* 0x000fe20003fa4070 */
[C---:B------:R-:W-:Y:S02]  /*8490*/  VIADD R4, R13.reuse, 0x68 ;  /* 0x000000680d047836 */ /* 0x040fe40000000000 */
[----:B------:R-:W-:Y:S01]  /*84a0*/  @!P6 IMAD.MOV R18, RZ, RZ, -R18 ;  /* 0x000000ffff12e224 */ /* 0x000fe200078e0a12 */
[----:B------:R-:W-:Y:S01]  /*84b0*/  ISETP.GE.AND P6, PT, R0, RZ, PT ;  /* 0x000000ff0000720c */ /* 0x000fe20003fc6270 */
[----:B------:R-:W-:Y:S01]  /*84c0*/  @!P1 IMAD.MOV R15, RZ, RZ, -R15 ;  /* 0x000000ffff0f9224 */ /* 0x000fe200078e0a0f */
[----:B------:R-:W-:Y:S01]  /*84d0*/  IABS R17, R4 ;  /* 0x0000000400117213 */ /* 0x000fe20000000000 */
[----:B------:R-:W-:Y:S01]  /*84e0*/  @!P2 IMAD.IADD R10, R10, 0x1, -R9 ;  /* 0x000000010a0aa824 */ /* 0x000fe200078e0a09 */
[----:B------:R-:W-:Y:S01]  /*84f0*/  STL [R1+0x2ac], R18 ;  /* 0x0002ac1201007387 */ /* 0x000fe20000100800 */
[----:B------:R-:W-:Y:S01]  /*8500*/  VIADD R0, R13, 0x67 ;  /* 0x000000670d007836 */ /* 0x000fe20000000000 */
[----:B------:R-:W-:Y:S01]  /*8510*/  ISETP.GE.AND P1, PT, R2, RZ, PT ;  /* 0x000000ff0200720c */ /* 0x000fe20003f26270 */
[----:B------:R-:W-:Y:S01]  /*8520*/  IMAD.MOV.U32 R16, RZ, RZ, R10 ;  /* 0x000000ffff107224 */ /* 0x000fe200078e000a */
[----:B------:R0:W-:Y:S01]  /*8530*/  STL [R1+0x260], R15 ;  /* 0x0002600f01007387 */ /* 0x0001e20000100800 */
[----:B------:R-:W-:Y:S01]  /*8540*/  IMAD.HI.U32 R6, R11, R17, RZ ;  /* 0x000000110b067227 */ /* 0x000fe200078e00ff */
[----:B------:R-:W-:-:S02]  /*8550*/  ISETP.GE.AND P2, PT, R4, RZ, PT ;  /* 0x000000ff0400720c */ /* 0x000fc40003f46270 */
[----:B------:R-:W-:Y:S01]  /*8560*/  IABS R4, R0 ;  /* 0x0000000000047213 */ /* 0x000fe20000000000 */
[--C-:B------:R-:W-:Y:S02]  /*8570*/  @!P4 IMAD.IADD R8, R8, 0x1, -R9.reuse ;  /* 0x000000010808c824 */ /* 0x100fe400078e0a09 */
[----:B------:R-:W-:Y:S01]  /*8580*/  @!P0 IMAD.MOV R16, RZ, RZ, -R16 ;  /* 0x000000ffff108224 */ /* 0x000fe200078e0a10 */
[----:B------:R-:W-:Y:S01]  /*8590*/  ISETP.GE.AND P0, PT, R0, RZ, PT ;  /* 0x000000ff0000720c */ /* 0x000fe20003f06270 */
[----:B------:R-:W-:Y:S01]  /*85a0*/  @!P5 IMAD.IADD R7, R7, 0x1, -R9 ;  /* 0x000000010707d824 */ /* 0x000fe200078e0a09 */
[C---:B------:R-:W-:Y:S01]  /*85b0*/  ISETP.GT.U32.AND P4, PT, R9.reuse, R8, PT ;  /* 0x000000080900720c */ /* 0x040fe20003f84070 */
[----:B0-----:R-:W-:Y:S01]  /*85c0*/  IMAD.MOV.U32 R15, RZ, RZ, R14 ;  /* 0x000000ffff0f7224 */ /* 0x001fe200078e000e */
[----:B------:R-:W-:Y:S01]  /*85d0*/  STL [R1+0x29c], R16 ;  /* 0x00029c1001007387 */ /* 0x000fe20000100800 */
[----:B------:R-:W-:Y:S01]  /*85e0*/  IMAD.MOV R6, RZ, RZ, -R6 ;  /* 0x000000ffff067224 */ /* 0x000fe200078e0a06 */
[----:B------:R-:W-:Y:S01]  /*85f0*/  ISETP.GT.U32.AND P5, PT, R9, R7, PT ;  /* 0x000000070900720c */ /* 0x000fe20003fa4070 */
[----:B------:R-:W-:-:S02]  /*8600*/  @!P3 IMAD.MOV R15, RZ, RZ, -R15 ;  /* 0x000000ffff0fb224 */ /* 0x000fc400078e0a0f */
[----:B------:R-:W-:Y:S02]  /*8610*/  VIADD R2, R13, 0x66 ;  /* 0x000000660d027836 */ /* 0x000fe40000000000 */
[----:B------:R-:W-:Y:S01]  /*8620*/  IMAD R17, R9, R6, R17 ;  /* 0x0000000609117224 */ /* 0x000fe200078e0211 */
[----:B------:R0:W-:Y:S01]  /*8630*/  STL [R1+0x2a0], R15 ;  /* 0x0002a00f01007387 */ /* 0x0001e20000100800 */
[----:B------:R-:W-:Y:S01]  /*8640*/  IMAD.HI.U32 R6, R11, R4, RZ ;  /* 0x000000040b067227 */ /* 0x000fe200078e00ff */
[----:B------:R-:W-:-:S03]  /*8650*/  ISETP.GE.AND P3, PT, R2, RZ, PT ;  /* 0x000000ff0200720c */ /* 0x000fc60003f66270 */
[----:B------:R-:W-:Y:S02]  /*8660*/  IMAD.MOV R6, RZ, RZ, -R6 ;  /* 0x000000ffff067224 */ /* 0x000fe400078e0a06 */
[--C-:B------:R-:W-:Y:S01]  /*8670*/  @!P4 IMAD.IADD R8, R8, 0x1, -R9.reuse ;  /* 0x000000010808c824 */ /* 0x100fe200078e0a09 */
[C---:B------:R-:W-:Y:S01]  /*8680*/  ISETP.GT.U32.AND P4, PT, R9.reuse, R17, PT ;  /* 0x000000110900720c */ /* 0x040fe20003f84070 */
[----:B------:R-:W-:Y:S01]  /*8690*/  IMAD R4, R9, R6, R4 ;  /* 0x0000000609047224 */ /* 0x000fe200078e0204 */
[----:B0-----:R-:W-:Y:S01]  /*86a0*/  IABS R15, R2 ;  /* 0x00000002000f7213 */ /* 0x001fe20000000000 */
[----:B------:R-:W-:Y:S02]  /*86b0*/  @!P5 IMAD.IADD R7, R7, 0x1, -R9 ;  /* 0x000000010707d824 */ /* 0x000fe400078e0a09 */
[----:B------:R-:W-:Y:S01]  /*86c0*/  IMAD.MOV.U32 R16, RZ, RZ, R8 ;  /* 0x000000ffff107224 */ /* 0x000fe200078e0008 */
[----:B------:R-:W-:Y:S01]  /*86d0*/  ISETP.GT.U32.AND P5, PT, R9, R4, PT ;  /* 0x000000040900720c */ /* 0x000fe20003fa4070 */
[----:B------:R-:W-:-:S04]  /*86e0*/  IMAD.HI.U32 R2, R11, R15, RZ ;  /* 0x0000000f0b027227 */ /* 0x000fc800078e00ff */
[----:B------:R-:W-:Y:S02]  /*86f0*/  IMAD.MOV R2, RZ, RZ, -R2 ;  /* 0x000000ffff027224 */ /* 0x000fe400078e0a02 */
[----:B------:R-:W-:Y:S02]  /*8700*/  @!P6 IMAD.MOV R16, RZ, RZ, -R16 ;  /* 0x000000ffff10e224 */ /* 0x000fe400078e0a10 */
[----:B------:R-:W-:Y:S02]  /*8710*/  IMAD R15, R9, R2, R15 ;  /* 0x00000002090f7224 */ /* 0x000fe400078e020f */
[C---:B------:R-:W-:Y:S01]  /*8720*/  VIADD R0, R13.reuse, 0x65 ;  /* 0x000000650d007836 */ /* 0x040fe20000000000 */
[----:B------:R0:W-:Y:S01]  /*8730*/  STL [R1+0x278], R16 ;  /* 0x0002781001007387 */ /* 0x0001e20000100800 */
[----:B------:R-:W-:Y:S01]  /*8740*/  VIADD R5, R13, 0x64 ;  /* 0x000000640d057836 */ /* 0x000fe20000000000 */
[----:B------:R-:W-:Y:S01]  /*8750*/  ISETP.GT.U32.AND P6, PT, R9, R15, PT ;  /* 0x0000000f0900720c */ /* 0x000fe20003fc4070 */
[----:B------:R-:W-:Y:S01]  /*8760*/  @!P5 IMAD.IADD R4, R4, 0x1, -R9 ;  /* 0x000000010404d824 */ /* 0x000fe200078e0a09 */
[----:B------:R-:W-:Y:S01]  /*8770*/  IABS R3, R0 ;  /* 0x0000000000037213 */ /* 0x000fe20000000000 */
[----:B------:R-:W-:Y:S01]  /*8780*/  IMAD.MOV.U32 R14, RZ, RZ, R7 ;  /* 0x000000ffff0e7224 */ /* 0x000fe200078e0007 */
[----:B------:R-:W-:Y:S01]  /*8790*/  IABS R10, R5 ;  /* 0x00000005000a7213 */ /* 0x000fe20000000000 */
[----:B------:R-:W-:Y:S01]  /*87a0*/  @!P4 IMAD.IADD R17, R17, 0x1, -R9 ;  /* 0x000000011111c824 */ /* 0x000fe200078e0a09 */
[----:B------:R-:W-:Y:S01]  /*87b0*/  ISETP.GT.U32.AND P5, PT, R9, R4, PT ;  /* 0x000000040900720c */ /* 0x000fe20003fa4070 */
[----:B------:R-:W-:-:S03]  /*87c0*/  IMAD.HI.U32 R6, R11, R3, RZ ;  /* 0x000000030b067227 */ /* 0x000fc600078e00ff */
[----:B------:R-:W-:Y:S01]  /*87d0*/  ISETP.GT.U32.AND P4, PT, R9, R17, PT ;  /* 0x000000110900720c */ /* 0x000fe20003f84070 */
[----:B------:R-:W-:-:S04]  /*87e0*/  IMAD.HI.U32 R2, R11, R10, RZ ;  /* 0x0000000a0b027227 */ /* 0x000fc800078e00ff */
[----:B------:R-:W-:Y:S02]  /*87f0*/  @!P6 IMAD.IADD R15, R15, 0x1, -R9 ;  /* 0x000000010f0fe824 */ /* 0x000fe400078e0a09 */
[----:B------:R-:W-:Y:S02]  /*8800*/  IMAD.MOV R6, RZ, RZ, -R6 ;  /* 0x000000ffff067224 */ /* 0x000fe400078e0a06 */
[----:B------:R-:W-:Y:S01]  /*8810*/  IMAD.MOV R2, RZ, RZ, -R2 ;  /* 0x000000ffff027224 */ /* 0x000fe200078e0a02 */
[----:B------:R-:W-:Y:S01]  /*8820*/  ISETP.GT.U32.AND P6, PT, R9, R15, PT ;  /* 0x0000000f0900720c */ /* 0x000fe20003fc4070 */
[----:B0-----:R-:W-:Y:S02]  /*8830*/  VIADD R16, R13, 0x63 ;  /* 0x000000630d107836 */ /* 0x001fe40000000000 */
[----:B------:R-:W-:Y:S01]  /*8840*/  @!P1 IMAD.MOV R14, RZ, RZ, -R14 ;  /* 0x000000ffff0e9224 */ /* 0x000fe200078e0a0e */
[----:B------:R-:W-:Y:S01]  /*8850*/  ISETP.GE.AND P1, PT, R0, RZ, PT ;  /* 0x000000ff0000720c */ /* 0x000fe20003f26270 */
[C---:B------:R-:W-:Y:S01]  /*8860*/  IMAD R0, R9.reuse, R6, R3 ;  /* 0x0000000609007224 */ /* 0x040fe200078e0203 */
[----:B------:R-:W-:Y:S01]  /*8870*/  IABS R6, R16 ;  /* 0x0000001000067213 */ /* 0x000fe20000000000 */
[----:B------:R-:W-:Y:S01]  /*8880*/  IMAD R10, R9, R2, R10 ;  /* 0x00000002090a7224 */ /* 0x000fe200078e020a */
[----:B------:R0:W-:Y:S01]  /*8890*/  STL [R1+0x290], R14 ;  /* 0x0002900e01007387 */ /* 0x0001e20000100800 */
[----:B------:R-:W-:-:S02]  /*88a0*/  VIADD R2, R13, 0x62 ;  /* 0x000000620d027836 */ /* 0x000fc40000000000 */
[--C-:B------:R-:W-:Y:S01]  /*88b0*/  @!P5 IMAD.IADD R4, R4, 0x1, -R9.reuse ;  /* 0x000000010404d824 */ /* 0x100fe200078e0a09 */
[----:B------:R-:W-:Y:S01]  /*88c0*/  ISETP.GT.U32.AND P5, PT, R9, R0, PT ;  /* 0x000000000900720c */ /* 0x000fe20003fa4070 */
[----:B------:R-:W-:Y:S01]  /*88d0*/  @!P6 IMAD.IADD R15, R15, 0x1, -R9 ;  /* 0x000000010f0fe824 */ /* 0x000fe200078e0a09 */
[----:B------:R-:W-:Y:S01]  /*88e0*/  IABS R22, R2 ;  /* 0x0000000200167213 */ /* 0x000fe20000000000 */
[----:B------:R-:W-:Y:S01]  /*88f0*/  VIADD R19, R13, 0x61 ;  /* 0x000000610d137836 */ /* 0x000fe20000000000 */
[----:B------:R-:W-:Y:S01]  /*8900*/  ISETP.GT.U32.AND P6, PT, R9, R10, PT ;  /* 0x0000000a0900720c */ /* 0x000fe20003fc4070 */
[----:B------:R-:W-:Y:S02]  /*8910*/  VIADD R3, R13, 0x60 ;  /* 0x000000600d037836 */ /* 0x000fe40000000000 */
[----:B0-----:R-:W-:Y:S01]  /*8920*/  IMAD.HI.U32 R14, R11, R6, RZ ;  /* 0x000000060b0e7227 */ /* 0x001fe200078e00ff */
[----:B------:R-:W-:-:S03]  /*8930*/  IABS R20, R19 ;  /* 0x0000001300147213 */ /* 0x000fc60000000000 */
[----:B------:R-:W-:Y:S02]  /*8940*/  IMAD.MOV R14, RZ, RZ, -R14 ;  /* 0x000000ffff0e7224 */ /* 0x000fe400078e0a0e */
[----:B------:R-:W-:-:S04]  /*8950*/  IMAD.HI.U32 R21, R11, R22, RZ ;  /* 0x000000160b157227 */ /* 0x000fc800078e00ff */
[C---:B------:R-:W-:Y:S02]  /*8960*/  IMAD R6, R9.reuse, R14, R6 ;  /* 0x0000000e09067224 */ /* 0x040fe400078e0206 */
[----:B------:R-:W-:Y:S02]  /*8970*/  IMAD.MOV R21, RZ, RZ, -R21 ;  /* 0x000000ffff157224 */ /* 0x000fe400078e0a15 */
[--C-:B------:R-:W-:Y:S01]  /*8980*/  @!P5 IMAD.IADD R0, R0, 0x1, -R9.reuse ;  /* 0x000000010000d824 */ /* 0x100fe200078e0a09 */
[C---:B------:R-:W-:Y:S01]  /*8990*/  ISETP.GT.U32.AND P5, PT, R9.reuse, R6, PT ;  /* 0x000000060900720c */ /* 0x040fe20003fa4070 */
[----:B------:R-:W-:Y:S02]  /*89a0*/  IMAD R21, R9, R21, R22 ;  /* 0x0000001509157224 */ /* 0x000fe400078e0216 */
[----:B------:R-:W-:Y:S02]  /*89b0*/  @!P6 IMAD.IADD R10, R10, 0x1, -R9 ;  /* 0x000000010a0ae824 */ /* 0x000fe400078e0a09 */
[----:B------:R-:W-:Y:S01]  /*89c0*/  IMAD.HI.U32 R23, R11, R20, RZ ;  /* 0x000000140b177227 */ /* 0x000fe200078e00ff */
[----:B------:R-:W-:-:S03]  /*89d0*/  ISETP.GT.U32.AND P6, PT, R9, R21, PT ;  /* 0x000000150900720c */ /* 0x000fc60003fc4070 */
[----:B------:R-:W-:Y:S02]  /*89e0*/  IMAD.MOV R23, RZ, RZ, -R23 ;  /* 0x000000ffff177224 */ /* 0x000fe400078e0a17 */
[--C-:B------:R-:W-:Y:S01]  /*89f0*/  @!P4 IMAD.IADD R17, R17, 0x1, -R9.reuse ;  /* 0x000000011111c824 */ /* 0x100fe200078e0a09 */
[----:B------:R-:W-:Y:S01]  /*8a00*/  ISETP.GE.AND P4, PT, R5, RZ, PT ;  /* 0x000000ff0500720c */ /* 0x000fe20003f86270 */
[----:B------:R-:W-:Y:S01]  /*8a10*/  VIADD R8, R13, 0x5f ;  /* 0x0000005f0d087836 */ /* 0x000fe20000000000 */
[----:B------:R-:W-:Y:S01]  /*8a20*/  IABS R5, R3 ;  /* 0x0000000300057213 */ /* 0x000fe20000000000 */
        /* <DEDUP_REMOVED lines=8> */
[----:B------:R-:W-:Y:S02]  /*8ab0*/  IMAD.MOV.U32 R22, RZ, RZ, R4 ;  /* 0x000000ffff167224 */ /* 0x000fe400078e0004 */
[----:B------:R-:W-:Y:S01]  /*8ac0*/  @!P6 IMAD.IADD R21, R21, 0x1, -R9 ;  /* 0x000000011515e824 */ /* 0x000fe200078e0a09 */
[----:B------:R-:W-:Y:S01]  /*8ad0*/  ISETP.GT.U32.AND P6, PT, R9, R6, PT ;  /* 0x000000060900720c */ /* 0x000fe20003fc4070 */
[----:B------:R-:W-:-:S04]  /*8ae0*/  IMAD.HI.U32 R14, R11, R7, RZ ;  /* 0x000000070b0e7227 */ /* 0x000fc800078e00ff */
[----:B------:R-:W-:Y:S01]  /*8af0*/  @!P2 IMAD.MOV R24, RZ, RZ, -R24 ;  /* 0x000000ffff18a224 */ /* 0x000fe200078e0a18 */
[C---:B------:R-:W-:Y:S01]  /*8b00*/  ISETP.GT.U32.AND P2, PT, R9.reuse, R10, PT ;  /* 0x0000000a0900720c */ /* 0x040fe20003f44070 */
[----:B------:R-:W-:Y:S02]  /*8b10*/  IMAD.MOV R18, RZ, RZ, -R18 ;  /* 0x000000ffff127224 */ /* 0x000fe400078e0a12 */
[----:B------:R-:W-:Y:S01]  /*8b20*/  @!P0 IMAD.MOV R22, RZ, RZ, -R22 ;  /* 0x000000ffff168224 */ /* 0x000fe200078e0a16 */
[C---:B------:R-:W-:Y:S01]  /*8b30*/  ISETP.GT.U32.AND P0, PT, R9.reuse, R21, PT ;  /* 0x000000150900720c */ /* 0x040fe20003f04070 */
[----:B------:R-:W-:Y:S01]  /*8b40*/  IMAD.MOV R14, RZ, RZ, -R14 ;  /* 0x000000ffff0e7224 */ /* 0x000fe200078e0a0e */
[----:B------:R-:W-:Y:S01]  /*8b50*/  STL [R1+0x238], R24 ;  /* 0x0002381801007387 */ /* 0x000fe20000100800 */
[----:B------:R-:W-:Y:S02]  /*8b60*/  IMAD R5, R9, R18, R5 ;  /* 0x0000001209057224 */ /* 0x000fe400078e0205 */
[----:B------:R-:W-:Y:S01]  /*8b70*/  VIADD R17, R13, 0x5d ;  /* 0x0000005d0d117836 */ /* 0x000fe20000000000 */
[----:B------:R-:W-:Y:S01]  /*8b80*/  STL [R1+0x228], R22 ;  /* 0x0002281601007387 */ /* 0x000fe20000100800 */
[----:B------:R-:W-:Y:S01]  /*8b90*/  @!P5 IMAD.IADD R0, R0, 0x1, -R9 ;  /* 0x000000010000d824 */ /* 0x000fe200078e0a09 */
[----:B------:R-:W-:Y:S01]  /*8ba0*/  ISETP.GT.U32.AND P5, PT, R9, R5, PT ;  /* 0x000000050900720c */ /* 0x000fe20003fa4070 */
[----:B------:R-:W-:Y:S01]  /*8bb0*/  VIADD R18, R13, 0x5e ;  /* 0x0000005e0d127836 */ /* 0x000fe20000000000 */
[----:B------:R-:W-:Y:S01]  /*8bc0*/  IABS R4, R17 ;  /* 0x0000001100047213 */ /* 0x000fe20000000000 */
[----:B------:R-:W-:Y:S01]  /*8bd0*/  IMAD R7, R9, R14, R7 ;  /* 0x0000000e09077224 */ /* 0x000fe200078e0207 */
[----:B------:R0:W-:Y:S01]  /*8be0*/  STL [R1+0x1e0], R15 ;  /* 0x0001e00f01007387 */ /* 0x0001e20000100800 */
[--C-:B------:R-:W-:Y:S01]  /*8bf0*/  @!P3 IMAD.IADD R20, R20, 0x1, -R9.reuse ;  /* 0x000000011414b824 */ /* 0x100fe200078e0a09 */
[----:B------:R-:W-:Y:S01]  /*8c00*/  IABS R14, R18 ;  /* 0x00000012000e7213 */ /* 0x000fe20000000000 */
[----:B------:R-:W-:Y:S01]  /*8c10*/  IMAD.MOV.U32 R23, RZ, RZ, R0 ;  /* 0x000000ffff177224 */ /* 0x000fe200078e0000 */
[----:B------:R-:W-:Y:S01]  /*8c20*/  ISETP.GE.AND P3, PT, R19, RZ, PT ;  /* 0x000000ff1300720c */ /* 0x000fe20003f66270 */
[--C-:B------:R-:W-:Y:S01]  /*8c30*/  @!P6 IMAD.IADD R6, R6, 0x1, -R9.reuse ;  /* 0x000000010606e824 */ /* 0x100fe200078e0a09 */
[C---:B------:R-:W-:Y:S01]  /*8c40*/  ISETP.GT.U32.AND P6, PT, R9.reuse, R7, PT ;  /* 0x000000070900720c */ /* 0x040fe20003fc4070 */
[----:B------:R-:W-:Y:S01]  /*8c50*/  @!P2 IMAD.IADD R10, R10, 0x1, -R9 ;  /* 0x000000010a0aa824 */ /* 0x000fe200078e0a09 */
[----:B------:R-:W-:Y:S01]  /*8c60*/  ISETP.GE.AND P2, PT, R16, RZ, PT ;  /* 0x000000ff1000720c */ /* 0x000fe20003f46270 */
[----:B------:R-:W-:Y:S01]  /*8c70*/  @!P1 IMAD.MOV R23, RZ, RZ, -R23 ;  /* 0x000000ffff179224 */ /* 0x000fe200078e0a17 */
[----:B------:R-:W-:Y:S01]  /*8c80*/  ISETP.GT.U32.AND P1, PT, R9, R20, PT ;  /* 0x000000140900720c */ /* 0x000fe20003f24070 */
[----:B------:R-:W-:Y:S01]  /*8c90*/  @!P0 IMAD.IADD R21, R21, 0x1, -R9 ;  /* 0x0000000115158824 */ /* 0x000fe200078e0a09 */
[----:B------:R-:W-:Y:S01]  /*8ca0*/  ISETP.GE.AND P0, PT, R2, RZ, PT ;  /* 0x000000ff0200720c */ /* 0x000fe20003f06270 */
[C---:B------:R-:W-:Y:S01]  /*8cb0*/  IMAD.HI.U32 R16, R11.reuse, R4, RZ ;  /* 0x000000040b107227 */ /* 0x040fe200078e00ff */
[----:B------:R-:W-:Y:S03]  /*8cc0*/  STL [R1+0x198], R23 ;  /* 0x0001981701007387 */ /* 0x000fe60000100800 */
[----:B0-----:R-:W-:-:S04]  /*8cd0*/  IMAD.HI.U32 R15, R11, R14, RZ ;  /* 0x0000000e0b0f7227 */ /* 0x001fc800078e00ff */
[----:B------:R-:W-:Y:S02]  /*8ce0*/  IMAD.MOV R16, RZ, RZ, -R16 ;  /* 0x000000ffff107224 */ /* 0x000fe400078e0a10 */
[----:B------:R-:W-:Y:S02]  /*8cf0*/  IMAD.MOV R15, RZ, RZ, -R15 ;  /* 0x000000ffff0f7224 */ /* 0x000fe400078e0a0f */
[----:B------:R-:W-:Y:S01]  /*8d00*/  @!P5 IMAD.IADD R5, R5, 0x1, -R9 ;  /* 0x000000010505d824 */ /* 0x000fe200078e0a09 */
[----:B------:R-:W-:Y:S01]  /*8d10*/  ISETP.GE.AND P5, PT, R3, RZ, PT ;  /* 0x000000ff0300720c */ /* 0x000fe20003fa6270 */
[----:B------:R-:W-:Y:S02]  /*8d20*/  IMAD.MOV.U32 R22, RZ, RZ, R10 ;  /* 0x000000ffff167224 */ /* 0x000fe400078e000a */
[----:B------:R-:W-:Y:S02]  /*8d30*/  IMAD R4, R9, R16, R4 ;  /* 0x0000001009047224 */ /* 0x000fe400078e0204 */
[----:B------:R-:W-:-:S02]  /*8d40*/  IMAD.MOV.U32 R3, RZ, RZ, R21 ;  /* 0x000000ffff037224 */ /* 0x000fc400078e0015 */
[----:B------:R-:W-:Y:S02]  /*8d50*/  IMAD R14, R9, R15, R14 ;  /* 0x0000000f090e7224 */ /* 0x000fe400078e020e */
[--C-:B------:R-:W-:Y:S02]  /*8d60*/  @!P6 IMAD.IADD R7, R7, 0x1, -R9.reuse ;  /* 0x000000010707e824 */ /* 0x100fe400078e0a09 */
[----:B------:R-:W-:Y:S01]  /*8d70*/  @!P4 IMAD.MOV R22, RZ, RZ, -R22 ;  /* 0x000000ffff16c224 */ /* 0x000fe200078e0a16 */
[C---:B------:R-:W-:Y:S01]  /*8d80*/  ISETP.GT.U32.AND P4, PT, R9.reuse, R5, PT ;  /* 0x000000050900720c */ /* 0x040fe20003f84070 */
[----:B------:R-:W-:Y:S01]  /*8d90*/  @!P2 IMAD.MOV R6, RZ, RZ, -R6 ;  /* 0x000000ffff06a224 */ /* 0x000fe200078e0a06 */
[C---:B------:R-:W-:Y:S01]  /*8da0*/  ISETP.GT.U32.AND P6, PT, R9.reuse, R7, PT ;  /* 0x000000070900720c */ /* 0x040fe20003fc4070 */
[----:B------:R-:W-:Y:S01]  /*8db0*/  @!P1 IMAD.IADD R20, R20, 0x1, -R9 ;  /* 0x0000000114149824 */ /* 0x000fe200078e0a09 */
[C---:B------:R-:W-:Y:S01]  /*8dc0*/  ISETP.GT.U32.AND P1, PT, R9.reuse, R4, PT ;  /* 0x000000040900720c */ /* 0x040fe20003f24070 */
[----:B------:R-:W-:Y:S01]  /*8dd0*/  @!P0 IMAD.MOV R3, RZ, RZ, -R3 ;  /* 0x000000ffff038224 */ /* 0x000fe200078e0a03 */
[----:B------:R-:W-:Y:S01]  /*8de0*/  ISETP.GT.U32.AND P2, PT, R9, R14, PT ;  /* 0x0000000e0900720c */ /* 0x000fe20003f44070 */
[C---:B------:R-:W-:Y:S01]  /*8df0*/  VIADD R0, R13.reuse, 0x5c ;  /* 0x0000005c0d007836 */ /* 0x040fe20000000000 */
[----:B------:R-:W-:Y:S01]  /*8e00*/  STL [R1+0x188], R22 ;  /* 0x0001881601007387 */ /* 0x000fe20000100800 */
[----:B------:R-:W-:Y:S01]  /*8e10*/  VIADD R2, R13, 0x5b ;  /* 0x0000005b0d027836 */ /* 0x000fe20000000000 */
[----:B------:R-:W-:Y:S01]  /*8e20*/  ISETP.GE.AND P0, PT, R8, RZ, PT ;  /* 0x000000ff0800720c */ /* 0x000fe20003f06270 */
[----:B------:R-:W-:Y:S01]  /*8e30*/  IMAD.MOV.U32 R15, RZ, RZ, R20 ;  /* 0x000000ffff0f7224 */ /* 0x000fe200078e0014 */
[----:B------:R0:W-:Y:S01]  /*8e40*/  STL [R1+0x184], R6 ;  /* 0x0001840601007387 */ /* 0x0001e20000100800 */
[--C-:B------:R-:W-:Y:S01]  /*8e50*/  @!P4 IMAD.IADD R5, R5, 0x1, -R9.reuse ;  /* 0x000000010505c824 */ /* 0x100fe200078e0a09 */
[----:B------:R-:W-:Y:S01]  /*8e60*/  ISETP.GE.AND P4, PT, R18, RZ, PT ;  /* 0x000000ff1200720c */ /* 0x000fe20003f86270 */
[--C-:B------:R-:W-:Y:S01]  /*8e70*/  @!P6 IMAD.IADD R7, R7, 0x1, -R9.reuse ;  /* 0x000000010707e824 */ /* 0x100fe200078e0a09 */
[----:B------:R1:W-:Y:S01]  /*8e80*/  STL [R1+0x17c], R3 ;  /* 0x00017c0301007387 */ /* 0x0003e20000100800 */
[--C-:B------:R-:W-:Y:S01]  /*8e90*/  @!P1 IMAD.IADD R4, R4, 0x1, -R9.reuse ;  /* 0x0000000104049824 */ /* 0x100fe200078e0a09 */
[----:B------:R-:W-:Y:S01]  /*8ea0*/  ISETP.GE.AND P6, PT, R17, RZ, PT ;  /* 0x000000ff1100720c */ /* 0x000fe20003fc6270 */
[----:B------:R-:W-:Y:S01]  /*8eb0*/  @!P2 IMAD.IADD R14, R14, 0x1, -R9 ;  /* 0x000000010e0ea824 */ /* 0x000fe200078e0a09 */
[----:B------:R-:W-:Y:S01]  /*8ec0*/  ISETP.GE.AND P2, PT, R0, RZ, PT ;  /* 0x000000ff0000720c */ /* 0x000fe20003f46270 */
[----:B------:R-:W-:Y:S01]  /*8ed0*/  @!P3 IMAD.MOV R15, RZ, RZ, -R15 ;  /* 0x000000ffff0fb224 */ /* 0x000fe200078e0a0f */
[----:B0-----:R-:W-:Y:S01]  /*8ee0*/  IABS R6, R2 ;  /* 0x0000000200067213 */ /* 0x001fe20000000000 */
[----:B------:R-:W-:Y:S01]  /*8ef0*/  IMAD.MOV.U32 R10, RZ, RZ, R5 ;  /* 0x000000ffff0a7224 */ /* 0x000fe200078e0005 */
[----:B------:R-:W-:Y:S01]  /*8f00*/  ISETP.GT.U32.AND P3, PT, R9, R4, PT ;  /* 0x000000040900720c */ /* 0x000fe20003f64070 */
[----:B------:R-:W-:Y:S01]  /*8f10*/  IMAD.MOV.U32 R5, RZ, RZ, R7 ;  /* 0x000000ffff057224 */ /* 0x000fe200078e0007 */
[----:B-1----:R-:W-:Y:S01]  /*8f20*/  IABS R3, R0 ;  /* 0x0000000000037213 */ /* 0x002fe20000000000 */
[----:B------:R-:W-:Y:S01]  /*8f30*/  IMAD.HI.U32 R0, R11, R6, RZ ;  /* 0x000000060b007227 */ /* 0x000fe200078e00ff */
[----:B------:R-:W-:Y:S01]  /*8f40*/  ISETP.GT.U32.AND P1, PT, R9, R14, PT ;  /* 0x0000000e0900720c */ /* 0x000fe20003f24070 */
[----:B------:R0:W-:Y:S02]  /*8f50*/  STL [R1+0x178], R15 ;  /* 0x0001780f01007387 */ /* 0x0001e40000100800 */
[----:B------:R-:W-:-:S04]  /*8f60*/  IMAD.HI.U32 R8, R11, R3, RZ ;  /* 0x000000030b087227 */ /* 0x000fc800078e00ff */
[----:B------:R-:W-:Y:S02]  /*8f70*/  IMAD.MOV R8, RZ, RZ, -R8 ;  /* 0x000000ffff087224 */ /* 0x000fe400078e0a08 */
[----:B------:R-:W-:Y:S02]  /*8f80*/  IMAD.MOV R0, RZ, RZ, -R0 ;  /* 0x000000ffff007224 */ /* 0x000fe400078e0a00 */
[C---:B------:R-:W-:Y:S02]  /*8f90*/  IMAD R3, R9.reuse, R8, R3 ;  /* 0x0000000809037224 */ /* 0x040fe400078e0203 */
[----:B------:R-:W-:Y:S02]  /*8fa0*/  @!P0 IMAD.MOV R5, RZ, RZ, -R5 ;  /* 0x000000ffff058224 */ /* 0x000fe400078e0a05 */
[C---:B------:R-:W-:Y:S01]  /*8fb0*/  IMAD R17, R9.reuse, R0, R6 ;  /* 0x0000000009117224 */ /* 0x040fe200078e0206 */
[----:B------:R-:W-:Y:S01]  /*8fc0*/  ISETP.GT.U32.AND P0, PT, R9, R3, PT ;  /* 0x000000030900720c */ /* 0x000fe20003f04070 */
[----:B------:R-:W-:-:S02]  /*8fd0*/  @!P3 IMAD.IADD R4, R4, 0x1, -R9 ;  /* 0x000000010404b824 */ /* 0x000fc400078e0a09 */
[----:B0-----:R-:W-:Y:S01]  /*8fe0*/  VIADD R15, R13, 0x5a ;  /* 0x0000005a0d0f7836 */ /* 0x001fe20000000000 */
[----:B------:R-:W-:Y:S01]  /*8ff0*/  ISETP.GT.U32.AND P3, PT, R9, R17, PT ;  /* 0x000000110900720c */ /* 0x000fe20003f64070 */
[--C-:B------:R-:W-:Y:S02]  /*9000*/  @!P1 IMAD.IADD R14, R14, 0x1, -R9.reuse ;  /* 0x000000010e0e9824 */ /* 0x100fe400078e0a09 */
[----:B------:R-:W-:Y:S01]  /*9010*/  VIADD R6, R13, 0x59 ;  /* 0x000000590d067836 */ /* 0x000fe20000000000 */
[----:B------:R-:W-:Y:S01]  /*9020*/  ISETP.GE.AND P1, PT, R15, RZ, PT ;  /* 0x000000ff0f00720c */ /* 0x000fe20003f26270 */
[----:B------:R-:W-:Y:S01]  /*9030*/  IMAD.MOV.U32 R7, RZ, RZ, R14 ;  /* 0x000000ffff077224 */ /* 0x000fe200078e000e */
[----:B------:R-:W-:Y:S01]  /*9040*/  IABS R15, R15 ;  /* 0x0000000f000f7213 */ /* 0x000fe20000000000 */
[----:B------:R-:W-:Y:S01]  /*9050*/  @!P5 IMAD.MOV R10, RZ, RZ, -R10 ;  /* 0x000000ffff0ad224 */ /* 0x000fe200078e0a0a */
[----:B------:R-:W-:Y:S01]  /*9060*/  ISETP.GE.AND P5, PT, R2, RZ, PT ;  /* 0x000000ff0200720c */ /* 0x000fe20003fa6270 */
[----:B------:R-:W-:Y:S01]  /*9070*/  @!P0 IMAD.IADD R3, R3, 0x1, -R9 ;  /* 0x0000000103038824 */ /* 0x000fe200078e0a09 */
[----:B------:R-:W-:Y:S01]  /*9080*/  IABS R0, R6 ;  /* 0x0000000600007213 */ /* 0x000fe20000000000 */
[----:B------:R-:W-:Y:S01]  /*9090*/  @!P4 IMAD.MOV R7, RZ, RZ, -R7 ;  /* 0x000000ffff07c224 */ /* 0x000fe200078e0a07 */
[----:B------:R-:W-:Y:S01]  /*90a0*/  STL [R1+0x174], R10 ;  /* 0x0001740a01007387 */ /* 0x000fe20000100800 */
[----:B------:R-:W-:Y:S01]  /*90b0*/  IMAD.HI.U32 R8, R11, R15, RZ ;  /* 0x0000000f0b087227 */ /* 0x000fe200078e00ff */
[----:B------:R-:W-:-:S02]  /*90c0*/  ISETP.GT.U32.AND P4, PT, R9, R3, PT ;  /* 0x000000030900720c */ /* 0x000fc40003f84070 */
[----:B------:R0:W-:Y:S01]  /*90d0*/  STL [R1+0x170], R5 ;  /* 0x0001700501007387 */ /* 0x0001e20000100800 */
[----:B------:R-:W-:Y:S01]  /*90e0*/  @!P3 IMAD.IADD R17, R17, 0x1, -R9 ;  /* 0x000000011111b824 */ /* 0x000fe200078e0a09 */
[----:B------:R-:W-:Y:S01]  /*90f0*/  ISETP.GE.AND P0, PT, R6, RZ, PT ;  /* 0x000000ff0600720c */ /* 0x000fe20003f06270 */
[----:B------:R-:W-:Y:S01]  /*9100*/  VIADD R2, R13, 0x58 ;  /* 0x000000580d027836 */ /* 0x000fe20000000000 */
[----:B------:R1:W-:Y:S01]  /*9110*/  STL [R1+0x50], R7 ;  /* 0x0000500701007387 */ /* 0x0003e20000100800 */
[----:B------:R-:W-:Y:S01]  /*9120*/  IMAD.MOV R8, RZ, RZ, -R8 ;  /* 0x000000ffff087224 */ /* 0x000fe200078e0a08 */
[C---:B------:R-:W-:Y:S01]  /*9130*/  ISETP.GT.U32.AND P3, PT, R9.reuse, R17, PT ;  /* 0x000000110900720c */ /* 0x040fe20003f64070 */
[----:B------:R-:W-:Y:S01]  /*9140*/  @!P6 IMAD.MOV R4, RZ, RZ, -R4 ;  /* 0x000000ffff04e224 */ /* 0x000fe200078e0a04 */
[----:B------:R-:W-:Y:S01]  /*9150*/  ISETP.GE.AND P6, PT, R2, RZ, PT ;  /* 0x000000ff0200720c */ /* 0x000fe20003fc6270 */
[----:B------:R-:W-:Y:S01]  /*9160*/  IMAD R15, R9, R8, R15 ;  /* 0x00000008090f7224 */ /* 0x000fe200078e020f */
[----:B0-----:R-:W-:Y:S01]  /*9170*/  IABS R5, R2 ;  /* 0x0000000200057213 */ /* 0x001fe20000000000 */
[----:B------:R-:W-:Y:S01]  /*9180*/  @!P4 IMAD.IADD R3, R3, 0x1, -R9 ;  /* 0x000000010303c824 */ /* 0x000fe200078e0a09 */
[----:B------:R0:W-:Y:S01]  /*9190*/  STL [R1+0x16c], R4 ;  /* 0x00016c0401007387 */ /* 0x0001e20000100800 */
[----:B------:R-:W-:Y:S01]  /*91a0*/  VIADD R2, R13, 0x57 ;  /* 0x000000570d027836 */ /* 0x000fe20000000000 */
[----:B------:R-:W-:Y:S01]  /*91b0*/  ISETP.GT.U32.AND P4, PT, R9, R15, PT ;  /* 0x0000000f0900720c */ /* 0x000fe20003f84070 */
[----:B-1----:R-:W-:-:S04]  /*91c0*/  IMAD.HI.U32 R7, R11, R0, RZ ;  /* 0x000000000b077227 */ /* 0x002fc800078e00ff */
[----:B------:R-:W-:Y:S02]  /*91d0*/  IMAD.MOV R7, RZ, RZ, -R7 ;  /* 0x000000ffff077224 */ /* 0x000fe400078e0a07 */
[----:B------:R-:W-:-:S04]  /*91e0*/  IMAD.HI.U32 R6, R11, R5, RZ ;  /* 0x000000050b067227 */ /* 0x000fc800078e00ff */
[----:B0-----:R-:W-:Y:S02]  /*91f0*/  IMAD R4, R9, R7, R0 ;  /* 0x0000000709047224 */ /* 0x001fe400078e0200 */
[----:B------:R-:W-:Y:S02]  /*9200*/  IMAD.MOV R6, RZ, RZ, -R6 ;  /* 0x000000ffff067224 */ /* 0x000fe400078e0a06 */
[----:B------:R-:W-:Y:S01]  /*9210*/  @!P3 IMAD.IADD R17, R17, 0x1, -R9 ;  /* 0x000000011111b824 */ /* 0x000fe200078e0a09 */
[C---:B------:R-:W-:Y:S01]  /*9220*/  ISETP.GT.U32.AND P3, PT, R9.reuse, R4, PT ;  /* 0x000000040900720c */ /* 0x040fe20003f64070 */
[----:B------:R-:W-:Y:S01]  /*9230*/  IMAD R5, R9, R6, R5 ;  /* 0x0000000609057224 */ /* 0x000fe200078e0205 */
[----:B------:R-:W-:Y:S01]  /*9240*/  IABS R6, R2 ;  /* 0x0000000200067213 */ /* 0x000fe20000000000 */
[----:B------:R-:W-:Y:S02]  /*9250*/  IMAD.MOV.U32 R18, RZ, RZ, R3 ;  /* 0x000000ffff127224 */ /* 0x000fe400078e0003 */
[----:B------:R-:W-:Y:S01]  /*9260*/  @!P4 IMAD.IADD R15, R15, 0x1, -R9 ;  /* 0x000000010f0fc824 */ /* 0x000fe200078e0a09 */
[----:B------:R-:W-:Y:S01]  /*9270*/  ISETP.GT.U32.AND P4, PT, R9, R5, PT ;  /* 0x000000050900720c */ /* 0x000fe20003f84070 */
[----:B------:R-:W-:-:S02]  /*9280*/  @!P2 IMAD.MOV R18, RZ, RZ, -R18 ;  /* 0x000000ffff12a224 */ /* 0x000fc400078e0a12 */
[----:B------:R-:W-:Y:S01]  /*9290*/  IMAD.HI.U32 R3, R11, R6, RZ ;  /* 0x000000060b037227 */ /* 0x000fe200078e00ff */
[----:B------:R-:W-:Y:S02]  /*92a0*/  ISETP.GT.U32.AND P2, PT, R9, R15, PT ;  /* 0x0000000f0900720c */ /* 0x000fe40003f44070 */
[----:B------:R-:W-:Y:S01]  /*92b0*/  STL [R1+0x34], R18 ;  /* 0x0000341201007387 */ /* 0x000fe20000100800 */
[----:B------:R-:W-:Y:S02]  /*92c0*/  @!P3 IMAD.IADD R4, R4, 0x1, -R9 ;  /* 0x000000010404b824 */ /* 0x000fe400078e0a09 */
[C---:B------:R-:W-:Y:S02]  /*92d0*/  VIADD R7, R13.reuse, 0x56 ;  /* 0x000000560d077836 */ /* 0x040fe40000000000 */
[----:B------:R-:W-:Y:S01]  /*92e0*/  VIADD R10, R13, 0x55 ;  /* 0x000000550d0a7836 */ /* 0x000fe20000000000 */
[----:B------:R-:W-:Y:S01]  /*92f0*/  ISETP.GT.U32.AND P3, PT, R9, R4, PT ;  /* 0x000000040900720c */ /* 0x000fe20003f64070 */
[----:B------:R-:W-:Y:S01]  /*9300*/  IMAD.MOV R3, RZ, RZ, -R3 ;  /* 0x000000ffff037224 */ /* 0x000fe200078e0a03 */
[----:B------:R-:W-:Y:S01]  /*9310*/  IABS R16, R7 ;  /* 0x0000000700107213 */ /* 0x000fe20000000000 */
[----:B------:R-:W-:Y:S01]  /*9320*/  VIADD R0, R13, 0x54 ;  /* 0x000000540d007836 */ /* 0x000fe20000000000 */
[----:B------:R-:W-:Y:S01]  /*9330*/  IABS R8, R10 ;  /* 0x0000000a00087213 */ /* 0x000fe20000000000 */
[----:B------:R-:W-:Y:S01]  /*9340*/  @!P5 IMAD.MOV R17, RZ, RZ, -R17 ;  /* 0x000000ffff11d224 */ /* 0x000fe200078e0a11 */
[----:B------:R-:W-:Y:S01]  /*9350*/  ISETP.GE.AND P5, PT, R2, RZ, PT ;  /* 0x000000ff0200720c */ /* 0x000fe20003fa6270 */
[----:B------:R-:W-:Y:S01]  /*9360*/  IMAD R6, R9, R3, R6 ;  /* 0x0000000309067224 */ /* 0x000fe200078e0206 */
[----:B------:R-:W-:Y:S01]  /*9370*/  IABS R14, R0 ;  /* 0x00000000000e7213 */ /* 0x000fe20000000000 */
[--C-:B------:R-:W-:Y:S01]  /*9380*/  @!P4 IMAD.IADD R5, R5, 0x1, -R9.reuse ;  /* 0x000000010505c824 */ /* 0x100fe200078e0a09 */
[----:B------:R0:W-:Y:S01]  /*9390*/  STL [R1+0x20], R17 ;  /* 0x0000201101007387 */ /* 0x0001e20000100800 */
[----:B------:R-:W-:Y:S01]  /*93a0*/  @!P2 IMAD.IADD R15, R15, 0x1, -R9 ;  /* 0x000000010f0fa824 */ /* 0x000fe200078e0a09 */
[----:B------:R-:W-:Y:S01]  /*93b0*/  ISETP.GT.U32.AND P2, PT, R9, R6, PT ;  /* 0x000000060900720c */ /* 0x000fe20003f44070 */
[----:B------:R-:W-:Y:S01]  /*93c0*/  IMAD.HI.U32 R2, R11, R8, RZ ;  /* 0x000000080b027227 */ /* 0x000fe200078e00ff */
[----:B------:R-:W-:-:S03]  /*93d0*/  ISETP.GT.U32.AND P4, PT, R9, R5, PT ;  /* 0x000000050900720c */ /* 0x000fc60003f84070 */
[----:B------:R-:W-:-:S04]  /*93e0*/  IMAD.HI.U32 R3, R11, R14, RZ ;  /* 0x0000000e0b037227 */ /* 0x000fc800078e00ff */
[----:B0-----:R-:W-:-:S04]  /*93f0*/  IMAD.HI.U32 R17, R11, R16, RZ ;  /* 0x000000100b117227 */ /* 0x001fc800078e00ff */
[----:B------:R-:W-:Y:S02]  /*9400*/  IMAD.MOV R17, RZ, RZ, -R17 ;  /* 0x000000ffff117224 */ /* 0x000fe400078e0a11 */
[----:B------:R-:W-:Y:S02]  /*9410*/  IMAD.MOV R2, RZ, RZ, -R2 ;  /* 0x000000ffff027224 */ /* 0x000fe400078e0a02 */
[----:B------:R-:W-:Y:S01]  /*9420*/  @!P3 IMAD.IADD R4, R4, 0x1, -R9 ;  /* 0x000000010404b824 */ /* 0x000fe200078e0a09 */
[----:B------:R-:W-:Y:S01]  /*9430*/  ISETP.GE.AND P3, PT, R7, RZ, PT ;  /* 0x000000ff0700720c */ /* 0x000fe20003f66270 */
[C---:B------:R-:W-:Y:S02]  /*9440*/  IMAD R7, R9.reuse, R17, R16 ;  /* 0x0000001109077224 */ /* 0x040fe400078e0210 */
[----:B------:R-:W-:Y:S02]  /*9450*/  IMAD.MOV R3, RZ, RZ, -R3 ;  /* 0x000000ffff037224 */ /* 0x000fe400078e0a03 */
[----:B------:R-:W-:-:S02]  /*9460*/  IMAD R8, R9, R2, R8 ;  /* 0x0000000209087224 */ /* 0x000fc400078e0208 */
[----:B------:R-:W-:Y:S02]  /*9470*/  IMAD.MOV.U32 R18, RZ, RZ, R15 ;  /* 0x000000ffff127224 */ /* 0x000fe400078e000f */
[--C-:B------:R-:W-:Y:S01]  /*9480*/  @!P2 IMAD.IADD R6, R6, 0x1, -R9.reuse ;  /* 0x000000010606a824 */ /* 0x100fe200078e0a09 */
[C---:B------:R-:W-:Y:S01]  /*9490*/  ISETP.GT.U32.AND P2, PT, R9.reuse, R7, PT ;  /* 0x000000070900720c */ /* 0x040fe20003f44070 */
[----:B------:R-:W-:Y:S02]  /*94a0*/  IMAD R14, R9, R3, R14 ;  /* 0x00000003090e7224 */ /* 0x000fe400078e020e */
[----:B------:R-:W-:Y:S01]  /*94b0*/  @!P4 IMAD.IADD R5, R5, 0x1, -R9 ;  /* 0x000000010505c824 */ /* 0x000fe200078e0a09 */
[C---:B------:R-:W-:Y:S01]  /*94c0*/  ISETP.GT.U32.AND P4, PT, R9.reuse, R8, PT ;  /* 0x000000080900720c */ /* 0x040fe20003f84070 */
[----:B------:R-:W-:Y:S01]  /*94d0*/  @!P1 IMAD.MOV R18, RZ, RZ, -R18 ;  /* 0x000000ffff129224 */ /* 0x000fe200078e0a12 */
[C---:B------:R-:W-:Y:S01]  /*94e0*/  ISETP.GT.U32.AND P1, PT, R9.reuse, R6, PT ;  /* 0x000000060900720c */ /* 0x040fe20003f24070 */
[----:B------:R-:W-:Y:S01]  /*94f0*/  @!P6 IMAD.MOV R5, RZ, RZ, -R5 ;  /* 0x000000ffff05e224 */ /* 0x000fe200078e0a05 */
[----:B------:R-:W-:Y:S01]  /*9500*/  ISETP.GT.U32.AND P6, PT, R9, R14, PT ;  /* 0x0000000e0900720c */ /* 0x000fe20003fc4070 */
[C---:B------:R-:W-:Y:S01]  /*9510*/  VIADD R2, R13.reuse, 0x53 ;  /* 0x000000530d027836 */ /* 0x040fe20000000000 */
[----:B------:R0:W-:Y:S01]  /*9520*/  STL [R1+0x8], R18 ;  /* 0x0000081201007387 */ /* 0x0001e20000100800 */
[----:B------:R-:W-:-:S02]  /*9530*/  VIADD R15, R13, 0x52 ;  /* 0x000000520d0f7836 */ /* 0x000fc40000000000 */
[----:B------:R-:W-:Y:S01]  /*9540*/  @!P0 IMAD.MOV R4, RZ, RZ, -R4 ;  /* 0x000000ffff048224 */ /* 0x000fe200078e0a04 */
[----:B------:R-:W-:Y:S01]  /*9550*/  IABS R3, R2 ;  /* 0x0000000200037213 */ /* 0x000fe20000000000 */
[--C-:B------:R-:W-:Y:S01]  /*9560*/  @!P2 IMAD.IADD R7, R7, 0x1, -R9.reuse ;  /* 0x000000010707a824 */ /* 0x100fe200078e0a09 */
[----:B------:R-:W-:Y:S01]  /*9570*/  ISETP.GE.AND P0, PT, R10, RZ, PT ;  /* 0x000000ff0a00720c */ /* 0x000fe20003f06270 */
[--C-:B------:R-:W-:Y:S01]  /*9580*/  @!P4 IMAD.IADD R8, R8, 0x1, -R9.reuse ;  /* 0x000000010808c824 */ /* 0x100fe200078e0a09 */
[----:B------:R-:W-:Y:S01]  /*9590*/  IABS R21, R15 ;  /* 0x0000000f00157213 */ /* 0x000fe20000000000 */
[----:B------:R-:W-:Y:S01]  /*95a0*/  IMAD.HI.U32 R10, R11, R3, RZ ;  /* 0x000000030b0a7227 */ /* 0x000fe200078e00ff */
[C---:B------:R-:W-:Y:S01]  /*95b0*/  ISETP.GT.U32.AND P4, PT, R9.reuse, R7, PT ;  /* 0x000000070900720c */ /* 0x040fe20003f84070 */
[----:B------:R1:W-:Y:S01]  /*95c0*/  STL [R1+0xf38], R4 ;  /* 0x000f380401007387 */ /* 0x0003e20000100800 */
[----:B------:R-:W-:Y:S01]  /*95d0*/  ISETP.GE.AND P2, PT, R2, RZ, PT ;  /* 0x000000ff0200720c */ /* 0x000fe20003f46270 */
[--C-:B------:R-:W-:Y:S01]  /*95e0*/  @!P1 IMAD.IADD R6, R6, 0x1, -R9.reuse ;  /* 0x0000000106069824 */ /* 0x100fe200078e0a09 */
[----:B------:R-:W-:Y:S01]  /*95f0*/  ISETP.GE.AND P1, PT, R0, RZ, PT ;  /* 0x000000ff0000720c */ /* 0x000fe20003f26270 */
[----:B------:R-:W-:Y:S01]  /*9600*/  @!P6 IMAD.IADD R14, R14, 0x1, -R9 ;  /* 0x000000010e0ee824 */ /* 0x000fe200078e0a09 */
[----:B------:R-:W-:Y:S01]  /*9610*/  ISETP.GT.U32.AND P6, PT, R9, R8, PT ;  /* 0x000000080900720c */ /* 0x000fe20003fc4070 */
[----:B------:R-:W-:Y:S01]  /*9620*/  IMAD.MOV R10, RZ, RZ, -R10 ;  /* 0x000000ffff0a7224 */ /* 0x000fe200078e0a0a */
[----:B------:R-:W-:Y:S01]  /*9630*/  STL [R1+0xf3c], R5 ;  /* 0x000f3c0501007387 */ /* 0x000fe20000100800 */
[----:B------:R-:W-:-:S04]  /*9640*/  IMAD.HI.U32 R16, R11, R21, RZ ;  /* 0x000000150b107227 */ /* 0x000fc800078e00ff */
[----:B------:R-:W-:Y:S01]  /*9650*/  @!P5 IMAD.MOV R6, RZ, RZ, -R6 ;  /* 0x000000ffff06d224 */ /* 0x000fe200078e0a06 */
[C---:B------:R-:W-:Y:S01]  /*9660*/  ISETP.GT.U32.AND P5, PT, R9.reuse, R14, PT ;  /* 0x0000000e0900720c */ /* 0x040fe20003fa4070 */
[----:B------:R-:W-:Y:S02]  /*9670*/  IMAD R3, R9, R10, R3 ;  /* 0x0000000a09037224 */ /* 0x000fe400078e0203 */
[C---:B------:R-:W-:Y:S01]  /*9680*/  VIADD R10, R13.reuse, 0x51 ;  /* 0x000000510d0a7836 */ /* 0x040fe20000000000 */
[----:B------:R-:W-:Y:S01]  /*9690*/  STL [R1+0xf40], R6 ;  /* 0x000f400601007387 */ /* 0x000fe20000100800 */
[----:B------:R-:W-:Y:S02]  /*96a0*/  IMAD.MOV R16, RZ, RZ, -R16 ;  /* 0x000000ffff107224 */ /* 0x000fe400078e0a10 */
[----:B------:R-:W-:Y:S01]  /*96b0*/  VIADD R2, R13, 0x50 ;  /* 0x000000500d027836 */ /* 0x000fe20000000000 */
[----:B------:R-:W-:Y:S01]  /*96c0*/  IABS R20, R10 ;  /* 0x0000000a00147213 */ /* 0x000fe20000000000 */
[----:B------:R-:W-:-:S02]  /*96d0*/  IMAD R21, R9, R16, R21 ;  /* 0x0000001009157224 */ /* 0x000fc400078e0215 */
[--C-:B------:R-:W-:Y:S01]  /*96e0*/  @!P4 IMAD.IADD R7, R7, 0x1, -R9.reuse ;  /* 0x000000010707c824 */ /* 0x100fe200078e0a09 */
[----:B------:R-:W-:Y:S01]  /*96f0*/  ISETP.GT.U32.AND P4, PT, R9, R3, PT ;  /* 0x000000030900720c */ /* 0x000fe20003f84070 */
[----:B------:R-:W-:Y:S01]  /*9700*/  @!P6 IMAD.IADD R8, R8, 0x1, -R9 ;  /* 0x000000010808e824 */ /* 0x000fe200078e0a09 */
[----:B------:R-:W-:Y:S01]  /*9710*/  IABS R19, R2 ;  /* 0x0000000200137213 */ /* 0x000fe20000000000 */
[----:B------:R-:W-:Y:S01]  /*9720*/  IMAD.HI.U32 R16, R11, R20, RZ ;  /* 0x000000140b107227 */ /* 0x000fe200078e00ff */
[----:B------:R-:W-:-:S03]  /*9730*/  ISETP.GT.U32.AND P6, PT, R9, R21, PT ;  /* 0x000000150900720c */ /* 0x000fc60003fc4070 */
[----:B------:R-:W-:Y:S01]  /*9740*/  @!P5 IMAD.IADD R14, R14, 0x1, -R9 ;  /* 0x000000010e0ed824 */ /* 0x000fe200078e0a09 */
[----:B------:R-:W-:Y:S01]  /*9750*/  ISETP.GE.AND P5, PT, R15, RZ, PT ;  /* 0x000000ff0f00720c */ /* 0x000fe20003fa6270 */
[----:B------:R-:W-:-:S04]  /*9760*/  IMAD.HI.U32 R15, R11, R19, RZ ;  /* 0x000000130b0f7227 */ /* 0x000fc800078e00ff */
[----:B------:R-:W-:Y:S02]  /*9770*/  IMAD.MOV R16, RZ, RZ, -R16 ;  /* 0x000000ffff107224 */ /* 0x000fe400078e0a10 */
[----:B------:R-:W-:Y:S02]  /*9780*/  VIADD R0, R13, 0x4f ;  /* 0x0000004f0d007836 */ /* 0x000fe40000000000 */
[----:B------:R-:W-:Y:S02]  /*9790*/  IMAD.MOV R15, RZ, RZ, -R15 ;  /* 0x000000ffff0f7224 */ /* 0x000fe400078e0a0f */
[----:B------:R-:W-:Y:S01]  /*97a0*/  IMAD R20, R9, R16, R20 ;  /* 0x0000001009147224 */ /* 0x000fe200078e0214 */
[----:B0-----:R-:W-:Y:S01]  /*97b0*/  IABS R18, R0 ;  /* 0x0000000000127213 */ /* 0x001fe20000000000 */
[--C-:B------:R-:W-:Y:S01]  /*97c0*/  @!P4 IMAD.IADD R3, R3, 0x1, -R9.reuse ;  /* 0x000000010303c824 */ /* 0x100fe200078e0a09 */
[----:B------:R-:W-:Y:S01]  /*97d0*/  ISETP.GE.AND P4, PT, R10, RZ, PT ;  /* 0x000000ff0a00720c */ /* 0x000fe20003f86270 */
[----:B------:R-:W-:-:S02]  /*97e0*/  @!P6 IMAD.IADD R21, R21, 0x1, -R9 ;  /* 0x000000011515e824 */ /* 0x000fc400078e0a09 */
[C---:B------:R-:W-:Y:S02]  /*97f0*/  IMAD R19, R9.reuse, R15, R19 ;  /* 0x0000000f09137224 */ /* 0x040fe400078e0213 */
[----:B------:R-:W-:Y:S01]  /*9800*/  IMAD.MOV.U32 R22, RZ, RZ, R14 ;  /* 0x000000ffff167224 */ /* 0x000fe200078e000e */
[C---:B------:R-:W-:Y:S01]  /*9810*/  ISETP.GT.U32.AND P6, PT, R9.reuse, R21, PT ;  /* 0x000000150900720c */ /* 0x040fe20003fc4070 */
[----:B------:R-:W-:Y:S01]  /*9820*/  @!P0 IMAD.MOV R8, RZ, RZ, -R8 ;  /* 0x000000ffff088224 */ /* 0x000fe200078e0a08 */
[C---:B------:R-:W-:Y:S01]  /*9830*/  ISETP.GT.U32.AND P0, PT, R9.reuse, R20, PT ;  /* 0x000000140900720c */ /* 0x040fe20003f04070 */
[----:B------:R-:W-:Y:S01]  /*9840*/  @!P3 IMAD.MOV R7, RZ, RZ, -R7 ;  /* 0x000000ffff07b224 */ /* 0x000fe200078e0a07 */
[C---:B------:R-:W-:Y:S01]  /*9850*/  ISETP.GT.U32.AND P3, PT, R9.reuse, R3, PT ;  /* 0x000000030900720c */ /* 0x040fe20003f64070 */
[----:B------:R-:W-:Y:S01]  /*9860*/  @!P1 IMAD.MOV R22, RZ, RZ, -R22 ;  /* 0x000000ffff169224 */ /* 0x000fe200078e0a16 */
[----:B------:R-:W-:Y:S01]  /*9870*/  ISETP.GT.U32.AND P1, PT, R9, R19, PT ;  /* 0x000000130900720c */ /* 0x000fe20003f24070 */
[----:B------:R-:W-:Y:S01]  /*9880*/  IMAD.HI.U32 R10, R11, R18, RZ ;  /* 0x000000120b0a7227 */ /* 0x000fe200078e00ff */
[----:B------:R-:W-:Y:S03]  /*9890*/  STL [R1+0xf44], R7 ;  /* 0x000f440701007387 */ /* 0x000fe60000100800 */
[----:B------:R-:W-:Y:S01]  /*98a0*/  IMAD.MOV R10, RZ, RZ, -R10 ;  /* 0x000000ffff0a7224 */ /* 0x000fe200078e0a0a */
[----:B------:R-:W-:Y:S01]  /*98b0*/  STL [R1+0xf48], R8 ;  /* 0x000f480801007387 */ /* 0x000fe20000100800 */
[----:B------:R-:W-:-:S02]  /*98c0*/  VIADD R17, R13, 0x4e ;  /* 0x0000004e0d117836 */ /* 0x000fc40000000000 */
[----:B------:R-:W-:Y:S01]  /*98d0*/  IMAD R18, R9, R10, R18 ;  /* 0x0000000a09127224 */ /* 0x000fe200078e0212 */
[----:B------:R0:W-:Y:S01]  /*98e0*/  STL [R1+0x164], R22 ;  /* 0x0001641601007387 */ /* 0x0001e20000100800 */
[--C-:B------:R-:W-:Y:S01]  /*98f0*/  @!P0 IMAD.IADD R20, R20, 0x1, -R9.reuse ;  /* 0x0000000114148824 */ /* 0x100fe200078e0a09 */
[----:B------:R-:W-:Y:S01]  /*9900*/  IABS R10, R17 ;  /* 0x00000011000a7213 */ /* 0x000fe20000000000 */
[--C-:B------:R-:W-:Y:S01]  /*9910*/  @!P3 IMAD.IADD R3, R3, 0x1, -R9.reuse ;  /* 0x000000010303b824 */ /* 0x100fe200078e0a09 */
[----:B------:R-:W-:Y:S01]  /*9920*/  ISETP.GE.AND P3, PT, R2, RZ, PT ;  /* 0x000000ff0200720c */ /* 0x000fe20003f66270 */
[--C-:B------:R-:W-:Y:S01]  /*9930*/  @!P6 IMAD.IADD R21, R21, 0x1, -R9.reuse ;  /* 0x000000011515e824 */ /* 0x100fe200078e0a09 */
[----:B------:R-:W-:Y:S01]  /*9940*/  ISETP.GT.U32.AND P6, PT, R9, R18, PT ;  /* 0x000000120900720c */ /* 0x000fe20003fc4070 */
[----:B------:R-:W-:Y:S01]  /*9950*/  @!P1 IMAD.IADD R19, R19, 0x1, -R9 ;  /* 0x0000000113139824 */ /* 0x000fe200078e0a09 */
[----:B------:R-:W-:Y:S01]  /*9960*/  ISETP.GT.U32.AND P1, PT, R9, R20, PT ;  /* 0x000000140900720c */ /* 0x000fe20003f24070 */
[----:B------:R-:W-:Y:S01]  /*9970*/  IMAD.HI.U32 R2, R11, R10, RZ ;  /* 0x0000000a0b027227 */ /* 0x000fe200078e00ff */
[----:B------:R-:W-:-:S03]  /*9980*/  ISETP.GE.AND P0, PT, R0, RZ, PT ;  /* 0x000000ff0000720c */ /* 0x000fc60003f06270 */
[----:B------:R-:W-:Y:S02]  /*9990*/  IMAD.MOV R2, RZ, RZ, -R2 ;  /* 0x000000ffff027224 */ /* 0x000fe400078e0a02 */
[----:B------:R-:W-:Y:S02]  /*99a0*/  VIADD R14, R13, 0x4d ;  /* 0x0000004d0d0e7836 */ /* 0x000fe40000000000 */
[C---:B------:R-:W-:Y:S02]  /*99b0*/  IMAD R10, R9.reuse, R2, R10 ;  /* 0x00000002090a7224 */ /* 0x040fe400078e020a */
[----:B-1----:R-:W-:Y:S01]  /*99c0*/  IMAD.MOV.U32 R4, RZ, RZ, R3 ;  /* 0x000000ffff047224 */ /* 0x002fe200078e0003 */
[----:B------:R-:W-:Y:S01]  /*99d0*/  IABS R16, R14 ;  /* 0x0000000e00107213 */ /* 0x000fe20000000000 */
[--C-:B------:R-:W-:Y:S01]  /*99e0*/  @!P6 IMAD.IADD R18, R18, 0x1, -R9.reuse ;  /* 0x000000011212e824 */ /* 0x100fe200078e0a09 */
[C---:B------:R-:W-:Y:S01]  /*99f0*/  ISETP.GT.U32.AND P6, PT, R9.reuse, R19, PT ;  /* 0x000000130900720c */ /* 0x040fe20003fc4070 */
[----:B------:R-:W-:Y:S01]  /*9a00*/  @!P1 IMAD.IADD R20, R20, 0x1, -R9 ;  /* 0x0000000114149824 */ /* 0x000fe200078e0a09 */
[----:B------:R-:W-:Y:S01]  /*9a10*/  ISETP.GT.U32.AND P1, PT, R9, R10, PT ;  /* 0x0000000a0900720c */ /* 0x000fe20003f24070 */
[----:B------:R-:W-:-:S04]  /*9a20*/  IMAD.HI.U32 R3, R11, R16, RZ ;  /* 0x000000100b037227 */ /* 0x000fc800078e00ff */
[----:B------:R-:W-:Y:S01]  /*9a30*/  @!P2 IMAD.MOV R4, RZ, RZ, -R4 ;  /* 0x000000ffff04a224 */ /* 0x000fe200078e0a04 */
[----:B------:R-:W-:Y:S01]  /*9a40*/  ISETP.GT.U32.AND P2, PT, R9, R18, PT ;  /* 0x000000120900720c */ /* 0x000fe20003f44070 */
[C---:B------:R-:W-:Y:S02]  /*9a50*/  VIADD R0, R13.reuse, 0x4c ;  /* 0x0000004c0d007836 */ /* 0x040fe40000000000 */
[----:B------:R-:W-:Y:S01]  /*9a60*/  IMAD.MOV R3, RZ, RZ, -R3 ;  /* 0x000000ffff037224 */ /* 0x000fe200078e0a03 */
[----:B------:R1:W-:Y:S01]  /*9a70*/  STL [R1+0x168], R4 ;  /* 0x0001680401007387 */ /* 0x0003e20000100800 */
[----:B------:R-:W-:Y:S01]  /*9a80*/  VIADD R2, R13, 0x4b ;  /* 0x0000004b0d027836 */ /* 0x000fe20000000000 */
[----:B0-----:R-:W-:Y:S01]  /*9a90*/  IABS R22, R0 ;  /* 0x0000000000167213 */ /* 0x001fe20000000000 */
[----:B------:R-:W-:Y:S02]  /*9aa0*/  IMAD R16, R9, R3, R16 ;  /* 0x0000000309107224 */ /* 0x000fe400078e0210 */
[----:B------:R-:W-:Y:S01]  /*9ab0*/  IMAD.MOV.U32 R5, RZ, RZ, R21 ;  /* 0x000000ffff057224 */ /* 0x000fe200078e0015 */
[----:B------:R-:W-:Y:S01]  /*9ac0*/  IABS R15, R2 ;  /* 0x00000002000f7213 */ /* 0x000fe20000000000 */
[----:B------:R-:W-:Y:S01]  /*9ad0*/  @!P1 IMAD.IADD R10, R10, 0x1, -R9 ;  /* 0x000000010a0a9824 */ /* 0x000fe200078e0a09 */
[----:B------:R-:W-:Y:S01]  /*9ae0*/  ISETP.GE.AND P1, PT, R14, RZ, PT ;  /* 0x000000ff0e00720c */ /* 0x000fe20003f26270 */
[----:B------:R-:W-:-:S04]  /*9af0*/  IMAD.HI.U32 R24, R11, R22, RZ ;  /* 0x000000160b187227 */ /* 0x000fc800078e00ff */
[----:B------:R-:W-:Y:S01]  /*9b00*/  @!P6 IMAD.IADD R19, R19, 0x1, -R9 ;  /* 0x000000011313e824 */ /* 0x000fe200078e0a09 */
[C---:B------:R-:W-:Y:S01]  /*9b10*/  ISETP.GT.U32.AND P6, PT, R9.reuse, R16, PT ;  /* 0x000000100900720c */ /* 0x040fe20003fc4070 */
[----:B------:R-:W-:Y:S01]  /*9b20*/  @!P5 IMAD.MOV R5, RZ, RZ, -R5 ;  /* 0x000000ffff05d224 */ /* 0x000fe200078e0a05 */
[----:B------:R-:W-:Y:S01]  /*9b30*/  ISETP.GT.U32.AND P5, PT, R9, R10, PT ;  /* 0x0000000a0900720c */ /* 0x000fe20003fa4070 */
[----:B------:R-:W-:Y:S01]  /*9b40*/  @!P2 IMAD.IADD R18, R18, 0x1, -R9 ;  /* 0x000000011212a824 */ /* 0x000fe200078e0a09 */
[----:B------:R-:W-:Y:S01]  /*9b50*/  ISETP.GE.AND P2, PT, R17, RZ, PT ;  /* 0x000000ff1100720c */ /* 0x000fe20003f46270 */
[----:B------:R-:W-:Y:S01]  /*9b60*/  IMAD.MOV R24, RZ, RZ, -R24 ;  /* 0x000000ffff187224 */ /* 0x000fe200078e0a18 */
[----:B------:R0:W-:Y:S01]  /*9b70*/  STL [R1+0x138], R5 ;  /* 0x0001380501007387 */ /* 0x0001e20000100800 */
[----:B------:R-:W-:-:S04]  /*9b80*/  IMAD.HI.U32 R17, R11, R15, RZ ;  /* 0x0000000f0b117227 */ /* 0x000fc800078e00ff */
[----:B-1----:R-:W-:Y:S02]  /*9b90*/  IMAD.MOV.U32 R4, RZ, RZ, R20 ;  /* 0x000000ffff047224 */ /* 0x002fe400078e0014 */
[C---:B------:R-:W-:Y:S02]  /*9ba0*/  IMAD R14, R9.reuse, R24, R22 ;  /* 0x00000018090e7224 */ /* 0x040fe400078e0216 */
[----:B------:R-:W-:Y:S02]  /*9bb0*/  IMAD.MOV R17, RZ, RZ, -R17 ;  /* 0x000000ffff117224 */ /* 0x000fe400078e0a11 */
[----:B0-----:R-:W-:Y:S02]  /*9bc0*/  IMAD.MOV.U32 R5, RZ, RZ, R19 ;  /* 0x000000ffff057224 */ /* 0x001fe400078e0013 */
[----:B------:R-:W-:Y:S01]  /*9bd0*/  @!P4 IMAD.MOV R4, RZ, RZ, -R4 ;  /* 0x000000ffff04c224 */ /* 0x000fe200078e0a04 */
[----:B------:R-:W-:Y:S01]  /*9be0*/  ISETP.GT.U32.AND P4, PT, R9, R14, PT ;  /* 0x0000000e0900720c */ /* 0x000fe20003f84070 */
[----:B------:R-:W-:Y:S01]  /*9bf0*/  @!P3 IMAD.MOV R5, RZ, RZ, -R5 ;  /* 0x000000ffff05b224 */ /* 0x000fe200078e0a05 */
[----:B------:R-:W-:Y:S01]  /*9c00*/  ISETP.GE.AND P3, PT, R0, RZ, PT ;  /* 0x000000ff0000720c */ /* 0x000fe20003f66270 */
[----:B------:R-:W-:Y:S01]  /*9c10*/  VIADD R3, R13, 0x4a ;  /* 0x0000004a0d037836 */ /* 0x000fe20000000000 */
[----:B------:R0:W-:Y:S01]  /*9c20*/  STL [R1+0x140], R4 ;  /* 0x0001400401007387 */ /* 0x0001e20000100800 */
[----:B------:R-:W-:-:S02]  /*9c30*/  IMAD R0, R9, R17, R15 ;  /* 0x0000001109007224 */ /* 0x000fc400078e020f */
[--C-:B------:R-:W-:Y:S01]  /*9c40*/  @!P6 IMAD.IADD R16, R16, 0x1, -R9.reuse ;  /* 0x000000011010e824 */ /* 0x100fe200078e0a09 */
[----:B------:R-:W-:Y:S01]  /*9c50*/  IABS R23, R3 ;  /* 0x0000000300177213 */ /* 0x000fe20000000000 */
[--C-:B------:R-:W-:Y:S01]  /*9c60*/  @!P5 IMAD.IADD R10, R10, 0x1, -R9.reuse ;  /* 0x000000010a0ad824 */ /* 0x100fe200078e0a09 */
[C---:B------:R-:W-:Y:S01]  /*9c70*/  ISETP.GT.U32.AND P5, PT, R9.reuse, R0, PT ;  /* 0x000000000900720c */ /* 0x040fe20003fa4070 */
[----:B------:R-:W-:Y:S01]  /*9c80*/  STL [R1+0x14c], R5 ;  /* 0x00014c0501007387 */ /* 0x000fe20000100800 */
[----:B------:R-:W-:Y:S01]  /*9c90*/  ISETP.GT.U32.AND P6, PT, R9, R16, PT ;  /* 0x000000100900720c */ /* 0x000fe20003fc4070 */
[----:B------:R-:W-:Y:S02]  /*9ca0*/  @!P4 IMAD.IADD R14, R14, 0x1, -R9 ;  /* 0x000000010e0ec824 */ /* 0x000fe400078e0a09 */
[----:B0-----:R-:W-:Y:S02]  /*9cb0*/  IMAD.MOV.U32 R4, RZ, RZ, R18 ;  /* 0x000000ffff047224 */ /* 0x001fe400078e0012 */
[----:B------:R-:W-:-:S04]  /*9cc0*/  IMAD.HI.U32 R18, R11, R23, RZ ;  /* 0x000000170b127227 */ /* 0x000fc800078e00ff */
[----:B------:R-:W-:Y:S01]  /*9cd0*/  @!P0 IMAD.MOV R4, RZ, RZ, -R4 ;  /* 0x000000ffff048224 */ /* 0x000fe200078e0a04 */
[----:B------:R-:W-:Y:S01]  /*9ce0*/  ISETP.GE.AND P0, PT, R2, RZ, PT ;  /* 0x000000ff0200720c */ /* 0x000fe20003f06270 */
[----:B------:R-:W-:Y:S02]  /*9cf0*/  VIADD R2, R13, 0x49 ;  /* 0x000000490d027836 */ /* 0x000fe40000000000 */
[----:B------:R-:W-:Y:S01]  /*9d00*/  IMAD.MOV R15, RZ, RZ, -R18 ;  /* 0x000000ffff0f7224 */ /* 0x000fe200078e0a12 */
[----:B------:R0:W-:Y:S01]  /*9d10*/  STL [R1+0x158], R4 ;  /* 0x0001580401007387 */ /* 0x0001e20000100800 */
[--C-:B------:R-:W-:Y:S01]  /*9d20*/  @!P5 IMAD.IADD R0, R0, 0x1, -R9.reuse ;  /* 0x000000010000d824 */ /* 0x100fe200078e0a09 */
[----:B------:R-:W-:Y:S01]  /*9d30*/  IABS R18, R2 ;  /* 0x0000000200127213 */ /* 0x000fe20000000000 */
[----:B------:R-:W-:Y:S01]  /*9d40*/  @!P6 IMAD.IADD R16, R16, 0x1, -R9 ;  /* 0x000000011010e824 */ /* 0x000fe200078e0a09 */
[C---:B------:R-:W-:Y:S01]  /*9d50*/  ISETP.GT.U32.AND P5, PT, R9.reuse, R14, PT ;  /* 0x0000000e0900720c */ /* 0x040fe20003fa4070 */
[----:B------:R-:W-:Y:S01]  /*9d60*/  IMAD R23, R9, R15, R23 ;  /* 0x0000000f09177224 */ /* 0x000fe200078e0217 */
[----:B------:R-:W-:Y:S01]  /*9d70*/  ISETP.GE.AND P6, PT, R3, RZ, PT ;  /* 0x000000ff0300720c */ /* 0x000fe20003fc6270 */
[C---:B------:R-:W-:Y:S01]  /*9d80*/  VIADD R3, R13.reuse, 0x48 ;  /* 0x000000480d037836 */ /* 0x040fe20000000000 */
[----:B------:R-:W-:Y:S01]  /*9d90*/  ISETP.GE.AND P4, PT, R2, RZ, PT ;  /* 0x000000ff0200720c */ /* 0x000fe20003f86270 */
[----:B------:R-:W-:-:S02]  /*9da0*/  VIADD R15, R13, 0x47 ;  /* 0x000000470d0f7836 */ /* 0x000fc40000000000 */
[----:B0-----:R-:W-:Y:S01]  /*9db0*/  IMAD.MOV.U32 R4, RZ, RZ, R10 ;  /* 0x000000ffff047224 */ /* 0x001fe200078e000a */
[----:B------:R-:W-:Y:S01]  /*9dc0*/  IABS R19, R3 ;  /* 0x0000000300137213 */ /* 0x000fe20000000000 */
[----:B------:R-:W-:Y:S01]  /*9dd0*/  IMAD.HI.U32 R10, R11, R18, RZ ;  /* 0x000000120b0a7227 */ /* 0x000fe200078e00ff */
[----:B------:R-:W-:-:S03]  /*9de0*/  IABS R21, R15 ;  /* 0x0000000f00157213 */ /* 0x000fc60000000000 */
[----:B------:R-:W-:Y:S01]  /*9df0*/  @!P2 IMAD.MOV R4, RZ, RZ, -R4 ;  /* 0x000000ffff04a224 */ /* 0x000fe200078e0a04 */
[C---:B------:R-:W-:Y:S01]  /*9e00*/  ISETP.GT.U32.AND P2, PT, R9.reuse, R0, PT ;  /* 0x000000000900720c */ /* 0x040fe20003f44070 */
[----:B------:R-:W-:Y:S02]  /*9e10*/  IMAD.MOV R10, RZ, RZ, -R10 ;  /* 0x000000ffff0a7224 */ /* 0x000fe400078e0a0a */
[----:B------:R-:W-:Y:S01]  /*9e20*/  @!P5 IMAD.IADD R14, R14, 0x1, -R9 ;  /* 0x000000010e0ed824 */ /* 0x000fe200078e0a09 */
[----:B------:R0:W-:Y:S01]  /*9e30*/  STL [R1+0x160], R4 ;  /* 0x0001600401007387 */ /* 0x0001e20000100800 */
[----:B------:R-:W-:Y:S02]  /*9e40*/  IMAD R18, R9, R10, R18 ;  /* 0x0000000a09127224 */ /* 0x000fe400078e0212 */
[----:B------:R-:W-:-:S03]  /*9e50*/  IMAD.HI.U32 R10, R11, R21, RZ ;  /* 0x000000150b0a7227 */ /* 0x000fc600078e00ff */
[----:B------:R-:W-:Y:S01]  /*9e60*/  ISETP.GT.U32.AND P5, PT, R9, R18, PT ;  /* 0x000000120900720c */ /* 0x000fe20003fa4070 */
[----:B------:R-:W-:Y:S02]  /*9e70*/  VIADD R2, R13, 0x46 ;  /* 0x000000460d027836 */ /* 0x000fe40000000000 */
[----:B------:R-:W-:Y:S01]  /*9e80*/  @!P2 IMAD.IADD R0, R0, 0x1, -R9 ;  /* 0x000000010000a824 */ /* 0x000fe200078e0a09 */
[----:B------:R-:W-:Y:S01]  /*9e90*/  ISETP.GE.AND P2, PT, R3, RZ, PT ;  /* 0x000000ff0300720c */ /* 0x000fe20003f46270 */
[----:B0-----:R-:W-:Y:S01]  /*9ea0*/  IMAD.MOV.U32 R4, RZ, RZ, R16 ;  /* 0x000000ffff047224 */ /* 0x001fe200078e0010 */
[----:B------:R-:W-:Y:S01]  /*9eb0*/  IABS R20, R2 ;  /* 0x0000000200147213 */ /* 0x000fe20000000000 */
[----:B------:R-:W-:-:S04]  /*9ec0*/  IMAD.HI.U32 R16, R11, R19, RZ ;  /* 0x000000130b107227 */ /* 0x000fc800078e00ff */
[----:B------:R-:W-:Y:S01]  /*9ed0*/  @!P1 IMAD.MOV R4, RZ, RZ, -R4 ;  /* 0x000000ffff049224 */ /* 0x000fe200078e0a04 */
[C---:B------:R-:W-:Y:S01]  /*9ee0*/  ISETP.GT.U32.AND P1, PT, R9.reuse, R23, PT ;  /* 0x000000170900720c */ /* 0x040fe20003f24070 */
[----:B------:R-:W-:Y:S02]  /*9ef0*/  @!P5 IMAD.IADD R18, R18, 0x1, -R9 ;  /* 0x000000011212d824 */ /* 0x000fe400078e0a09 */
[----:B------:R-:W-:Y:S01]  /*9f00*/  IMAD.MOV R16, RZ, RZ, -R16 ;  /* 0x000000ffff107224 */ /* 0x000fe200078e0a10 */
[----:B------:R0:W-:Y:S01]  /*9f10*/  STL [R1+0x15c], R4 ;  /* 0x00015c0401007387 */ /* 0x0001e20000100800 */
[----:B------:R-:W-:Y:S02]  /*9f20*/  IMAD.MOV R10, RZ, RZ, -R10 ;  /* 0x000000ffff0a7224 */ /* 0x000fe400078e0a0a */
[C---:B------:R-:W-:Y:S02]  /*9f30*/  IMAD R19, R9.reuse, R16, R19 ;  /* 0x0000001009137224 */ /* 0x040fe400078e0213 */
[----:B------:R-:W-:-:S02]  /*9f40*/  IMAD R21, R9, R10, R21 ;  /* 0x0000000a09157224 */ /* 0x000fc400078e0215 */
[----:B------:R-:W-:-:S04]  /*9f50*/  IMAD.HI.U32 R3, R11, R20, RZ ;  /* 0x000000140b037227 */ /* 0x000fc800078e00ff */
[----:B------:R-:W-:Y:S01]  /*9f60*/  @!P1 IMAD.IADD R23, R23, 0x1, -R9 ;  /* 0x0000000117179824 */ /* 0x000fe200078e0a09 */
[----:B------:R-:W-:Y:S01]  /*9f70*/  ISETP.GE.AND P1, PT, R15, RZ, PT ;  /* 0x000000ff0f00720c */ /* 0x000fe20003f26270 */
[----:B0-----:R-:W-:Y:S02]  /*9f80*/  IMAD.MOV.U32 R4, RZ, RZ, R14 ;  /* 0x000000ffff047224 */ /* 0x001fe400078e000e */
[----:B------:R-:W-:Y:S01]  /*9f90*/  IMAD.MOV R3, RZ, RZ, -R3 ;  /* 0x000000ffff037224 */ /* 0x000fe200078e0a03 */
[C---:B------:R-:W-:Y:S01]  /*9fa0*/  ISETP.GT.U32.AND P5, PT, R9.reuse, R23, PT ;  /* 0x000000170900720c */ /* 0x040fe20003fa4070 */
[----:B------:R-:W-:Y:S01]  /*9fb0*/  @!P3 IMAD.MOV R4, RZ, RZ, -R4 ;  /* 0x000000ffff04b224 */ /* 0x000fe200078e0a04 */
[----:B------:R-:W-:Y:S01]  /*9fc0*/  ISETP.GT.U32.AND P3, PT, R9, R18, PT ;  /* 0x000000120900720c */ /* 0x000fe20003f64070 */
[----:B------:R-:W-:Y:S02]  /*9fd0*/  VIADD R16, R13, 0x45 ;  /* 0x000000450d107836 */ /* 0x000fe40000000000 */
[----:B------:R-:W-:Y:S01]  /*9fe0*/  IMAD R20, R9, R3, R20 ;  /* 0x0000000309147224 */ /* 0x000fe200078e0214 */
[----:B------:R0:W-:Y:S01]  /*9ff0*/  STL [R1+0x150], R4 ;  /* 0x0001500401007387 */ /* 0x0001e20000100800 */
[C---:B------:R-:W-:Y:S01]  /*a000*/  VIADD R10, R13.reuse, 0x44 ;  /* 0x000000440d0a7836 */ /* 0x040fe20000000000 */
[----:B------:R-:W-:Y:S01]  /*a010*/  IABS R22, R16 ;  /* 0x0000001000167213 */ /* 0x000fe20000000000 */
[----:B------:R-:W-:-:S02]  /*a020*/  VIADD R17, R13, 0x42 ;  /* 0x000000420d117836 */ /* 0x000fc40000000000 */
[----:B------:R-:W-:Y:S01]  /*a030*/  VIADD R8, R13, 0x7 ;  /* 0x000000070d087836 */ /* 0x000fe20000000000 */
[----:B------:R-:W-:Y:S01]  /*a040*/  IABS R14, R10 ;  /* 0x0000000a000e7213 */ /* 0x000fe20000000000 */
[--C-:B------:R-:W-:Y:S01]  /*a050*/  @!P5 IMAD.IADD R23, R23, 0x1, -R9.reuse ;  /* 0x000000011717d824 */ /* 0x100fe200078e0a09 */
[C---:B------:R-:W-:Y:S01]  /*a060*/  ISETP.GT.U32.AND P5, PT, R9.reuse, R21, PT ;  /* 0x000000150900720c */ /* 0x040fe20003fa4070 */
[----:B------:R-:W-:Y:S01]  /*a070*/  @!P3 IMAD.IADD R18, R18, 0x1, -R9 ;  /* 0x000000011212b824 */ /* 0x000fe200078e0a09 */
[----:B------:R-:W-:Y:S01]  /*a080*/  ISETP.GT.U32.AND P3, PT, R9, R20, PT ;  /* 0x000000140900720c */ /* 0x000fe20003f64070 */
[----:B0-----:R-:W-:Y:S01]  /*a090*/  IMAD.MOV.U32 R4, RZ, RZ, R0 ;  /* 0x000000ffff047224 */ /* 0x001fe200078e0000 */
[----:B------:R-:W-:Y:S01]  /*a0a0*/  IABS R3, R17 ;  /* 0x0000001100037213 */ /* 0x000fe20000000000 */
[----:B------:R-:W-:-:S04]  /*a0b0*/  IMAD.HI.U32 R24, R11, R22, RZ ;  /* 0x000000160b187227 */ /* 0x000fc800078e00ff */
[----:B------:R-:W-:Y:S01]  /*a0c0*/  @!P0 IMAD.MOV R4, RZ, RZ, -R4 ;  /* 0x000000ffff048224 */ /* 0x000fe200078e0a04 */
[----:B------:R-:W-:Y:S01]  /*a0d0*/  ISETP.GT.U32.AND P0, PT, R9, R19, PT ;  /* 0x000000130900720c */ /* 0x000fe20003f04070 */
[----:B------:R-:W-:Y:S02]  /*a0e0*/  IMAD.MOV R24, RZ, RZ, -R24 ;  /* 0x000000ffff187224 */ /* 0x000fe400078e0a18 */
[--C-:B------:R-:W-:Y:S01]  /*a0f0*/  @!P5 IMAD.IADD R21, R21, 0x1, -R9.reuse ;  /* 0x000000011515d824 */ /* 0x100fe200078e0a09 */
[----:B------:R0:W-:Y:S01]  /*a100*/  STL [R1+0x154], R4 ;  /* 0x0001540401007387 */ /* 0x0001e20000100800 */
[----:B------:R-:W-:Y:S02]  /*a110*/  @!P3 IMAD.IADD R20, R20, 0x1, -R9 ;  /* 0x000000011414b824 */ /* 0x000fe400078e0a09 */
[----:B------:R-:W-:Y:S01]  /*a120*/  IMAD.MOV.U32 R5, RZ, RZ, R23 ;  /* 0x000000ffff057224 */ /* 0x000fe200078e0017 */
[----:B------:R-:W-:Y:S01]  /*a130*/  ISETP.GT.U32.AND P3, PT, R9, R21, PT ;  /* 0x000000150900720c */ /* 0x000fe20003f64070 */
[----:B------:R-:W-:-:S02]  /*a140*/  VIADD R0, R13, 0x43 ;  /* 0x000000430d007836 */ /* 0x000fc40000000000 */
[----:B------:R-:W-:Y:S01]  /*a150*/  @!P6 IMAD.MOV R5, RZ, RZ, -R5 ;  /* 0x000000ffff05e224 */ /* 0x000fe200078e0a05 */
[----:B------:R-:W-:Y:S01]  /*a160*/  ISETP.GT.U32.AND P6, PT, R9, R20, PT ;  /* 0x000000140900720c */ /* 0x000fe20003fc4070 */
[----:B------:R-:W-:Y:S01]  /*a170*/  @!P0 IMAD.IADD R19, R19, 0x1, -R9 ;  /* 0x0000000113138824 */ /* 0x000fe200078e0a09 */
[----:B------:R-:W-:Y:S01]  /*a180*/  ISETP.GE.AND P0, PT, R2, RZ, PT ;  /* 0x000000ff0200720c */ /* 0x000fe20003f06270 */
[----:B0-----:R-:W-:Y:S01]  /*a190*/  IMAD.MOV.U32 R4, RZ, RZ, R18 ;  /* 0x000000ffff047224 */ /* 0x001fe200078e0012 */
[----:B------:R-:W-:Y:S01]  /*a1a0*/  IABS R15, R0 ;  /* 0x00000000000f7213 */ /* 0x000fe20000000000 */
[----:B------:R-:W-:Y:S01]  /*a1b0*/  IMAD.HI.U32 R2, R11, R14, RZ ;  /* 0x0000000e0b027227 */ /* 0x000fe200078e00ff */
[C---:B------:R-:W-:Y:S01]  /*a1c0*/  ISETP.GT.U32.AND P5, PT, R9.reuse, R19, PT ;  /* 0x000000130900720c */ /* 0x040fe20003fa4070 */
[----:B------:R-:W-:Y:S02]  /*a1d0*/  STL [R1+0x144], R5 ;  /* 0x0001440501007387 */ /* 0x000fe40000100800 */
[----:B------:R-:W-:Y:S01]  /*a1e0*/  @!P4 IMAD.MOV R4, RZ, RZ, -R4 ;  /* 0x000000ffff04c224 */ /* 0x000fe200078e0a04 */
[----:B------:R-:W-:Y:S01]  /*a1f0*/  ISETP.GE.AND P4, PT, R16, RZ, PT ;  /* 0x000000ff1000720c */ /* 0x000fe20003f86270 */
[----:B------:R-:W-:-:S02]  /*a200*/  IMAD R16, R9, R24, R22 ;  /* 0x0000001809107224 */ /* 0x000fc400078e0216 */
[----:B------:R-:W-:Y:S01]  /*a210*/  IMAD.MOV R2, RZ, RZ, -R2 ;  /* 0x000000ffff027224 */ /* 0x000fe200078e0a02 */
[----:B------:R0:W-:Y:S01]  /*a220*/  STL [R1+0x13c], R4 ;  /* 0x00013c0401007387 */ /* 0x0001e20000100800 */
[----:B------:R-:W-:-:S04]  /*a230*/  IMAD.HI.U32 R22, R11, R3, RZ ;  /* 0x000000030b167227 */ /* 0x000fc800078e00ff */
[----:B------:R-:W-:Y:S01]  /*a240*/  @!P5 IMAD.IADD R19, R19, 0x1, -R9 ;  /* 0x000000011313d824 */ /* 0x000fe200078e0a09 */
[C---:B------:R-:W-:Y:S01]  /*a250*/  ISETP.GT.U32.AND P5, PT, R9.reuse, R16, PT ;  /* 0x000000100900720c */ /* 0x040fe20003fa4070 */
[----:B------:R-:W-:Y:S02]  /*a260*/  IMAD R14, R9, R2, R14 ;  /* 0x00000002090e7224 */ /* 0x000fe400078e020e */
[----:B------:R-:W-:-:S04]  /*a270*/  IMAD.HI.U32 R23, R11, R15, RZ ;  /* 0x0000000f0b177227 */ /* 0x000fc800078e00ff */
[----:B------:R-:W-:Y:S01]  /*a280*/  @!P3 IMAD.IADD R21, R21, 0x1, -R9 ;  /* 0x000000011515b824 */ /* 0x000fe200078e0a09 */
[C---:B------:R-:W-:Y:S01]  /*a290*/  ISETP.GT.U32.AND P3, PT, R9.reuse, R14, PT ;  /* 0x0000000e0900720c */ /* 0x040fe20003f64070 */
[----:B------:R-:W-:Y:S02]  /*a2a0*/  IMAD.MOV R22, RZ, RZ, -R22 ;  /* 0x000000ffff167224 */ /* 0x000fe400078e0a16 */
[----:B0-----:R-:W-:Y:S02]  /*a2b0*/  IMAD.MOV.U32 R4, RZ, RZ, R19 ;  /* 0x000000ffff047224 */ /* 0x001fe400078e0013 */
[----:B------:R-:W-:Y:S02]  /*a2c0*/  @!P5 IMAD.IADD R16, R16, 0x1, -R9 ;  /* 0x000000011010d824 */ /* 0x000fe400078e0a09 */
[----:B------:R-:W-:Y:S02]  /*a2d0*/  IMAD.MOV R23, RZ, RZ, -R23 ;  /* 0x000000ffff177224 */ /* 0x000fe400078e0a17 */
[----:B------:R-:W-:Y:S01]  /*a2e0*/  @!P6 IMAD.IADD R20, R20, 0x1, -R9 ;  /* 0x000000011414e824 */ /* 0x000fe200078e0a09 */
[----:B------:R-:W-:Y:S01]  /*a2f0*/  ISETP.GE.AND P6, PT, R10, RZ, PT ;  /* 0x000000ff0a00720c */ /* 0x000fe20003fc6270 */
[----:B------:R-:W-:-:S02]  /*a300*/  IMAD R3, R9, R22, R3 ;  /* 0x0000001609037224 */ /* 0x000fc400078e0203 */
[----:B------:R-:W-:Y:S01]  /*a310*/  @!P2 IMAD.MOV R4, RZ, RZ, -R4 ;  /* 0x000000ffff04a224 */ /* 0x000fe200078e0a04 */
[C---:B------:R-:W-:Y:S01]  /*a320*/  ISETP.GT.U32.AND P2, PT, R9.reuse, R16, PT ;  /* 0x000000100900720c */ /* 0x040fe20003f44070 */
[----:B------:R-:W-:Y:S02]  /*a330*/  IMAD.MOV.U32 R5, RZ, RZ, R21 ;  /* 0x000000ffff057224 */ /* 0x000fe400078e0015 */
[----:B------:R-:W-:Y:S01]  /*a340*/  IMAD R10, R9, R23, R15 ;  /* 0x00000017090a7224 */ /* 0x000fe200078e020f */
[----:B------:R0:W-:Y:S01]  /*a350*/  STL [R1+0xec], R4 ;  /* 0x0000ec0401007387 */ /* 0x0001e20000100800 */
[----:B------:R-:W-:Y:S02]  /*a360*/  VIADD R2, R13, 0x41 ;  /* 0x000000410d027836 */ /* 0x000fe40000000000 */
[----:B------:R-:W-:Y:S01]  /*a370*/  @!P1 IMAD.MOV R5, RZ, RZ, -R5 ;  /* 0x000000ffff059224 */ /* 0x000fe200078e0a05 */
[C---:B------:R-:W-:Y:S01]  /*a380*/  ISETP.GT.U32.AND P1, PT, R9.reuse, R3, PT ;  /* 0x000000030900720c */ /* 0x040fe20003f24070 */
[--C-:B------:R-:W-:Y:S01]  /*a390*/  @!P3 IMAD.IADD R14, R14, 0x1, -R9.reuse ;  /* 0x000000010e0eb824 */ /* 0x100fe200078e0a09 */
[----:B------:R-:W-:Y:S01]  /*a3a0*/  ISETP.GT.U32.AND P5, PT, R9, R10, PT ;  /* 0x0000000a0900720c */ /* 0x000fe20003fa4070 */
[----:B------:R-:W-:Y:S01]  /*a3b0*/  VIADD R15, R13, 0x40 ;  /* 0x000000400d0f7836 */ /* 0x000fe20000000000 */
[----:B------:R-:W-:Y:S01]  /*a3c0*/  IABS R18, R2 ;  /* 0x0000000200127213 */ /* 0x000fe20000000000 */
[----:B------:R-:W-:Y:S01]  /*a3d0*/  @!P2 IMAD.IADD R16, R16, 0x1, -R9 ;  /* 0x000000011010a824 */ /* 0x000fe200078e0a09 */
[----:B------:R-:W-:Y:S01]  /*a3e0*/  ISETP.GT.U32.AND P3, PT, R9, R14, PT ;  /* 0x0000000e0900720c */ /* 0x000fe20003f64070 */
[----:B0-----:R-:W-:Y:S01]  /*a3f0*/  IMAD.MOV.U32 R4, RZ, RZ, R20 ;  /* 0x000000ffff047224 */ /* 0x001fe200078e0014 */
[----:B------:R-:W-:Y:S01]  /*a400*/  STL [R1+0xf8], R5 ;  /* 0x0000f80501007387 */ /* 0x000fe20000100800 */
[----:B------:R-:W-:Y:S01]  /*a410*/  IMAD.HI.U32 R22, R11, R18, RZ ;  /* 0x000000120b167227 */ /* 0x000fe200078e00ff */
[----:B------:R-:W-:-:S02]  /*a420*/  IABS R19, R15 ;  /* 0x0000000f00137213 */ /* 0x000fc40000000000 */
[----:B------:R-:W-:Y:S01]  /*a430*/  ISETP.GE.AND P2, PT, R17, RZ, PT ;  /* 0x000000ff1100720c */ /* 0x000fe20003f46270 */
[----:B------:R-:W-:Y:S02]  /*a440*/  @!P0 IMAD.MOV R4, RZ, RZ, -R4 ;  /* 0x000000ffff048224 */ /* 0x000fe400078e0a04 */
[----:B------:R-:W-:Y:S02]  /*a450*/  IMAD.MOV R21, RZ, RZ, -R22 ;  /* 0x000000ffff157224 */ /* 0x000fe400078e0a16 */
[--C-:B------:R-:W-:Y:S01]  /*a460*/  @!P1 IMAD.IADD R3, R3, 0x1, -R9.reuse ;  /* 0x0000000103039824 */ /* 0x100fe200078e0a09 */
[----:B------:R0:W-:Y:S01]  /*a470*/  STL [R1+0xfc], R4 ;  /* 0x0000fc0401007387 */ /* 0x0001e20000100800 */
[----:B------:R-:W-:Y:S01]  /*a480*/  @!P5 IMAD.IADD R10, R10, 0x1, -R9 ;  /* 0x000000010a0ad824 */ /* 0x000fe200078e0a09 */
[----:B------:R-:W-:Y:S01]  /*a490*/  ISETP.GE.AND P5, PT, R0, RZ, PT ;  /* 0x000000ff0000720c */ /* 0x000fe20003fa6270 */
[----:B------:R-:W-:Y:S01]  /*a4a0*/  IMAD R0, R9, R21, R18 ;  /* 0x0000001509007224 */ /* 0x000fe200078e0212 */
[----:B------:R-:W-:Y:S01]  /*a4b0*/  ISETP.GE.AND P1, PT, R2, RZ, PT ;  /* 0x000000ff0200720c */ /* 0x000fe20003f26270 */
[----:B------:R-:W-:Y:S01]  /*a4c0*/  IMAD.HI.U32 R17, R11, R19, RZ ;  /* 0x000000130b117227 */ /* 0x000fe200078e00ff */
[----:B------:R-:W-:-:S03]  /*a4d0*/  ISETP.GT.U32.AND P0, PT, R9, R10, PT ;  /* 0x0000000a0900720c */ /* 0x000fc60003f04070 */
[----:B------:R-:W-:Y:S01]  /*a4e0*/  @!P3 IMAD.IADD R14, R14, 0x1, -R9 ;  /* 0x000000010e0eb824 */ /* 0x000fe200078e0a09 */
[C---:B------:R-:W-:Y:S01]  /*a4f0*/  ISETP.GT.U32.AND P3, PT, R9.reuse, R0, PT ;  /* 0x000000000900720c */ /* 0x040fe20003f64070 */
[----:B0-----:R-:W-:Y:S02]  /*a500*/  IMAD.MOV.U32 R4, RZ, RZ, R16 ;  /* 0x000000ffff047224 */ /* 0x001fe400078e0010 */
[----:B------:R-:W-:Y:S02]  /*a510*/  IMAD.MOV R17, RZ, RZ, -R17 ;  /* 0x000000ffff117224 */ /* 0x000fe400078e0a11 */
[----:B------:R-:W-:Y:S01]  /*a520*/  @!P4 IMAD.MOV R4, RZ, RZ, -R4 ;  /* 0x000000ffff04c224 */ /* 0x000fe200078e0a04 */
[C---:B------:R-:W-:Y:S01]  /*a530*/  ISETP.GT.U32.AND P4, PT, R9.reuse, R3, PT ;  /* 0x000000030900720c */ /* 0x040fe20003f84070 */
[----:B------:R-:W-:Y:S02]  /*a540*/  IMAD R2, R9, R17, R19 ;  /* 0x0000001109027224 */ /* 0x000fe400078e0213 */
[----:B------:R-:W-:Y:S01]  /*a550*/  VIADD R18, R13, 0x3f ;  /* 0x0000003f0d127836 */ /* 0x000fe20000000000 */
[----:B------:R0:W-:Y:S01]  /*a560*/  STL [R1+0x100], R4 ;  /* 0x0001000401007387 */ /* 0x0001e20000100800 */
[--C-:B------:R-:W-:Y:S01]  /*a570*/  @!P0 IMAD.IADD R10, R10, 0x1, -R9.reuse ;  /* 0x000000010a0a8824 */ /* 0x100fe200078e0a09 */
[----:B------:R-:W-:Y:S01]  /*a580*/  ISETP.GE.AND P0, PT, R15, RZ, PT ;  /* 0x000000ff0f00720c */ /* 0x000fe20003f06270 */
[----:B------:R-:W-:Y:S01]  /*a590*/  @!P3 IMAD.IADD R0, R0, 0x1, -R9 ;  /* 0x000000010000b824 */ /* 0x000fe200078e0a09 */
[----:B------:R-:W-:Y:S01]  /*a5a0*/  IABS R23, R18 ;  /* 0x0000001200177213 */ /* 0x000fe20000000000 */
[----:B------:R-:W-:-:S02]  /*a5b0*/  IMAD.MOV.U32 R5, RZ, RZ, R10 ;  /* 0x000000ffff057224 */ /* 0x000fc400078e000a */
[----:B------:R-:W-:Y:S01]  /*a5c0*/  VIADD R17, R13, 0x3e ;  /* 0x0000003e0d117836 */ /* 0x000fe20000000000 */
[----:B------:R-:W-:Y:S01]  /*a5d0*/  ISETP.GT.U32.AND P3, PT, R9, R0, PT ;  /* 0x000000000900720c */ /* 0x000fe20003f64070 */
[----:B------:R-:W-:Y:S01]  /*a5e0*/  @!P4 IMAD.IADD R3, R3, 0x1, -R9 ;  /* 0x000000010303c824 */ /* 0x000fe200078e0a09 */
[----:B------:R-:W-:Y:S01]  /*a5f0*/  ISETP.GT.U32.AND P4, PT, R9, R2, PT ;  /* 0x000000020900720c */ /* 0x000fe20003f84070 */
[----:B0-----:R-:W-:Y:S02]  /*a600*/  IMAD.MOV.U32 R4, RZ, RZ, R14 ;  /* 0x000000ffff047224 */ /* 0x001fe400078e000e */
[----:B------:R-:W-:Y:S02]  /*a610*/  VIADD R16, R13, 0x3d ;  /* 0x0000003d0d107836 */ /* 0x000fe40000000000 */
[----:B------:R-:W-:Y:S01]  /*a620*/  @!P6 IMAD.MOV R4, RZ, RZ, -R4 ;  /* 0x000000ffff04e224 */ /* 0x000fe200078e0a04 */
[----:B------:R-:W-:Y:S01]  /*a630*/  ISETP.GE.AND P6, PT, R18, RZ, PT ;  /* 0x000000ff1200720c */ /* 0x000fe20003fc6270 */
[----:B------:R-:W-:Y:S01]  /*a640*/  @!P5 IMAD.MOV R5, RZ, RZ, -R5 ;  /* 0x000000ffff05d224 */ /* 0x000fe200078e0a05 */
[----:B------:R-:W-:Y:S01]  /*a650*/  ISETP.GE.AND P5, PT, R17, RZ, PT ;  /* 0x000000ff1100720c */ /* 0x000fe20003fa6270 */
[----:B------:R-:W-:Y:S01]  /*a660*/  IMAD.HI.U32 R14, R11, R23, RZ ;  /* 0x000000170b0e7227 */ /* 0x000fe200078e00ff */
[----:B------:R0:W-:Y:S01]  /*a670*/  STL [R1+0x128], R4 ;  /* 0x0001280401007387 */ /* 0x0001e20000100800 */
[----:B------:R-:W-:-:S02]  /*a680*/  IABS R17, R17 ;  /* 0x0000001100117213 */ /* 0x000fc40000000000 */
[--C-:B------:R-:W-:Y:S01]  /*a690*/  @!P4 IMAD.IADD R2, R2, 0x1, -R9.reuse ;  /* 0x000000010202c824 */ /* 0x100fe200078e0a09 */
[----:B------:R-:W-:Y:S01]  /*a6a0*/  STL [R1+0x12c], R5 ;  /* 0x00012c0501007387 */ /* 0x000fe20000100800 */
[----:B------:R-:W-:Y:S02]  /*a6b0*/  @!P3 IMAD.IADD R0, R0, 0x1, -R9 ;  /* 0x000000010000b824 */ /* 0x000fe400078e0a09 */
[----:B------:R-:W-:Y:S01]  /*a6c0*/  IMAD.MOV R14, RZ, RZ, -R14 ;  /* 0x000000ffff0e7224 */ /* 0x000fe200078e0a0e */
[----:B------:R-:W-:Y:S01]  /*a6d0*/  ISETP.GT.U32.AND P4, PT, R9, R2, PT ;  /* 0x000000020900720c */ /* 0x000fe20003f84070 */
[----:B------:R-:W-:-:S04]  /*a6e0*/  IMAD.HI.U32 R10, R11, R17, RZ ;  /* 0x000000110b0a7227 */ /* 0x000fc800078e00ff */
[----:B0-----:R-:W-:Y:S02]  /*a6f0*/  IMAD.MOV.U32 R4, RZ, RZ, R3 ;  /* 0x000000ffff047224 */ /* 0x001fe400078e0003 */
[C---:B------:R-:W-:Y:S02]  /*a700*/  IMAD R23, R9.reuse, R14, R23 ;  /* 0x0000000e09177224 */ /* 0x040fe400078e0217 */
[----:B------:R-:W-:Y:S01]  /*a710*/  @!P2 IMAD.MOV R4, RZ, RZ, -R4 ;  /* 0x000000ffff04a224 */ /* 0x000fe200078e0a04 */
[----:B------:R-:W-:Y:S01]  /*a720*/  ISETP.GE.AND P2, PT, R16, RZ, PT ;  /* 0x000000ff1000720c */ /* 0x000fe20003f46270 */
[----:B------:R-:W-:Y:S01]  /*a730*/  IMAD.MOV R10, RZ, RZ, -R10 ;  /* 0x000000ffff0a7224 */ /* 0x000fe200078e0a0a */
[----:B------:R-:W-:Y:S01]  /*a740*/  IABS R16, R16 ;  /* 0x0000001000107213 */ /* 0x000fe20000000000 */
[----:B------:R-:W-:Y:S01]  /*a750*/  @!P4 IMAD.IADD R2, R2, 0x1, -R9 ;  /* 0x000000010202c824 */ /* 0x000fe200078e0a09 */
[----:B------:R0:W-:Y:S01]  /*a760*/  STL [R1+0x134], R4 ;  /* 0x0001340401007387 */ /* 0x0001e20000100800 */
[----:B------:R-:W-:-:S02]  /*a770*/  IMAD R17, R9, R10, R17 ;  /* 0x0000000a09117224 */ /* 0x000fc400078e0211 */
[----:B------:R-:W-:-:S03]  /*a780*/  IMAD.HI.U32 R3, R11, R16, RZ ;  /* 0x000000100b037227 */ /* 0x000fc600078e00ff */
[----:B------:R-:W-:Y:S01]  /*a790*/  ISETP.GT.U32.AND P4, PT, R9, R17, PT ;  /* 0x000000110900720c */ /* 0x000fe20003f84070 */
[----:B------:R-:W-:Y:S02]  /*a7a0*/  IMAD.MOV R3, RZ, RZ, -R3 ;  /* 0x000000ffff037224 */ /* 0x000fe400078e0a03 */
[----:B------:R-:W-:Y:S02]  /*a7b0*/  VIADD R15, R13, 0x3c ;  /* 0x0000003c0d0f7836 */ /* 0x000fe40000000000 */
[----:B0-----:R-:W-:Y:S02]  /*a7c0*/  IMAD.MOV.U32 R4, RZ, RZ, R0 ;  /* 0x000000ffff047224 */ /* 0x001fe400078e0000 */
[----:B------:R-:W-:Y:S01]  /*a7d0*/  IMAD R16, R9, R3, R16 ;  /* 0x0000000309107224 */ /* 0x000fe200078e0210 */
[----:B------:R-:W-:Y:S01]  /*a7e0*/  ISETP.GE.AND P3, PT, R15, RZ, PT ;  /* 0x000000ff0f00720c */ /* 0x000fe20003f66270 */
[----:B------:R-:W-:Y:S01]  /*a7f0*/  @!P1 IMAD.MOV R4, RZ, RZ, -R4 ;  /* 0x000000ffff049224 */ /* 0x000fe200078e0a04 */
[----:B------:R-:W-:Y:S01]  /*a800*/  ISETP.GT.U32.AND P1, PT, R9, R23, PT ;  /* 0x000000170900720c */ /* 0x000fe20003f24070 */
[C---:B------:R-:W-:Y:S01]  /*a810*/  VIADD R24, R13.reuse, 0x3b ;  /* 0x0000003b0d187836 */ /* 0x040fe20000000000 */
[----:B------:R-:W-:Y:S01]  /*a820*/  IABS R15, R15 ;  /* 0x0000000f000f7213 */ /* 0x000fe20000000000 */
[----:B------:R-:W-:Y:S01]  /*a830*/  VIADD R20, R13, 0x3a ;  /* 0x0000003a0d147836 */ /* 0x000fe20000000000 */
[----:B------:R0:W-:Y:S01]  /*a840*/  STL [R1+0x130], R4 ;  /* 0x0001300401007387 */ /* 0x0001e20000100800 */
[----:B------:R-:W-:-:S02]  /*a850*/  @!P4 IMAD.IADD R17, R17, 0x1, -R9 ;  /* 0x000000011111c824 */ /* 0x000fc400078e0a09 */
[----:B------:R-:W-:Y:S01]  /*a860*/  IMAD.HI.U32 R0, R11, R15, RZ ;  /* 0x0000000f0b007227 */ /* 0x000fe200078e00ff */
[----:B------:R-:W-:Y:S02]  /*a870*/  IABS R22, R20 ;  /* 0x0000001400167213 */ /* 0x000fe40000000000 */
[----:B------:R-:W-:Y:S01]  /*a880*/  ISETP.GT.U32.AND P4, PT, R9, R17, PT ;  /* 0x000000110900720c */ /* 0x000fe20003f84070 */
[----:B------:R-:W-:Y:S02]  /*a890*/  IMAD.MOV R0, RZ, RZ, -R0 ;  /* 0x000000ffff007224 */ /* 0x000fe400078e0a00 */
[----:B------:R-:W-:Y:S02]  /*a8a0*/  @!P1 IMAD.IADD R23, R23, 0x1, -R9 ;  /* 0x0000000117179824 */ /* 0x000fe400078e0a09 */
[----:B0-----:R-:W-:Y:S01]  /*a8b0*/  IMAD.MOV.U32 R4, RZ, RZ, R2 ;  /* 0x000000ffff047224 */ /* 0x001fe200078e0002 */
[----:B------:R-:W-:Y:S01]  /*a8c0*/  IABS R2, R24 ;  /* 0x0000001800027213 */ /* 0x000fe20000000000 */
[C---:B------:R-:W-:Y:S01]  /*a8d0*/  IMAD R15, R9.reuse, R0, R15 ;  /* 0x00000000090f7224 */ /* 0x040fe200078e020f */
[C---:B------:R-:W-:Y:S01]  /*a8e0*/  ISETP.GT.U32.AND P1, PT, R9.reuse, R23, PT ;  /* 0x000000170900720c */ /* 0x040fe20003f24070 */
[----:B------:R-:W-:Y:S01]  /*a8f0*/  @!P0 IMAD.MOV R4, RZ, RZ, -R4 ;  /* 0x000000ffff048224 */ /* 0x000fe200078e0a04 */
[----:B------:R-:W-:Y:S01]  /*a900*/  ISETP.GT.U32.AND P0, PT, R9, R16, PT ;  /* 0x000000100900720c */ /* 0x000fe20003f04070 */
[----:B------:R-:W-:-:S03]  /*a910*/  IMAD.HI.U32 R18, R11, R2, RZ ;  /* 0x000000020b127227 */ /* 0x000fc600078e00ff */
[----:B------:R0:W-:Y:S01]  /*a920*/  STL [R1+0x21c], R4 ;  /* 0x00021c0401007387 */ /* 0x0001e20000100800 */
[----:B------:R-:W-:-:S04]  /*a930*/  IMAD.HI.U32 R14, R11, R22, RZ ;  /* 0x000000160b0e7227 */ /* 0x000fc800078e00ff */
[----:B------:R-:W-:Y:S02]  /*a940*/  IMAD.MOV R18, RZ, RZ, -R18 ;  /* 0x000000ffff127224 */ /* 0x000fe400078e0a12 */
[----:B------:R-:W-:Y:S02]  /*a950*/  IMAD.MOV R14, RZ, RZ, -R14 ;  /* 0x000000ffff0e7224 */ /* 0x000fe400078e0a0e */
[--C-:B------:R-:W-:Y:S02]  /*a960*/  @!P0 IMAD.IADD R16, R16, 0x1, -R9.reuse ;  /* 0x0000000110108824 */ /* 0x100fe400078e0a09 */
[----:B------:R-:W-:Y:S01]  /*a970*/  @!P1 IMAD.IADD R23, R23, 0x1, -R9 ;  /* 0x0000000117179824 */ /* 0x000fe200078e0a09 */
[C---:B------:R-:W-:Y:S01]  /*a980*/  ISETP.GT.U32.AND P1, PT, R9.reuse, R15, PT ;  /* 0x0000000f0900720c */ /* 0x040fe20003f24070 */
[C---:B------:R-:W-:Y:S01]  /*a990*/  IMAD R2, R9.reuse, R18, R2 ;  /* 0x0000001209027224 */ /* 0x040fe200078e0202 */
[C---:B------:R-:W-:Y:S01]  /*a9a0*/  ISETP.GT.U32.AND P0, PT, R9.reuse, R16, PT ;  /* 0x000000100900720c */ /* 0x040fe20003f04070 */
[----:B------:R-:W-:-:S02]  /*a9b0*/  IMAD R22, R9, R14, R22 ;  /* 0x0000000e09167224 */ /* 0x000fc400078e0216 */
[----:B------:R-:W-:Y:S01]  /*a9c0*/  @!P4 IMAD.IADD R17, R17, 0x1, -R9 ;  /* 0x000000011111c824 */ /* 0x000fe200078e0a09 */
[----:B------:R-:W-:Y:S01]  /*a9d0*/  ISETP.GT.U32.AND P4, PT, R9, R2, PT ;  /* 0x000000020900720c */ /* 0x000fe20003f84070 */
[C---:B------:R-:W-:Y:S02]  /*a9e0*/  VIADD R0, R13.reuse, 0x39 ;  /* 0x000000390d007836 */ /* 0x040fe40000000000 */
[----:B------:R-:W-:Y:S02]  /*a9f0*/  VIADD R14, R13, 0x37 ;  /* 0x000000370d0e7836 */ /* 0x000fe40000000000 */
[----:B0-----:R-:W-:Y:S01]  /*aa00*/  IMAD.MOV.U32 R4, RZ, RZ, R23 ;  /* 0x000000ffff047224 */ /* 0x001fe200078e0017 */
[----:B------:R-:W-:Y:S01]  /*aa10*/  IABS R10, R0 ;  /* 0x00000000000a7213 */ /* 0x000fe20000000000 */
[--C-:B------:R-:W-:Y:S01]  /*aa20*/  @!P1 IMAD.IADD R15, R15, 0x1, -R9.reuse ;  /* 0x000000010f0f9824 */ /* 0x100fe200078e0a09 */
[----:B------:R-:W-:Y:S01]  /*aa30*/  IABS R23, R14 ;  /* 0x0000000e00177213 */ /* 0x000fe20000000000 */
[--C-:B------:R-:W-:Y:S01]  /*aa40*/  @!P0 IMAD.IADD R16, R16, 0x1, -R9.reuse ;  /* 0x0000000110108824 */ /* 0x100fe200078e0a09 */
[----:B------:R-:W-:Y:S01]  /*aa50*/  ISETP.GT.U32.AND P0, PT, R9, R22, PT ;  /* 0x000000160900720c */ /* 0x000fe20003f04070 */
[----:B------:R-:W-:Y:S01]  /*aa60*/  VIADD R3, R13, 0x38 ;  /* 0x000000380d037836 */ /* 0x000fe20000000000 */
[----:B------:R-:W-:Y:S01]  /*aa70*/  ISETP.GT.U32.AND P1, PT, R9, R15, PT ;  /* 0x0000000f0900720c */ /* 0x000fe20003f24070 */
[----:B------:R-:W-:Y:S01]  /*aa80*/  @!P6 IMAD.MOV R4, RZ, RZ, -R4 ;  /* 0x000000ffff04e224 */ /* 0x000fe200078e0a04 */
[----:B------:R-:W-:Y:S01]  /*aa90*/  ISETP.GE.AND P6, PT, R24, RZ, PT ;  /* 0x000000ff1800720c */ /* 0x000fe20003fc6270 */
[----:B------:R-:W-:Y:S01]  /*aaa0*/  @!P4 IMAD.IADD R2, R2, 0x1, -R9 ;  /* 0x000000010202c824 */ /* 0x000fe200078e0a09 */
[----:B------:R-:W-:Y:S01]  /*aab0*/  IABS R21, R3 ;  /* 0x0000000300157213 */ /* 0x000fe20000000000 */
[----:B------:R-:W-:Y:S01]  /*aac0*/  IMAD.HI.U32 R19, R11, R10, RZ ;  /* 0x0000000a0b137227 */ /* 0x000fe200078e00ff */
[----:B------:R-:W-:Y:S01]  /*aad0*/  ISETP.GE.AND P4, PT, R20, RZ, PT ;  /* 0x000000ff1400720c */ /* 0x000fe20003f86270 */
[----:B------:R0:W-:Y:S02]  /*aae0*/  STL [R1+0xf4], R4 ;  /* 0x0000f40401007387 */ /* 0x0001e40000100800 */
[----:B------:R-:W-:-:S02]  /*aaf0*/  IMAD.MOV.U32 R20, RZ, RZ, R23 ;  /* 0x000000ffff147224 */ /* 0x000fc400078e0017 */
[----:B------:R-:W-:Y:S02]  /*ab00*/  @!P0 IMAD.IADD R22, R22, 0x1, -R9 ;  /* 0x0000000116168824 */ /* 0x000fe400078e0a09 */
[----:B------:R-:W-:-:S03]  /*ab10*/  IMAD.HI.U32 R18, R11, R21, RZ ;  /* 0x000000150b127227 */ /* 0x000fc600078e00ff */
[----:B------:R-:W-:Y:S01]  /*ab20*/  ISETP.GT.U32.AND P0, PT, R9, R22, PT ;  /* 0x000000160900720c */ /* 0x000fe20003f04070 */
[----:B0-----:R-:W-:Y:S02]  /*ab30*/  IMAD.MOV.U32 R4, RZ, RZ, R17 ;  /* 0x000000ffff047224 */ /* 0x001fe400078e0011 */
[----:B------:R-:W-:Y:S02]  /*ab40*/  IMAD.MOV R19, RZ, RZ, -R19 ;  /* 0x000000ffff137224 */ /* 0x000fe400078e0a13 */
[----:B------:R-:W-:-:S04]  /*ab50*/  IMAD.HI.U32 R17, R11, R20, RZ ;  /* 0x000000140b117227 */ /* 0x000fc800078e00ff */
[----:B------:R-:W-:Y:S01]  /*ab60*/  @!P5 IMAD.MOV R4, RZ, RZ, -R4 ;  /* 0x000000ffff04d224 */ /* 0x000fe200078e0a04 */
[C---:B------:R-:W-:Y:S01]  /*ab70*/  ISETP.GT.U32.AND P5, PT, R9.reuse, R2, PT ;  /* 0x000000020900720c */ /* 0x040fe20003fa4070 */
[----:B------:R-:W-:Y:S02]  /*ab80*/  IMAD.MOV R18, RZ, RZ, -R18 ;  /* 0x000000ffff127224 */ /* 0x000fe400078e0a12 */
[----:B------:R-:W-:Y:S01]  /*ab90*/  IMAD R10, R9, R19, R10 ;  /* 0x00000013090a7224 */ /* 0x000fe200078e020a */
[----:B------:R0:W-:Y:S01]  /*aba0*/  STL [R1+0xf0], R4 ;  /* 0x0000f00401007387 */ /* 0x0001e20000100800 */
[----:B------:R-:W-:Y:S02]  /*abb0*/  @!P1 IMAD.IADD R15, R15, 0x1, -R9 ;  /* 0x000000010f0f9824 */ /* 0x000fe400078e0a09 */
[----:B------:R-:W-:Y:S01]  /*abc0*/  IMAD.MOV R17, RZ, RZ, -R17 ;  /* 0x000000ffff117224 */ /* 0x000fe200078e0a11 */
[C---:B------:R-:W-:Y:S01]  /*abd0*/  ISETP.GT.U32.AND P1, PT, R9.reuse, R10, PT ;  /* 0x0000000a0900720c */ /* 0x040fe20003f24070 */
[----:B------:R-:W-:-:S02]  /*abe0*/  IMAD R21, R9, R18, R21 ;  /* 0x0000001209157224 */ /* 0x000fc400078e0215 */
[C---:B------:R-:W-:Y:S02]  /*abf0*/  IMAD R20, R9.reuse, R17, R20 ;  /* 0x0000001109147224 */ /* 0x040fe400078e0214 */
[----:B------:R-:W-:Y:S02]  /*ac00*/  IMAD.MOV.U32 R5, RZ, RZ, R16 ;  /* 0x000000ffff057224 */ /* 0x000fe400078e0010 */
[----:B0-----:R-:W-:Y:S02]  /*ac10*/  IMAD.MOV.U32 R4, RZ, RZ, R15 ;  /* 0x000000ffff047224 */ /* 0x001fe400078e000f */
[----:B------:R-:W-:Y:S01]  /*ac20*/  @!P0 IMAD.IADD R22, R22, 0x1, -R9 ;  /* 0x0000000116168824 */ /* 0x000fe200078e0a09 */
[C---:B------:R-:W-:Y:S01]  /*ac30*/  ISETP.GT.U32.AND P0, PT, R9.reuse, R20, PT ;  /* 0x000000140900720c */ /* 0x040fe20003f04070 */
[----:B------:R-:W-:Y:S01]  /*ac40*/  @!P3 IMAD.MOV R4, RZ, RZ, -R4 ;  /* 0x000000ffff04b224 */ /* 0x000fe200078e0a04 */
[----:B------:R-:W-:Y:S01]  /*ac50*/  ISETP.GT.U32.AND P3, PT, R9, R21, PT ;  /* 0x000000150900720c */ /* 0x000fe20003f64070 */
[----:B------:R-:W-:Y:S01]  /*ac60*/  @!P2 IMAD.MOV R5, RZ, RZ, -R5 ;  /* 0x000000ffff05a224 */ /* 0x000fe200078e0a05 */
[----:B------:R-:W-:Y:S01]  /*ac70*/  ISETP.GE.AND P2, PT, R0, RZ, PT ;  /* 0x000000ff0000720c */ /* 0x000fe20003f46270 */
[----:B------:R-:W-:-:S02]  /*ac80*/  VIADD R0, R13, 0x36 ;  /* 0x000000360d007836 */ /* 0x000fc40000000000 */
[--C-:B------:R-:W-:Y:S01]  /*ac90*/  @!P5 IMAD.IADD R2, R2, 0x1, -R9.reuse ;  /* 0x000000010202d824 */ /* 0x100fe200078e0a09 */
[----:B------:R-:W-:Y:S01]  /*aca0*/  ISETP.GE.AND P5, PT, R3, RZ, PT ;  /* 0x000000ff0300720c */ /* 0x000fe20003fa6270 */
[----:B------:R-:W-:Y:S01]  /*acb0*/  VIADD R3, R13, 0x35 ;  /* 0x000000350d037836 */ /* 0x000fe20000000000 */
[----:B------:R-:W-:Y:S01]  /*acc0*/  IABS R16, R0 ;  /* 0x0000000000107213 */ /* 0x000fe20000000000 */
[--C-:B------:R-:W-:Y:S01]  /*acd0*/  @!P1 IMAD.IADD R10, R10, 0x1, -R9.reuse ;  /* 0x000000010a0a9824 */ /* 0x100fe200078e0a09 */
[----:B------:R-:W-:Y:S01]  /*ace0*/  ISETP.GE.AND P1, PT, R14, RZ, PT ;  /* 0x000000ff0e00720c */ /* 0x000fe20003f26270 */
[--C-:B------:R-:W-:Y:S01]  /*acf0*/  @!P0 IMAD.IADD R20, R20, 0x1, -R9.reuse ;  /* 0x0000000114148824 */ /* 0x100fe200078e0a09 */
[----:B------:R-:W-:Y:S01]  /*ad00*/  IABS R15, R3 ;  /* 0x00000003000f7213 */ /* 0x000fe20000000000 */
[----:B------:R-:W-:Y:S01]  /*ad10*/  @!P3 IMAD.IADD R21, R21, 0x1, -R9 ;  /* 0x000000011515b824 */ /* 0x000fe200078e0a09 */
[----:B------:R-:W-:Y:S01]  /*ad20*/  ISETP.GT.U32.AND P3, PT, R9, R10, PT ;  /* 0x0000000a0900720c */ /* 0x000fe20003f64070 */
[----:B------:R-:W-:Y:S01]  /*ad30*/  IMAD.HI.U32 R14, R11, R16, RZ ;  /* 0x000000100b0e7227 */ /* 0x000fe200078e00ff */
[----:B------:R0:W-:Y:S01]  /*ad40*/  STL [R1+0x98], R5 ;  /* 0x0000980501007387 */ /* 0x0001e20000100800 */
[----:B------:R-:W-:-:S02]  /*ad50*/  ISETP.GT.U32.AND P0, PT, R9, R20, PT ;  /* 0x000000140900720c */ /* 0x000fc40003f04070 */
[----:B------:R-:W-:Y:S01]  /*ad60*/  IMAD.MOV R14, RZ, RZ, -R14 ;  /* 0x000000ffff0e7224 */ /* 0x000fe200078e0a0e */
[----:B------:R1:W-:Y:S01]  /*ad70*/  STL [R1+0xc8], R4 ;  /* 0x0000c80401007387 */ /* 0x0003e20000100800 */
[----:B------:R-:W-:Y:S02]  /*ad80*/  VIADD R18, R13, 0x34 ;  /* 0x000000340d127836 */ /* 0x000fe40000000000 */
[----:B------:R-:W-:Y:S02]  /*ad90*/  IMAD R16, R9, R14, R16 ;  /* 0x0000000e09107224 */ /* 0x000fe400078e0210 */
[----:B------:R-:W-:Y:S01]  /*ada0*/  VIADD R17, R13, 0x33 ;  /* 0x000000330d117836 */ /* 0x000fe20000000000 */
[----:B------:R-:W-:Y:S01]  /*adb0*/  IABS R19, R18 ;  /* 0x0000001200137213 */ /* 0x000fe20000000000 */
[----:B------:R-:W-:Y:S01]  /*adc0*/  @!P3 IMAD.IADD R10, R10, 0x1, -R9 ;  /* 0x000000010a0ab824 */ /* 0x000fe200078e0a09 */
[----:B------:R-:W-:Y:S01]  /*add0*/  ISETP.GT.U32.AND P3, PT, R9, R16, PT ;  /* 0x000000100900720c */ /* 0x000fe20003f64070 */
[----:B0-----:R-:W-:Y:S01]  /*ade0*/  IMAD.MOV.U32 R5, RZ, RZ, R22 ;  /* 0x000000ffff057224 */ /* 0x001fe200078e0016 */
[----:B------:R-:W-:Y:S01]  /*adf0*/  IABS R24, R17 ;  /* 0x0000001100187213 */ /* 0x000fe20000000000 */
[----:B-1----:R-:W-:-:S02]  /*ae00*/  IMAD.MOV.U32 R4, RZ, RZ, R2 ;  /* 0x000000ffff047224 */ /* 0x002fc400078e0002 */
[----:B------:R-:W-:-:S04]  /*ae10*/  IMAD.HI.U32 R2, R11, R15, RZ ;  /* 0x0000000f0b027227 */ /* 0x000fc800078e00ff */
[----:B------:R-:W-:Y:S02]  /*ae20*/  IMAD.MOV R2, RZ, RZ, -R2 ;  /* 0x000000ffff027224 */ /* 0x000fe400078e0a02 */
[----:B------:R-:W-:Y:S01]  /*ae30*/  @!P6 IMAD.MOV R4, RZ, RZ, -R4 ;  /* 0x000000ffff04e224 */ /* 0x000fe200078e0a04 */
[C---:B------:R-:W-:Y:S01]  /*ae40*/  ISETP.GT.U32.AND P6, PT, R9.reuse, R21, PT ;  /* 0x000000150900720c */ /* 0x040fe20003fc4070 */
[----:B------:R-:W-:Y:S02]  /*ae50*/  IMAD R15, R9, R2, R15 ;  /* 0x00000002090f7224 */ /* 0x000fe400078e020f */
[----:B------:R-:W-:Y:S01]  /*ae60*/  @!P0 IMAD.IADD R20, R20, 0x1, -R9 ;  /* 0x0000000114148824 */ /* 0x000fe200078e0a09 */
[----:B------:R0:W-:Y:S01]  /*ae70*/  STL [R1+0xe4], R4 ;  /* 0x0000e40401007387 */ /* 0x0001e20000100800 */
[----:B------:R-:W-:Y:S01]  /*ae80*/  IMAD.HI.U32 R2, R11, R19, RZ ;  /* 0x000000130b027227 */ /* 0x000fe200078e00ff */
[----:B------:R-:W-:-:S03]  /*ae90*/  ISETP.GT.U32.AND P0, PT, R9, R15, PT ;  /* 0x0000000f0900720c */ /* 0x000fc60003f04070 */
[--C-:B------:R-:W-:Y:S01]  /*aea0*/  @!P3 IMAD.IADD R16, R16, 0x1, -R9.reuse ;  /* 0x000000011010b824 */ /* 0x100fe200078e0a09 */
[----:B------:R-:W-:Y:S01]  /*aeb0*/  ISETP.GE.AND P3, PT, R3, RZ, PT ;  /* 0x000000ff0300720c */ /* 0x000fe20003f66270 */
[----:B------:R-:W-:Y:S02]  /*aec0*/  IMAD.MOV R2, RZ, RZ, -R2 ;  /* 0x000000ffff027224 */ /* 0x000fe400078e0a02 */
[----:B------:R-:W-:Y:S01]  /*aed0*/  @!P6 IMAD.IADD R21, R21, 0x1, -R9 ;  /* 0x000000011515e824 */ /* 0x000fe200078e0a09 */
[----:B------:R-:W-:Y:S01]  /*aee0*/  ISETP.GE.AND P6, PT, R0, RZ, PT ;  /* 0x000000ff0000720c */ /* 0x000fe20003fc6270 */
[----:B------:R-:W-:Y:S02]  /*aef0*/  VIADD R0, R13, 0x32 ;  /* 0x000000320d007836 */ /* 0x000fe40000000000 */
[----:B------:R-:W-:Y:S02]  /*af00*/  @!P4 IMAD.MOV R5, RZ, RZ, -R5 ;  /* 0x000000ffff05c224 */ /* 0x000fe400078e0a05 */
[----:B------:R-:W-:Y:S01]  /*af10*/  @!P0 IMAD.IADD R15, R15, 0x1, -R9 ;  /* 0x000000010f0f8824 */ /* 0x000fe200078e0a09 */
[C---:B------:R-:W-:Y:S01]  /*af20*/  ISETP.GT.U32.AND P0, PT, R9.reuse, R16, PT ;  /* 0x000000100900720c */ /* 0x040fe20003f04070 */
[----:B------:R-:W-:Y:S01]  /*af30*/  IMAD R19, R9, R2, R19 ;  /* 0x0000000209137224 */ /* 0x000fe200078e0213 */
[----:B------:R-:W-:Y:S01]  /*af40*/  IABS R2, R0 ;  /* 0x0000000000027213 */ /* 0x000fe20000000000 */
[----:B0-----:R-:W-:Y:S01]  /*af50*/  IMAD.MOV.U32 R4, RZ, RZ, R10 ;  /* 0x000000ffff047224 */ /* 0x001fe200078e000a */
[----:B------:R0:W-:Y:S01]  /*af60*/  STL [R1+0xa0], R5 ;  /* 0x0000a00501007387 */ /* 0x0001e20000100800 */
[----:B------:R-:W-:Y:S01]  /*af70*/  IMAD.HI.U32 R14, R11, R24, RZ ;  /* 0x000000180b0e7227 */ /* 0x000fe200078e00ff */
[----:B------:R-:W-:-:S03]  /*af80*/  ISETP.GT.U32.AND P4, PT, R9, R19, PT ;  /* 0x000000130900720c */ /* 0x000fc60003f84070 */
[----:B------:R-:W-:-:S04]  /*af90*/  IMAD.HI.U32 R10, R11, R2, RZ ;  /* 0x000000020b0a7227 */ /* 0x000fc800078e00ff */
[----:B------:R-:W-:Y:S01]  /*afa0*/  @!P2 IMAD.MOV R4, RZ, RZ, -R4 ;  /* 0x000000ffff04a224 */ /* 0x000fe200078e0a04 */
[----:B------:R-:W-:Y:S01]  /*afb0*/  ISETP.GT.U32.AND P2, PT, R9, R15, PT ;  /* 0x0000000f0900720c */ /* 0x000fe20003f44070 */
[----:B0-----:R-:W-:Y:S02]  /*afc0*/  IMAD.MOV.U32 R5, RZ, RZ, R21 ;  /* 0x000000ffff057224 */ /* 0x001fe400078e0015 */
[----:B------:R-:W-:Y:S01]  /*afd0*/  IMAD.MOV R14, RZ, RZ, -R14 ;  /* 0x000000ffff0e7224 */ /* 0x000fe200078e0a0e */
[----:B------:R0:W-:Y:S01]  /*afe0*/  STL [R1+0xbc], R4 ;  /* 0x0000bc0401007387 */ /* 0x0001e20000100800 */
[----:B------:R-:W-:Y:S02]  /*aff0*/  VIADD R3, R13, 0x31 ;  /* 0x000000310d037836 */ /* 0x000fe40000000000 */
[----:B------:R-:W-:Y:S02]  /*b000*/  @!P5 IMAD.MOV R5, RZ, RZ, -R5 ;  /* 0x000000ffff05d224 */ /* 0x000fe400078e0a05 */
[----:B------:R-:W-:Y:S01]  /*b010*/  @!P0 IMAD.IADD R16, R16, 0x1, -R9 ;  /* 0x0000000110108824 */ /* 0x000fe200078e0a09 */
[----:B------:R-:W-:Y:S01]  /*b020*/  ISETP.GE.AND P0, PT, R17, RZ, PT ;  /* 0x000000ff1100720c */ /* 0x000fe20003f06270 */
[----:B------:R-:W-:Y:S01]  /*b030*/  IMAD.MOV R10, RZ, RZ, -R10 ;  /* 0x000000ffff0a7224 */ /* 0x000fe200078e0a0a */
[----:B------:R1:W-:Y:S01]  /*b040*/  STL [R1+0xa8], R5 ;  /* 0x0000a80501007387 */ /* 0x0003e20000100800 */
[C---:B------:R-:W-:Y:S01]  /*b050*/  IMAD R24, R9.reuse, R14, R24 ;  /* 0x0000000e09187224 */ /* 0x040fe200078e0218 */
[----:B------:R-:W-:Y:S01]  /*b060*/  IABS R14, R3 ;  /* 0x00000003000e7213 */ /* 0x000fe20000000000 */
[----:B------:R-:W-:-:S02]  /*b070*/  IMAD R2, R9, R10, R2 ;  /* 0x0000000a09027224 */ /* 0x000fc400078e0202 */
[----:B0-----:R-:W-:Y:S01]  /*b080*/  IMAD.MOV.U32 R4, RZ, RZ, R20 ;  /* 0x000000ffff047224 */ /* 0x001fe200078e0014 */
[----:B------:R-:W-:Y:S01]  /*b090*/  ISETP.GT.U32.AND P5, PT, R9, R24, PT ;  /* 0x000000180900720c */ /* 0x000fe20003fa4070 */
[----:B------:R-:W-:-:S04]  /*b0a0*/  IMAD.HI.U32 R20, R11, R14, RZ ;  /* 0x0000000e0b147227 */ /* 0x000fc800078e00ff */
[----:B-1----:R-:W-:Y:S02]  /*b0b0*/  IMAD.MOV.U32 R5, RZ, RZ, R16 ;  /* 0x000000ffff057224 */ /* 0x002fe400078e0010 */
[----:B------:R-:W-:Y:S01]  /*b0c0*/  @!P1 IMAD.MOV R4, RZ, RZ, -R4 ;  /* 0x000000ffff049224 */ /* 0x000fe200078e0a04 */
[----:B------:R-:W-:Y:S01]  /*b0d0*/  ISETP.GE.AND P1, PT, R18, RZ, PT ;  /* 0x000000ff1200720c */ /* 0x000fe20003f26270 */
[----:B------:R-:W-:Y:S01]  /*b0e0*/  @!P6 IMAD.MOV R5, RZ, RZ, -R5 ;  /* 0x000000ffff05e224 */ /* 0x000fe200078e0a05 */
[----:B------:R-:W-:Y:S01]  /*b0f0*/  ISETP.GT.U32.AND P6, PT, R9, R2, PT ;  /* 0x000000020900720c */ /* 0x000fe20003fc4070 */
[----:B------:R-:W-:Y:S01]  /*b100*/  IMAD.MOV R20, RZ, RZ, -R20 ;  /* 0x000000ffff147224 */ /* 0x000fe200078e0a14 */
[----:B------:R0:W-:Y:S01]  /*b110*/  STL [R1+0xb8], R4 ;  /* 0x0000b80401007387 */ /* 0x0001e20000100800 */
[----:B------:R-:W-:Y:S01]  /*b120*/  @!P2 IMAD.IADD R15, R15, 0x1, -R9 ;  /* 0x000000010f0fa824 */ /* 0x000fe200078e0a09 */
[----:B------:R-:W-:Y:S01]  /*b130*/  ISETP.GE.AND P2, PT, R0, RZ, PT ;  /* 0x000000ff0000720c */ /* 0x000fe20003f46270 */
[----:B------:R-:W-:Y:S01]  /*b140*/  IMAD R14, R9, R20, R14 ;  /* 0x00000014090e7224 */ /* 0x000fe200078e020e */
[----:B------:R-:W-:Y:S01]  /*b150*/  STL [R1+0xac], R5 ;  /* 0x0000ac0501007387 */ /* 0x000fe20000100800 */
[----:B------:R-:W-:-:S02]  /*b160*/  VIADD R0, R13, 0x30 ;  /* 0x000000300d007836 */ /* 0x000fc40000000000 */
[--C-:B------:R-:W-:Y:S02]  /*b170*/  @!P5 IMAD.IADD R24, R24, 0x1, -R9.reuse ;  /* 0x000000011818d824 */ /* 0x100fe400078e0a09 */
[----:B------:R-:W-:Y:S01]  /*b180*/  @!P4 IMAD.IADD R19, R19, 0x1, -R9 ;  /* 0x000000011313c824 */ /* 0x000fe200078e0a09 */
[----:B------:R-:W-:Y:S01]  /*b190*/  IABS R17, R0 ;  /* 0x0000000000117213 */ /* 0x000fe20000000000 */
[----:B0-----:R-:W-:Y:S01]  /*b1a0*/  IMAD.MOV.U32 R4, RZ, RZ, R15 ;  /* 0x000000ffff047224 */ /* 0x001fe200078e000f */
[C---:B------:R-:W-:Y:S01]  /*b1b0*/  ISETP.GT.U32.AND P5, PT, R9.reuse, R24, PT ;  /* 0x000000180900720c */ /* 0x040fe20003fa4070 */
[----:B------:R-:W-:Y:S01]  /*b1c0*/  @!P6 IMAD.IADD R2, R2, 0x1, -R9 ;  /* 0x000000010202e824 */ /* 0x000fe200078e0a09 */
[C---:B------:R-:W-:Y:S01]  /*b1d0*/  ISETP.GT.U32.AND P4, PT, R9.reuse, R19, PT ;  /* 0x000000130900720c */ /* 0x040fe20003f84070 */
[----:B------:R-:W-:Y:S01]  /*b1e0*/  @!P3 IMAD.MOV R4, RZ, RZ, -R4 ;  /* 0x000000ffff04b224 */ /* 0x000fe200078e0a04 */
[----:B------:R-:W-:Y:S01]  /*b1f0*/  ISETP.GT.U32.AND P3, PT, R9, R14, PT ;  /* 0x0000000e0900720c */ /* 0x000fe20003f64070 */
[----:B------:R-:W-:Y:S01]  /*b200*/  IMAD.HI.U32 R15, R11, R17, RZ ;  /* 0x000000110b0f7227 */ /* 0x000fe200078e00ff */
[----:B------:R-:W-:-:S02]  /*b210*/  ISETP.GT.U32.AND P6, PT, R9, R2, PT ;  /* 0x000000020900720c */ /* 0x000fc40003fc4070 */
[----:B------:R0:W-:Y:S01]  /*b220*/  STL [R1+0xb4], R4 ;  /* 0x0000b40401007387 */ /* 0x0001e20000100800 */
[----:B------:R-:W-:Y:S02]  /*b230*/  VIADD R10, R13, 0x2f ;  /* 0x0000002f0d0a7836 */ /* 0x000fe40000000000 */
[----:B------:R-:W-:Y:S02]  /*b240*/  IMAD.MOV R15, RZ, RZ, -R15 ;  /* 0x000000ffff0f7224 */ /* 0x000fe400078e0a0f */
[----:B------:R-:W-:Y:S01]  /*b250*/  @!P5 IMAD.IADD R24, R24, 0x1, -R9 ;  /* 0x000000011818d824 */ /* 0x000fe200078e0a09 */
[----:B------:R-:W-:Y:S01]  /*b260*/  IABS R18, R10 ;  /* 0x0000000a00127213 */ /* 0x000fe20000000000 */
[----:B------:R-:W-:Y:S01]  /*b270*/  IMAD R17, R9, R15, R17 ;  /* 0x0000000f09117224 */ /* 0x000fe200078e0211 */
[----:B------:R-:W-:Y:S01]  /*b280*/  ISETP.GE.AND P5, PT, R0, RZ, PT ;  /* 0x000000ff0000720c */ /* 0x000fe20003fa6270 */
[--C-:B------:R-:W-:Y:S02]  /*b290*/  @!P3 IMAD.IADD R14, R14, 0x1, -R9.reuse ;  /* 0x000000010e0eb824 */ /* 0x100fe400078e0a09 */
[----:B------:R-:W-:Y:S01]  /*b2a0*/  @!P4 IMAD.IADD R19, R19, 0x1, -R9 ;  /* 0x000000011313c824 */ /* 0x000fe200078e0a09 */
[----:B------:R-:W-:Y:S01]  /*b2b0*/  ISETP.GE.AND P4, PT, R3, RZ, PT ;  /* 0x000000ff0300720c */ /* 0x000fe20003f86270 */
[----:B------:R-:W-:Y:S01]  /*b2c0*/  IMAD.HI.U32 R0, R11, R18, RZ ;  /* 0x000000120b007227 */ /* 0x000fe200078e00ff */
[----:B------:R-:W-:-:S03]  /*b2d0*/  ISETP.GT.U32.AND P3, PT, R9, R14, PT ;  /* 0x0000000e0900720c */ /* 0x000fc60003f64070 */
[----:B------:R-:W-:Y:S01]  /*b2e0*/  @!P6 IMAD.IADD R2, R2, 0x1, -R9 ;  /* 0x000000010202e824 */ /* 0x000fe200078e0a09 */
[----:B------:R-:W-:Y:S01]  /*b2f0*/  ISETP.GT.U32.AND P6, PT, R9, R17, PT ;  /* 0x000000110900720c */ /* 0x000fe20003fc4070 */
[----:B------:R-:W-:Y:S02]  /*b300*/  VIADD R3, R13, 0x2e ;  /* 0x0000002e0d037836 */ /* 0x000fe40000000000 */
[----:B0-----:R-:W-:Y:S02]  /*b310*/  IMAD.MOV.U32 R4, RZ, RZ, R19 ;  /* 0x000000ffff047224 */ /* 0x001fe400078e0013 */
[----:B------:R-:W-:Y:S01]  /*b320*/  IMAD.MOV R0, RZ, RZ, -R0 ;  /* 0x000000ffff007224 */ /* 0x000fe200078e0a00 */
[----:B------:R-:W-:Y:S01]  /*b330*/  IABS R16, R3 ;  /* 0x0000000300107213 */ /* 0x000fe20000000000 */
[----:B------:R-:W-:Y:S01]  /*b340*/  @!P1 IMAD.MOV R4, RZ, RZ, -R4 ;  /* 0x000000ffff049224 */ /* 0x000fe200078e0a04 */
[----:B------:R-:W-:Y:S01]  /*b350*/  ISETP.GE.AND P1, PT, R10, RZ, PT ;  /* 0x000000ff0a00720c */ /* 0x000fe20003f26270 */
[----:B------:R-:W-:-:S02]  /*b360*/  IMAD R18, R9, R0, R18 ;  /* 0x0000000009127224 */ /* 0x000fc400078e0212 */
[----:B------:R-:W-:Y:S01]  /*b370*/  VIADD R19, R13, 0x2d ;  /* 0x0000002d0d137836 */ /* 0x000fe20000000000 */
[----:B------:R0:W-:Y:S01]  /*b380*/  STL [R1+0xb0], R4 ;  /* 0x0000b00401007387 */ /* 0x0001e20000100800 */
[----:B------:R-:W-:Y:S01]  /*b390*/  @!P3 IMAD.IADD R14, R14, 0x1, -R9 ;  /* 0x000000010e0eb824 */ /* 0x000fe200078e0a09 */
[----:B------:R-:W-:Y:S01]  /*b3a0*/  ISETP.GT.U32.AND P3, PT, R9, R18, PT ;  /* 0x000000120900720c */ /* 0x000fe20003f64070 */
[----:B------:R-:W-:Y:S01]  /*b3b0*/  IMAD.HI.U32 R10, R11, R16, RZ ;  /* 0x000000100b0a7227 */ /* 0x000fe200078e00ff */
[----:B------:R-:W-:-:S03]  /*b3c0*/  IABS R22, R19 ;  /* 0x0000001300167213 */ /* 0x000fc60000000000 */
[----:B------:R-:W-:Y:S02]  /*b3d0*/  @!P6 IMAD.IADD R17, R17, 0x1, -R9 ;  /* 0x000000011111e824 */ /* 0x000fe400078e0a09 */
[----:B------:R-:W-:Y:S02]  /*b3e0*/  VIADD R20, R13, 0x2c ;  /* 0x0000002c0d147836 */ /* 0x000fe40000000000 */
[----:B0-----:R-:W-:Y:S02]  /*b3f0*/  IMAD.MOV.U32 R4, RZ, RZ, R24 ;  /* 0x000000ffff047224 */ /* 0x001fe400078e0018 */
[----:B------:R-:W-:Y:S01]  /*b400*/  IMAD.MOV R10, RZ, RZ, -R10 ;  /* 0x000000ffff0a7224 */ /* 0x000fe200078e0a0a */
[----:B------:R-:W-:Y:S01]  /*b410*/  IABS R21, R20 ;  /* 0x0000001400157213 */ /* 0x000fe20000000000 */
[----:B------:R-:W-:Y:S01]  /*b420*/  @!P0 IMAD.MOV R4, RZ, RZ, -R4 ;  /* 0x000000ffff048224 */ /* 0x000fe200078e0a04 */
[----:B------:R-:W-:Y:S01]  /*b430*/  ISETP.GT.U32.AND P0, PT, R9, R17, PT ;  /* 0x000000110900720c */ /* 0x000fe20003f04070 */
[----:B------:R-:W-:-:S02]  /*b440*/  VIADD R0, R13, 0x2b ;  /* 0x0000002b0d007836 */ /* 0x000fc40000000000 */
[----:B------:R-:W-:Y:S01]  /*b450*/  IMAD.HI.U32 R25, R11, R22, RZ ;  /* 0x000000160b197227 */ /* 0x000fe200078e00ff */
[----:B------:R0:W-:Y:S03]  /*b460*/  STL [R1+0xa4], R4 ;  /* 0x0000a40401007387 */ /* 0x0001e60000100800 */
[C---:B------:R-:W-:Y:S01]  /*b470*/  IMAD R16, R9.reuse, R10, R16 ;  /* 0x0000000a09107224 */ /* 0x040fe200078e0210 */
[----:B------:R-:W-:Y:S01]  /*b480*/  IABS R10, R0 ;  /* 0x00000000000a7213 */ /* 0x000fe20000000000 */
[----:B------:R-:W-:Y:S02]  /*b490*/  IMAD.MOV R25, RZ, RZ, -R25 ;  /* 0x000000ffff197224 */ /* 0x000fe400078e0a19 */
[----:B------:R-:W-:Y:S01]  /*b4a0*/  @!P3 IMAD.IADD R18, R18, 0x1, -R9 ;  /* 0x000000011212b824 */ /* 0x000fe200078e0a09 */
[----:B------:R-:W-:Y:S01]  /*b4b0*/  ISETP.GT.U32.AND P6, PT, R9, R16, PT ;  /* 0x000000100900720c */ /* 0x000fe20003fc4070 */
[----:B------:R-:W-:Y:S01]  /*b4c0*/  IMAD.HI.U32 R23, R11, R21, RZ ;  /* 0x000000150b177227 */ /* 0x000fe200078e00ff */
[----:B------:R-:W-:-:S03]  /*b4d0*/  ISETP.GE.AND P3, PT, R3, RZ, PT ;  /* 0x000000ff0300720c */ /* 0x000fc60003f66270 */
[----:B0-----:R-:W-:Y:S02]  /*b4e0*/  IMAD.MOV.U32 R4, RZ, RZ, R2 ;  /* 0x000000ffff047224 */ /* 0x001fe400078e0002 */
[C---:B------:R-:W-:Y:S02]  /*b4f0*/  IMAD R3, R9.reuse, R25, R22 ;  /* 0x0000001909037224 */ /* 0x040fe400078e0216 */
[----:B------:R-:W-:Y:S02]  /*b500*/  IMAD.MOV.U32 R24, RZ, RZ, R10 ;  /* 0x000000ffff187224 */ /* 0x000fe400078e000a */
[----:B------:R-:W-:Y:S01]  /*b510*/  @!P2 IMAD.MOV R4, RZ, RZ, -R4 ;  /* 0x000000ffff04a224 */ /* 0x000fe200078e0a04 */
[----:B------:R-:W-:Y:S01]  /*b520*/  ISETP.GT.U32.AND P2, PT, R9, R18, PT ;  /* 0x000000120900720c */ /* 0x000fe20003f44070 */
[----:B------:R-:W-:Y:S02]  /*b530*/  IMAD.MOV R23, RZ, RZ, -R23 ;  /* 0x000000ffff177224 */ /* 0x000fe400078e0a17 */
[----:B------:R-:W-:Y:S01]  /*b540*/  @!P0 IMAD.IADD R17, R17, 0x1, -R9 ;  /* 0x0000000111118824 */ /* 0x000fe200078e0a09 */
[----:B------:R-:W-:Y:S01]  /*b550*/  ISETP.GT.U32.AND P0, PT, R9, R3, PT ;  /* 0x000000030900720c */ /* 0x000fe20003f04070 */
[----:B------:R-:W-:Y:S01]  /*b560*/  IMAD.HI.U32 R2, R11, R24, RZ ;  /* 0x000000180b027227 */ /* 0x000fe200078e00ff */
[----:B------:R0:W-:Y:S03]  /*b570*/  STL [R1+0x9c], R4 ;  /* 0x00009c0401007387 */ /* 0x0001e60000100800 */
[----:B------:R-:W-:-:S02]  /*b580*/  IMAD R10, R9, R23, R21 ;  /* 0x00000017090a7224 */ /* 0x000fc400078e0215 */
[----:B------:R-:W-:Y:S02]  /*b590*/  IMAD.MOV R2, RZ, RZ, -R2 ;  /* 0x000000ffff027224 */ /* 0x000fe400078e0a02 */
[----:B------:R-:W-:Y:S02]  /*b5a0*/  @!P6 IMAD.IADD R16, R16, 0x1, -R9 ;  /* 0x000000011010e824 */ /* 0x000fe400078e0a09 */
[----:B------:R-:W-:Y:S02]  /*b5b0*/  VIADD R15, R13, 0x2a ;  /* 0x0000002a0d0f7836 */ /* 0x000fe40000000000 */
[----:B0-----:R-:W-:Y:S01]  /*b5c0*/  IMAD.MOV.U32 R4, RZ, RZ, R17 ;  /* 0x000000ffff047224 */ /* 0x001fe200078e0011 */
[C---:B------:R-:W-:Y:S01]  /*b5d0*/  ISETP.GT.U32.AND P6, PT, R9.reuse, R16, PT ;  /* 0x000000100900720c */ /* 0x040fe20003fc4070 */
[C---:B------:R-:W-:Y:S01]  /*b5e0*/  IMAD R2, R9.reuse, R2, R24 ;  /* 0x0000000209027224 */ /* 0x040fe200078e0218 */
[----:B------:R-:W-:Y:S01]  /*b5f0*/  IABS R22, R15 ;  /* 0x0000000f00167213 */ /* 0x000fe20000000000 */
[----:B------:R-:W-:Y:S01]  /*b600*/  @!P5 IMAD.MOV R4, RZ, RZ, -R4 ;  /* 0x000000ffff04d224 */ /* 0x000fe200078e0a04 */
[----:B------:R-:W-:Y:S01]  /*b610*/  ISETP.GT.U32.AND P5, PT, R9, R10, PT ;  /* 0x0000000a0900720c */ /* 0x000fe20003fa4070 */
[----:B------:R-:W-:-:S02]  /*b620*/  IMAD.MOV.U32 R5, RZ, RZ, R14 ;  /* 0x000000ffff057224 */ /* 0x000fc400078e000e */
[----:B------:R-:W-:Y:S01]  /*b630*/  @!P0 IMAD.IADD R3, R3, 0x1, -R9 ;  /* 0x0000000103038824 */ /* 0x000fe200078e0a09 */
[----:B------:R-:W-:Y:S01]  /*b640*/  ISETP.GT.U32.AND P0, PT, R9, R2, PT ;  /* 0x000000020900720c */ /* 0x000fe20003f04070 */
[----:B------:R-:W-:Y:S01]  /*b650*/  @!P4 IMAD.MOV R5, RZ, RZ, -R5 ;  /* 0x000000ffff05c224 */ /* 0x000fe200078e0a05 */
[----:B------:R-:W-:Y:S01]  /*b660*/  ISETP.GE.AND P4, PT, R19, RZ, PT ;  /* 0x000000ff1300720c */ /* 0x000fe20003f86270 */
[--C-:B------:R-:W-:Y:S01]  /*b670*/  @!P2 IMAD.IADD R18, R18, 0x1, -R9.reuse ;  /* 0x000000011212a824 */ /* 0x100fe200078e0a09 */
[----:B------:R-:W-:Y:S01]  /*b680*/  ISETP.GE.AND P2, PT, R20, RZ, PT ;  /* 0x000000ff1400720c */ /* 0x000fe20003f46270 */
[----:B------:R-:W-:Y:S01]  /*b690*/  IMAD.HI.U32 R14, R11, R22, RZ ;  /* 0x000000160b0e7227 */ /* 0x000fe200078e00ff */
[----:B------:R-:W-:Y:S03]  /*b6a0*/  STL [R1+0x94], R5 ;  /* 0x0000940501007387 */ /* 0x000fe60000100800 */
[----:B------:R-:W-:Y:S01]  /*b6b0*/  @!P5 IMAD.IADD R10, R10, 0x1, -R9 ;  /* 0x000000010a0ad824 */ /* 0x000fe200078e0a09 */
[----:B------:R0:W-:Y:S01]  /*b6c0*/  STL [R1+0x80], R4 ;  /* 0x0000800401007387 */ /* 0x0001e20000100800 */
[----:B------:R-:W-:Y:S01]  /*b6d0*/  IMAD.MOV R14, RZ, RZ, -R14 ;  /* 0x000000ffff0e7224 */ /* 0x000fe200078e0a0e */
[----:B------:R-:W-:Y:S01]  /*b6e0*/  ISETP.GT.U32.AND P5, PT, R9, R3, PT ;  /* 0x000000030900720c */ /* 0x000fe20003fa4070 */
[----:B------:R-:W-:-:S02]  /*b6f0*/  VIADD R17, R13, 0x29 ;  /* 0x000000290d117836 */ /* 0x000fc40000000000 */
[--C-:B------:R-:W-:Y:S01]  /*b700*/  @!P6 IMAD.IADD R16, R16, 0x1, -R9.reuse ;  /* 0x000000011010e824 */ /* 0x100fe200078e0a09 */
[----:B------:R-:W-:Y:S01]  /*b710*/  ISETP.GE.AND P6, PT, R0, RZ, PT ;  /* 0x000000ff0000720c */ /* 0x000fe20003fc6270 */
[----:B------:R-:W-:Y:S01]  /*b720*/  IMAD R0, R9, R14, R22 ;  /* 0x0000000e09007224 */ /* 0x000fe200078e0216 */
[----:B------:R-:W-:Y:S01]  /*b730*/  IABS R22, R17 ;  /* 0x0000001100167213 */ /* 0x000fe20000000000 */
[----:B------:R-:W-:Y:S02]  /*b740*/  @!P0 IMAD.IADD R2, R2, 0x1, -R9 ;  /* 0x0000000102028824 */ /* 0x000fe400078e0a09 */
[----:B0-----:R-:W-:Y:S02]  /*b750*/  IMAD.MOV.U32 R4, RZ, RZ, R18 ;  /* 0x000000ffff047224 */ /* 0x001fe400078e0012 */
[----:B------:R-:W-:Y:S01]  /*b760*/  IMAD.HI.U32 R24, R11, R22, RZ ;  /* 0x000000160b187227 */ /* 0x000fe200078e00ff */
[----:B------:R-:W-:-:S03]  /*b770*/  ISETP.GT.U32.AND P0, PT, R9, R2, PT ;  /* 0x000000020900720c */ /* 0x000fc60003f04070 */
[----:B------:R-:W-:Y:S01]  /*b780*/  @!P1 IMAD.MOV R4, RZ, RZ, -R4 ;  /* 0x000000ffff049224 */ /* 0x000fe200078e0a04 */
[----:B------:R-:W-:Y:S01]  /*b790*/  ISETP.GT.U32.AND P1, PT, R9, R10, PT ;  /* 0x0000000a0900720c */ /* 0x000fe20003f24070 */
[----:B------:R-:W-:Y:S02]  /*b7a0*/  IMAD.MOV R24, RZ, RZ, -R24 ;  /* 0x000000ffff187224 */ /* 0x000fe400078e0a18 */
[--C-:B------:R-:W-:Y:S01]  /*b7b0*/  @!P5 IMAD.IADD R3, R3, 0x1, -R9.reuse ;  /* 0x000000010303d824 */ /* 0x100fe200078e0a09 */
[----:B------:R-:W-:Y:S01]  /*b7c0*/  ISETP.GT.U32.AND P5, PT, R9, R0, PT ;  /* 0x000000000900720c */ /* 0x000fe20003fa4070 */
[C---:B------:R-:W-:Y:S01]  /*b7d0*/  VIADD R21, R13.reuse, 0x27 ;  /* 0x000000270d157836 */ /* 0x040fe20000000000 */
[----:B------:R-:W-:Y:S01]  /*b7e0*/  STL [R1+0x7c], R4 ;  /* 0x00007c0401007387 */ /* 0x000fe20000100800 */
[----:B------:R-:W-:Y:S02]  /*b7f0*/  VIADD R20, R13, 0x26 ;  /* 0x000000260d147836 */ /* 0x000fe40000000000 */
[--C-:B------:R-:W-:Y:S01]  /*b800*/  @!P0 IMAD.IADD R2, R2, 0x1, -R9.reuse ;  /* 0x0000000102028824 */ /* 0x100fe200078e0a09 */
[----:B------:R-:W-:Y:S01]  /*b810*/  IABS R18, R21 ;  /* 0x0000001500127213 */ /* 0x000fe20000000000 */
[----:B------:R-:W-:Y:S01]  /*b820*/  IMAD.MOV.U32 R5, RZ, RZ, R16 ;  /* 0x000000ffff057224 */ /* 0x000fe200078e0010 */
[----:B------:R-:W-:Y:S01]  /*b830*/  IABS R19, R20 ;  /* 0x0000001400137213 */ /* 0x000fe20000000000 */
[----:B------:R-:W-:Y:S01]  /*b840*/  @!P1 IMAD.IADD R10, R10, 0x1, -R9 ;  /* 0x000000010a0a9824 */ /* 0x000fe200078e0a09 */
[----:B------:R-:W-:Y:S01]  /*b850*/  ISETP.GE.AND P1, PT, R15, RZ, PT ;  /* 0x000000ff0f00720c */ /* 0x000fe20003f26270 */
[----:B------:R-:W-:-:S02]  /*b860*/  IMAD R15, R9, R24, R22 ;  /* 0x00000018090f7224 */ /* 0x000fc400078e0216 */
[----:B------:R-:W-:Y:S01]  /*b870*/  @!P5 IMAD.IADD R0, R0, 0x1, -R9 ;  /* 0x000000010000d824 */ /* 0x000fe200078e0a09 */
[----:B------:R-:W-:Y:S01]  /*b880*/  ISETP.GE.AND P5, PT, R17, RZ, PT ;  /* 0x000000ff1100720c */ /* 0x000fe20003fa6270 */
[----:B------:R-:W-:Y:S01]  /*b890*/  IMAD.HI.U32 R25, R11, R18, RZ ;  /* 0x000000120b197227 */ /* 0x000fe200078e00ff */
[----:B------:R-:W-:-:S03]  /*b8a0*/  ISETP.GT.U32.AND P0, PT, R9, R15, PT ;  /* 0x0000000f0900720c */ /* 0x000fc60003f04070 */
[----:B------:R-:W-:Y:S02]  /*b8b0*/  VIADD R14, R13, 0x28 ;  /* 0x000000280d0e7836 */ /* 0x000fe40000000000 */
[----:B------:R-:W-:Y:S02]  /*b8c0*/  @!P3 IMAD.MOV R5, RZ, RZ, -R5 ;  /* 0x000000ffff05b224 */ /* 0x000fe400078e0a05 */
[----:B------:R-:W-:Y:S01]  /*b8d0*/  IMAD.HI.U32 R24, R11, R19, RZ ;  /* 0x000000130b187227 */ /* 0x000fe200078e00ff */
[----:B------:R-:W-:Y:S02]  /*b8e0*/  IABS R23, R14 ;  /* 0x0000000e00177213 */ /* 0x000fe40000000000 */
[----:B------:R0:W-:Y:S01]  /*b8f0*/  STL [R1+0x78], R5 ;  /* 0x0000780501007387 */ /* 0x0001e20000100800 */
[----:B------:R-:W-:Y:S02]  /*b900*/  IMAD.MOV R25, RZ, RZ, -R25 ;  /* 0x000000ffff197224 */ /* 0x000fe400078e0a19 */
[----:B------:R-:W-:Y:S01]  /*b910*/  @!P0 IMAD.IADD R15, R15, 0x1, -R9 ;  /* 0x000000010f0f8824 */ /* 0x000fe200078e0a09 */
[----:B------:R-:W-:Y:S01]  /*b920*/  ISETP.GT.U32.AND P0, PT, R9, R0, PT ;  /* 0x000000000900720c */ /* 0x000fe20003f04070 */
[----:B------:R-:W-:-:S02]  /*b930*/  IMAD.MOV R24, RZ, RZ, -R24 ;  /* 0x000000ffff187224 */ /* 0x000fc400078e0a18 */
[----:B------:R-:W-:Y:S02]  /*b940*/  IMAD R18, R9, R25, R18 ;  /* 0x0000001909127224 */ /* 0x000fe400078e0212 */
[----:B------:R-:W-:-:S04]  /*b950*/  IMAD.HI.U32 R22, R11, R23, RZ ;  /* 0x000000170b167227 */ /* 0x000fc800078e00ff */
[----:B0-----:R-:W-:Y:S02]  /*b960*/  IMAD.MOV.U32 R5, RZ, RZ, R10 ;  /* 0x000000ffff057224 */ /* 0x001fe400078e000a */
[C---:B------:R-:W-:Y:S02]  /*b970*/  IMAD R19, R9.reuse, R24, R19 ;  /* 0x0000001809137224 */ /* 0x040fe400078e0213 */
[----:B------:R-:W-:Y:S01]  /*b980*/  @!P2 IMAD.MOV R5, RZ, RZ, -R5 ;  /* 0x000000ffff05a224 */ /* 0x000fe200078e0a05 */
[----:B------:R-:W-:Y:S01]  /*b990*/  ISETP.GT.U32.AND P2, PT, R9, R18, PT ;  /* 0x000000120900720c */ /* 0x000fe20003f44070 */
[----:B------:R-:W-:Y:S02]  /*b9a0*/  VIADD R17, R13, 0x25 ;  /* 0x000000250d117836 */ /* 0x000fe40000000000 */
[----:B------:R-:W-:Y:S02]  /*b9b0*/  IMAD.MOV.U32 R4, RZ, RZ, R3 ;  /* 0x000000ffff047224 */ /* 0x000fe400078e0003 */
[----:B------:R-:W-:Y:S01]  /*b9c0*/  IMAD.MOV R22, RZ, RZ, -R22 ;  /* 0x000000ffff167224 */ /* 0x000fe200078e0a16 */
[----:B------:R-:W-:Y:S01]  /*b9d0*/  IABS R24, R17 ;  /* 0x0000001100187213 */ /* 0x000fe20000000000 */
[----:B------:R-:W-:Y:S01]  /*b9e0*/  @!P0 IMAD.IADD R0, R0, 0x1, -R9 ;  /* 0x0000000100008824 */ /* 0x000fe200078e0a09 */
[C---:B------:R-:W-:Y:S01]  /*b9f0*/  ISETP.GT.U32.AND P0, PT, R9.reuse, R19, PT ;  /* 0x000000130900720c */ /* 0x040fe20003f04070 */
[----:B------:R-:W-:Y:S01]  /*ba00*/  @!P4 IMAD.MOV R4, RZ, RZ, -R4 ;  /* 0x000000ffff04c224 */ /* 0x000fe200078e0a04 */
[C---:B------:R-:W-:Y:S01]  /*ba10*/  ISETP.GT.U32.AND P4, PT, R9.reuse, R15, PT ;  /* 0x0000000f0900720c */ /* 0x040fe20003f84070 */
[----:B------:R-:W-:-:S02]  /*ba20*/  IMAD R22, R9, R22, R23 ;  /* 0x0000001609167224 */ /* 0x000fc400078e0217 */
[----:B------:R-:W-:Y:S01]  /*ba30*/  VIADD R23, R13, 0x24 ;  /* 0x000000240d177836 */ /* 0x000fe20000000000 */
[----:B------:R0:W-:Y:S01]  /*ba40*/  STL [R1+0x68], R4 ;  /* 0x0000680401007387 */ /* 0x0001e20000100800 */
[----:B------:R-:W-:Y:S01]  /*ba50*/  IMAD.MOV.U32 R3, RZ, RZ, R24 ;  /* 0x000000ffff037224 */ /* 0x000fe200078e0018 */
[----:B------:R-:W-:Y:S01]  /*ba60*/  ISETP.GT.U32.AND P3, PT, R9, R22, PT ;  /* 0x000000160900720c */ /* 0x000fe20003f64070 */
[--C-:B------:R-:W-:Y:S01]  /*ba70*/  @!P2 IMAD.IADD R18, R18, 0x1, -R9.reuse ;  /* 0x000000011212a824 */ /* 0x100fe200078e0a09 */
[----:B------:R-:W-:Y:S01]  /*ba80*/  IABS R16, R23 ;  /* 0x0000001700107213 */ /* 0x000fe20000000000 */
[----:B------:R-:W-:Y:S01]  /*ba90*/  STL [R1+0x60], R5 ;  /* 0x0000600501007387 */ /* 0x000fe20000100800 */
[----:B------:R-:W-:Y:S02]  /*baa0*/  VIADD R7, R13, 0x6 ;  /* 0x000000060d077836 */ /* 0x000fe40000000000 */
[----:B------:R-:W-:Y:S01]  /*bab0*/  @!P0 IMAD.IADD R19, R19, 0x1, -R9 ;  /* 0x0000000113138824 */ /* 0x000fe200078e0a09 */
[----:B------:R-:W-:Y:S01]  /*bac0*/  ISETP.GT.U32.AND P0, PT, R9, R18, PT ;  /* 0x000000120900720c */ /* 0x000fe20003f04070 */
[----:B0-----:R-:W-:-:S02]  /*bad0*/  IMAD.MOV.U32 R4, RZ, RZ, R2 ;  /* 0x000000ffff047224 */ /* 0x001fc400078e0002 */
[----:B------:R-:W-:-:S04]  /*bae0*/  IMAD.HI.U32 R2, R11, R3, RZ ;  /* 0x000000030b027227 */ /* 0x000fc800078e00ff */
[----:B------:R-:W-:Y:S01]  /*baf0*/  @!P6 IMAD.MOV R4, RZ, RZ, -R4 ;  /* 0x000000ffff04e224 */ /* 0x000fe200078e0a04 */
[----:B------:R-:W-:Y:S01]  /*bb00*/  ISETP.GE.AND P6, PT, R14, RZ, PT ;  /* 0x000000ff0e00720c */ /* 0x000fe20003fc6270 */
[----:B------:R-:W-:Y:S02]  /*bb10*/  IMAD.MOV R2, RZ, RZ, -R2 ;  /* 0x000000ffff027224 */ /* 0x000fe400078e0a02 */
[----:B------:R-:W-:Y:S01]  /*bb20*/  @!P4 IMAD.IADD R15, R15, 0x1, -R9 ;  /* 0x000000010f0fc824 */ /* 0x000fe200078e0a09 */
[----:B------:R0:W-:Y:S01]  /*bb30*/  STL [R1+0x5c], R4 ;  /* 0x00005c0401007387 */ /* 0x0001e20000100800 */
[----:B------:R-:W-:Y:S01]  /*bb40*/  IMAD.HI.U32 R14, R11, R16, RZ ;  /* 0x000000100b0e7227 */ /* 0x000fe200078e00ff */
[----:B------:R-:W-:-:S03]  /*bb50*/  ISETP.GE.AND P4, PT, R21, RZ, PT ;  /* 0x000000ff1500720c */ /* 0x000fc60003f86270 */
[C---:B------:R-:W-:Y:S02]  /*bb60*/  IMAD R10, R9.reuse, R2, R3 ;  /* 0x00000002090a7224 */ /* 0x040fe400078e0203 */
[----:B------:R-:W-:Y:S02]  /*bb70*/  IMAD.MOV R14, RZ, RZ, -R14 ;  /* 0x000000ffff0e7224 */ /* 0x000fe400078e0a0e */
[----:B------:R-:W-:Y:S02]  /*bb80*/  IMAD.MOV.U32 R3, RZ, RZ, R15 ;  /* 0x000000ffff037224 */ /* 0x000fe400078e000f */
[----:B------:R-:W-:Y:S01]  /*bb90*/  @!P3 IMAD.IADD R22, R22, 0x1, -R9 ;  /* 0x000000011616b824 */ /* 0x000fe200078e0a09 */
[----:B------:R-:W-:Y:S01]  /*bba0*/  ISETP.GE.AND P3, PT, R20, RZ, PT ;  /* 0x000000ff1400720c */ /* 0x000fe20003f66270 */
[----:B0-----:R-:W-:Y:S02]  /*bbb0*/  IMAD.MOV.U32 R4, RZ, RZ, R0 ;  /* 0x000000ffff047224 */ /* 0x001fe400078e0000 */
[C---:B------:R-:W-:Y:S01]  /*bbc0*/  IMAD R16, R9.reuse, R14, R16 ;  /* 0x0000000e09107224 */ /* 0x040fe200078e0210 */
[C---:B------:R-:W-:Y:S01]  /*bbd0*/  ISETP.GT.U32.AND P2, PT, R9.reuse, R22, PT ;  /* 0x000000160900720c */ /* 0x040fe20003f44070 */
[----:B------:R-:W-:Y:S01]  /*bbe0*/  @!P5 IMAD.MOV R3, RZ, RZ, -R3 ;  /* 0x000000ffff03d224 */ /* 0x000fe200078e0a03 */
[C---:B------:R-:W-:Y:S01]  /*bbf0*/  ISETP.GT.U32.AND P5, PT, R9.reuse, R10, PT ;  /* 0x0000000a0900720c */ /* 0x040fe20003fa4070 */
[----:B------:R-:W-:Y:S01]  /*bc00*/  @!P1 IMAD.MOV R4, RZ, RZ, -R4 ;  /* 0x000000ffff049224 */ /* 0x000fe200078e0a04 */
[C---:B------:R-:W-:Y:S01]  /*bc10*/  ISETP.GT.U32.AND P1, PT, R9.reuse, R19, PT ;  /* 0x000000130900720c */ /* 0x040fe20003f24070 */
[----:B------:R-:W-:Y:S01]  /*bc20*/  @!P0 IMAD.IADD R18, R18, 0x1, -R9 ;  /* 0x0000000112128824 */ /* 0x000fe200078e0a09 */
[----:B------:R-:W-:Y:S01]  /*bc30*/  ISETP.GT.U32.AND P0, PT, R9, R16, PT ;  /* 0x000000100900720c */ /* 0x000fe20003f04070 */
[C---:B------:R-:W-:Y:S01]  /*bc40*/  VIADD R0, R13.reuse, 0x23 ;  /* 0x000000230d007836 */ /* 0x040fe20000000000 */
[----:B------:R-:W-:Y:S01]  /*bc50*/  STL [R1+0x58], R4 ;  /* 0x0000580401007387 */ /* 0x000fe20000100800 */
[----:B------:R-:W-:-:S02]  /*bc60*/  VIADD R14, R13, 0x22 ;  /* 0x000000220d0e7836 */ /* 0x000fc40000000000 */
[----:B------:R-:W-:Y:S01]  /*bc70*/  VIADD R21, R13, 0x20 ;  /* 0x000000200d157836 */ /* 0x000fe20000000000 */
[----:B------:R-:W-:Y:S01]  /*bc80*/  IABS R2, R0 ;  /* 0x0000000000027213 */ /* 0x000fe20000000000 */
[--C-:B------:R-:W-:Y:S01]  /*bc90*/  @!P2 IMAD.IADD R22, R22, 0x1, -R9.reuse ;  /* 0x000000011616a824 */ /* 0x100fe200078e0a09 */
[----:B------:R-:W-:Y:S01]  /*bca0*/  IABS R15, R14 ;  /* 0x0000000e000f7213 */ /* 0x000fe20000000000 */
[--C-:B------:R-:W-:Y:S01]  /*bcb0*/  @!P5 IMAD.IADD R10, R10, 0x1, -R9.reuse ;  /* 0x000000010a0ad824 */ /* 0x100fe200078e0a09 */
[----:B------:R-:W-:Y:S01]  /*bcc0*/  ISETP.GE.AND P2, PT, R17, RZ, PT ;  /* 0x000000ff1100720c */ /* 0x000fe20003f46270 */
[--C-:B------:R-:W-:Y:S01]  /*bcd0*/  @!P1 IMAD.IADD R19, R19, 0x1, -R9.reuse ;  /* 0x0000000113139824 */ /* 0x100fe200078e0a09 */
[----:B------:R-:W-:Y:S01]  /*bce0*/  ISETP.GE.AND P1, PT, R23, RZ, PT ;  /* 0x000000ff1700720c */ /* 0x000fe20003f26270 */
[----:B------:R-:W-:Y:S01]  /*bcf0*/  IMAD.MOV.U32 R17, RZ, RZ, R2 ;  /* 0x000000ffff117224 */ /* 0x000fe200078e0002 */
[----:B------:R0:W-:Y:S01]  /*bd00*/  STL [R1+0x54], R3 ;  /* 0x0000540301007387 */ /* 0x0001e20000100800 */
[----:B------:R-:W-:Y:S01]  /*bd10*/  VIADD R23, R13, 0x21 ;  /* 0x000000210d177836 */ /* 0x000fe20000000000 */
[----:B------:R-:W-:Y:S01]  /*bd20*/  ISETP.GE.AND P5, PT, R0, RZ, PT ;  /* 0x000000ff0000720c */ /* 0x000fe20003fa6270 */
[----:B------:R-:W-:Y:S01]  /*bd30*/  @!P0 IMAD.IADD R16, R16, 0x1, -R9 ;  /* 0x0000000110108824 */ /* 0x000fe200078e0a09 */
[----:B------:R-:W-:Y:S01]  /*bd40*/  ISETP.GT.U32.AND P0, PT, R9, R10, PT ;  /* 0x0000000a0900720c */ /* 0x000fe20003f04070 */
[----:B------:R-:W-:Y:S01]  /*bd50*/  IMAD.HI.U32 R20, R11, R15, RZ ;  /* 0x0000000f0b147227 */ /* 0x000fe200078e00ff */
[----:B------:R-:W-:-:S02]  /*bd60*/  IABS R2, R23 ;  /* 0x0000001700027213 */ /* 0x000fc40000000000 */
[----:B------:R-:W-:Y:S01]  /*bd70*/  IABS R24, R21 ;  /* 0x0000001500187213 */ /* 0x000fe20000000000 */
[----:B------:R-:W-:Y:S02]  /*bd80*/  IMAD.MOV R20, RZ, RZ, -R20 ;  /* 0x000000ffff147224 */ /* 0x000fe400078e0a14 */
[----:B0-----:R-:W-:-:S04]  /*bd90*/  IMAD.HI.U32 R3, R11, R17, RZ ;  /* 0x000000110b037227 */ /* 0x001fc800078e00ff */
[----:B------:R-:W-:Y:S02]  /*bda0*/  IMAD.MOV R3, RZ, RZ, -R3 ;  /* 0x000000ffff037224 */ /* 0x000fe400078e0a03 */
[----:B------:R-:W-:Y:S02]  /*bdb0*/  IMAD.MOV.U32 R0, RZ, RZ, R22 ;  /* 0x000000ffff007224 */ /* 0x000fe400078e0016 */
[----:B------:R-:W-:Y:S02]  /*bdc0*/  IMAD.MOV.U32 R22, RZ, RZ, R2 ;  /* 0x000000ffff167224 */ /* 0x000fe400078e0002 */
[C---:B------:R-:W-:Y:S02]  /*bdd0*/  IMAD R15, R9.reuse, R20, R15 ;  /* 0x00000014090f7224 */ /* 0x040fe400078e020f */
[----:B------:R-:W-:Y:S02]  /*bde0*/  IMAD R17, R9, R3, R17 ;  /* 0x0000000309117224 */ /* 0x000fe400078e0211 */
[----:B------:R-:W-:-:S02]  /*bdf0*/  IMAD.MOV.U32 R2, RZ, RZ, R18 ;  /* 0x000000ffff027224 */ /* 0x000fc400078e0012 */
[----:B------:R-:W-:Y:S01]  /*be00*/  @!P6 IMAD.MOV R0, RZ, RZ, -R0 ;  /* 0x000000ffff00e224 */ /* 0x000fe200078e0a00 */
[C---:B------:R-:W-:Y:S01]  /*be10*/  ISETP.GT.U32.AND P6, PT, R9.reuse, R16, PT ;  /* 0x000000100900720c */ /* 0x040fe20003fc4070 */
[----:B------:R-:W-:Y:S01]  /*be20*/  @!P0 IMAD.IADD R10, R10, 0x1, -R9 ;  /* 0x000000010a0a8824 */ /* 0x000fe200078e0a09 */
[C---:B------:R-:W-:Y:S01]  /*be30*/  ISETP.GT.U32.AND P0, PT, R9.reuse, R15, PT ;  /* 0x0000000f0900720c */ /* 0x040fe20003f04070 */
[----:B------:R-:W-:Y:S01]  /*be40*/  @!P4 IMAD.MOV R2, RZ, RZ, -R2 ;  /* 0x000000ffff02c224 */ /* 0x000fe200078e0a02 */
[----:B------:R-:W-:Y:S01]  /*be50*/  ISETP.GT.U32.AND P4, PT, R9, R17, PT ;  /* 0x000000110900720c */ /* 0x000fe20003f84070 */
[----:B------:R-:W-:Y:S01]  /*be60*/  IMAD.MOV.U32 R3, RZ, RZ, R19 ;  /* 0x000000ffff037224 */ /* 0x000fe200078e0013 */
[----:B------:R0:W-:Y:S01]  /*be70*/  STL [R1+0xf18], R0 ;  /* 0x000f180001007387 */ /* 0x0001e20000100800 */
[----:B------:R-:W-:-:S03]  /*be80*/  IMAD.HI.U32 R18, R11, R22, RZ ;  /* 0x000000160b127227 */ /* 0x000fc600078e00ff */
[----:B------:R-:W-:Y:S01]  /*be90*/  STL [R1+0xf1c], R2 ;  /* 0x000f1c0201007387 */ /* 0x000fe20000100800 */
[----:B------:R-:W-:Y:S01]  /*bea0*/  @!P3 IMAD.MOV R3, RZ, RZ, -R3 ;  /* 0x000000ffff03b224 */ /* 0x000fe200078e0a03 */
[----:B------:R-:W-:Y:S01]  /*beb0*/  ISETP.GE.AND P3, PT, R14, RZ, PT ;  /* 0x000000ff0e00720c */ /* 0x000fe20003f66270 */
[----:B------:R-:W-:Y:S02]  /*bec0*/  IMAD.MOV R14, RZ, RZ, -R18 ;  /* 0x000000ffff0e7224 */ /* 0x000fe400078e0a12 */
[--C-:B------:R-:W-:Y:S01]  /*bed0*/  @!P6 IMAD.IADD R16, R16, 0x1, -R9.reuse ;  /* 0x000000011010e824 */ /* 0x100fe200078e0a09 */
[----:B------:R-:W-:Y:S01]  /*bee0*/  STL [R1+0xf20], R3 ;  /* 0x000f200301007387 */ /* 0x000fe20000100800 */
[--C-:B------:R-:W-:Y:S01]  /*bef0*/  @!P0 IMAD.IADD R15, R15, 0x1, -R9.reuse ;  /* 0x000000010f0f8824 */ /* 0x100fe200078e0a09 */
[----:B------:R-:W-:Y:S01]  /*bf00*/  ISETP.GE.AND P6, PT, R23, RZ, PT ;  /* 0x000000ff1700720c */ /* 0x000fe20003fc6270 */
[----:B------:R-:W-:Y:S02]  /*bf10*/  @!P4 IMAD.IADD R17, R17, 0x1, -R9 ;  /* 0x000000011111c824 */ /* 0x000fe400078e0a09 */
[C---:B------:R-:W-:Y:S01]  /*bf20*/  IMAD R14, R9.reuse, R14, R22 ;  /* 0x0000000e090e7224 */ /* 0x040fe200078e0216 */
[C---:B------:R-:W-:Y:S01]  /*bf30*/  ISETP.GT.U32.AND P0, PT, R9.reuse, R15, PT ;  /* 0x0000000f0900720c */ /* 0x040fe20003f04070 */
[----:B------:R-:W-:Y:S01]  /*bf40*/  IMAD.MOV.U32 R5, RZ, RZ, R10 ;  /* 0x000000ffff057224 */ /* 0x000fe200078e000a */
[----:B------:R-:W-:Y:S01]  /*bf50*/  ISETP.GT.U32.AND P4, PT, R9, R17, PT ;  /* 0x000000110900720c */ /* 0x000fe20003f84070 */
[----:B------:R-:W-:-:S02]  /*bf60*/  IMAD.MOV.U32 R4, RZ, RZ, R16 ;  /* 0x000000ffff047224 */ /* 0x000fc400078e0010 */
[----:B------:R-:W-:-:S04]  /*bf70*/  IMAD.HI.U32 R10, R11, R24, RZ ;  /* 0x000000180b0a7227 */ /* 0x000fc800078e00ff */
[----:B------:R-:W-:Y:S01]  /*bf80*/  @!P2 IMAD.MOV R5, RZ, RZ, -R5 ;  /* 0x000000ffff05a224 */ /* 0x000fe200078e0a05 */
[----:B------:R-:W-:Y:S01]  /*bf90*/  ISETP.GT.U32.AND P2, PT, R9, R14, PT ;  /* 0x0000000e0900720c */ /* 0x000fe20003f44070 */
[----:B------:R-:W-:Y:S01]  /*bfa0*/  @!P1 IMAD.MOV R4, RZ, RZ, -R4 ;  /* 0x000000ffff049224 */ /* 0x000fe200078e0a04 */
[----:B------:R-:W-:Y:S01]  /*bfb0*/  ISETP.GE.AND P1, PT, R21, RZ, PT ;  /* 0x000000ff1500720c */ /* 0x000fe20003f26270 */
[----:B------:R-:W-:Y:S01]  /*bfc0*/  IMAD.MOV R21, RZ, RZ, -R10 ;  /* 0x000000ffff157224 */ /* 0x000fe200078e0a0a */
[----:B------:R-:W-:Y:S01]  /*bfd0*/  STL [R1+0x3c], R5 ;  /* 0x00003c0501007387 */ /* 0x000fe20000100800 */
[----:B------:R-:W-:Y:S02]  /*bfe0*/  VIADD R20, R13, 0x1f ;  /* 0x0000001f0d147836 */ /* 0x000fe40000000000 */
[----:B------:R-:W-:Y:S01]  /*bff0*/  IMAD R24, R9, R21, R24 ;  /* 0x0000001509187224 */ /* 0x000fe200078e0218 */
[----:B------:R-:W-:Y:S01]  /*c000*/  STL [R1+0x40], R4 ;  /* 0x0000400401007387 */ /* 0x000fe20000100800 */
[--C-:B------:R-:W-:Y:S01]  /*c010*/  @!P0 IMAD.IADD R15, R15, 0x1, -R9.reuse ;  /* 0x000000010f0f8824 */ /* 0x100fe200078e0a09 */
[----:B------:R-:W-:Y:S01]  /*c020*/  IABS R19, R20 ;  /* 0x0000001400137213 */ /* 0x000fe20000000000 */
[--C-:B------:R-:W-:Y:S01]  /*c030*/  @!P4 IMAD.IADD R17, R17, 0x1, -R9.reuse ;  /* 0x000000011111c824 */ /* 0x100fe200078e0a09 */
[----:B------:R-:W-:Y:S01]  /*c040*/  ISETP.GT.U32.AND P0, PT, R9, R24, PT ;  /* 0x000000180900720c */ /* 0x000fe20003f04070 */
[----:B------:R-:W-:Y:S01]  /*c050*/  @!P2 IMAD.IADD R14, R14, 0x1, -R9 ;  /* 0x000000010e0ea824 */ /* 0x000fe200078e0a09 */
[----:B------:R-:W-:Y:S01]  /*c060*/  ISETP.GE.AND P4, PT, R20, RZ, PT ;  /* 0x000000ff1400720c */ /* 0x000fe20003f86270 */
[----:B0-----:R-:W-:-:S02]  /*c070*/  IMAD.MOV.U32 R0, RZ, RZ, R17 ;  /* 0x000000ffff007224 */ /* 0x001fc400078e0011 */
[----:B------:R-:W-:Y:S01]  /*c080*/  VIADD R18, R13, 0x1e ;  /* 0x0000001e0d127836 */ /* 0x000fe20000000000 */
[----:B------:R-:W-:Y:S01]  /*c090*/  ISETP.GT.U32.AND P2, PT, R9, R14, PT ;  /* 0x0000000e0900720c */ /* 0x000fe20003f44070 */
[----:B------:R-:W-:-:S03]  /*c0a0*/  IMAD.HI.U32 R10, R11, R19, RZ ;  /* 0x000000130b0a7227 */ /* 0x000fc600078e00ff */
[----:B------:R-:W-:Y:S01]  /*c0b0*/  IABS R16, R18 ;  /* 0x0000001200107213 */ /* 0x000fe20000000000 */
[----:B------:R-:W-:Y:S01]  /*c0c0*/  @!P5 IMAD.MOV R0, RZ, RZ, -R0 ;  /* 0x000000ffff00d224 */ /* 0x000fe200078e0a00 */
[----:B------:R-:W-:Y:S01]  /*c0d0*/  ISETP.GE.AND P5, PT, R18, RZ, PT ;  /* 0x000000ff1200720c */ /* 0x000fe20003fa6270 */
[----:B------:R-:W-:Y:S02]  /*c0e0*/  IMAD.MOV R10, RZ, RZ, -R10 ;  /* 0x000000ffff0a7224 */ /* 0x000fe400078e0a0a */
[----:B------:R-:W-:Y:S01]  /*c0f0*/  @!P0 IMAD.IADD R24, R24, 0x1, -R9 ;  /* 0x0000000118188824 */ /* 0x000fe200078e0a09 */
[----:B------:R0:W-:Y:S01]  /*c100*/  STL [R1+0x48], R0 ;  /* 0x0000480001007387 */ /* 0x0001e20000100800 */
[----:B------:R-:W-:Y:S02]  /*c110*/  VIADD R17, R13, 0x1d ;  /* 0x0000001d0d117836 */ /* 0x000fe40000000000 */
[C---:B------:R-:W-:Y:S01]  /*c120*/  IMAD R18, R9.reuse, R10, R19 ;  /* 0x0000000a09127224 */ /* 0x040fe200078e0213 */
[----:B------:R-:W-:Y:S01]  /*c130*/  ISETP.GT.U32.AND P0, PT, R9, R24, PT ;  /* 0x000000180900720c */ /* 0x000fe20003f04070 */
[----:B------:R-:W-:-:S04]  /*c140*/  IMAD.HI.U32 R10, R11, R16, RZ ;  /* 0x000000100b0a7227 */ /* 0x000fc800078e00ff */
[----:B------:R-:W-:Y:S02]  /*c150*/  IMAD.MOV R10, RZ, RZ, -R10 ;  /* 0x000000ffff0a7224 */ /* 0x000fe400078e0a0a */
[----:B0-----:R-:W-:Y:S02]  /*c160*/  IMAD.MOV.U32 R0, RZ, RZ, R15 ;  /* 0x000000ffff007224 */ /* 0x001fe400078e000f */
[--C-:B------:R-:W-:Y:S01]  /*c170*/  @!P2 IMAD.IADD R14, R14, 0x1, -R9.reuse ;  /* 0x000000010e0ea824 */ /* 0x100fe200078e0a09 */
[----:B------:R-:W-:Y:S01]  /*c180*/  ISETP.GT.U32.AND P2, PT, R9, R18, PT ;  /* 0x000000120900720c */ /* 0x000fe20003f44070 */
[----:B------:R-:W-:Y:S01]  /*c190*/  @!P3 IMAD.MOV R0, RZ, RZ, -R0 ;  /* 0x000000ffff00b224 */ /* 0x000fe200078e0a00 */
[----:B------:R-:W-:Y:S01]  /*c1a0*/  ISETP.GE.AND P3, PT, R17, RZ, PT ;  /* 0x000000ff1100720c */ /* 0x000fe20003f66270 */
[----:B------:R-:W-:Y:S01]  /*c1b0*/  IMAD R16, R9, R10, R16 ;  /* 0x0000000a09107224 */ /* 0x000fe200078e0210 */
[----:B------:R-:W-:Y:S01]  /*c1c0*/  IABS R17, R17 ;  /* 0x0000001100117213 */ /* 0x000fe20000000000 */
[----:B------:R-:W-:Y:S01]  /*c1d0*/  VIADD R15, R13, 0x1c ;  /* 0x0000001c0d0f7836 */ /* 0x000fe20000000000 */
[----:B------:R0:W-:Y:S01]  /*c1e0*/  STL [R1+0x4c], R0 ;  /* 0x00004c0001007387 */ /* 0x0001e20000100800 */
[----:B------:R-:W-:-:S02]  /*c1f0*/  @!P0 IMAD.IADD R24, R24, 0x1, -R9 ;  /* 0x0000000118188824 */ /* 0x000fc400078e0a09 */
[----:B------:R-:W-:Y:S01]  /*c200*/  IMAD.HI.U32 R19, R11, R17, RZ ;  /* 0x000000110b137227 */ /* 0x000fe200078e00ff */
[----:B------:R-:W-:Y:S02]  /*c210*/  IABS R23, R15 ;  /* 0x0000000f00177213 */ /* 0x000fe40000000000 */
[----:B------:R-:W-:Y:S01]  /*c220*/  ISETP.GE.AND P0, PT, R15, RZ, PT ;  /* 0x000000ff0f00720c */ /* 0x000fe20003f06270 */
[----:B------:R-:W-:Y:S02]  /*c230*/  IMAD.MOV R19, RZ, RZ, -R19 ;  /* 0x000000ffff137224 */ /* 0x000fe400078e0a13 */
[----:B------:R-:W-:Y:S02]  /*c240*/  @!P2 IMAD.IADD R18, R18, 0x1, -R9 ;  /* 0x000000011212a824 */ /* 0x000fe400078e0a09 */
[----:B0-----:R-:W-:Y:S02]  /*c250*/  IMAD.MOV.U32 R0, RZ, RZ, R14 ;  /* 0x000000ffff007224 */ /* 0x001fe400078e000e */
[----:B------:R-:W-:-:S02]  /*c260*/  IMAD R15, R9, R19, R17 ;  /* 0x00000013090f7224 */ /* 0x000fc400078e0211 */
[----:B------:R-:W-:Y:S01]  /*c270*/  @!P6 IMAD.MOV R0, RZ, RZ, -R0 ;  /* 0x000000ffff00e224 */ /* 0x000fe200078e0a00 */
[----:B------:R-:W-:Y:S01]  /*c280*/  ISETP.GT.U32.AND P6, PT, R9, R16, PT ;  /* 0x000000100900720c */ /* 0x000fe20003fc4070 */
[----:B------:R-:W-:Y:S01]  /*c290*/  VIADD R10, R13, 0x1b ;  /* 0x0000001b0d0a7836 */ /* 0x000fe20000000000 */
[----:B------:R-:W-:Y:S01]  /*c2a0*/  ISETP.GT.U32.AND P2, PT, R9, R15, PT ;  /* 0x0000000f0900720c */ /* 0x000fe20003f44070 */
[----:B------:R-:W-:Y:S01]  /*c2b0*/  IMAD.HI.U32 R14, R11, R23, RZ ;  /* 0x000000170b0e7227 */ /* 0x000fe200078e00ff */
[----:B------:R0:W-:Y:S02]  /*c2c0*/  STL [R1+0x148], R0 ;  /* 0x0001480001007387 */ /* 0x0001e40000100800 */
[----:B------:R-:W-:Y:S01]  /*c2d0*/  IABS R22, R10 ;  /* 0x0000000a00167213 */ /* 0x000fe20000000000 */
[----:B------:R-:W-:Y:S02]  /*c2e0*/  VIADD R17, R13, 0x1a ;  /* 0x0000001a0d117836 */ /* 0x000fe40000000000 */
[----:B------:R-:W-:-:S02]  /*c2f0*/  IMAD.MOV R14, RZ, RZ, -R14 ;  /* 0x000000ffff0e7224 */ /* 0x000fc400078e0a0e */
[----:B------:R-:W-:Y:S01]  /*c300*/  IMAD.HI.U32 R19, R11, R22, RZ ;  /* 0x000000160b137227 */ /* 0x000fe200078e00ff */
[----:B------:R-:W-:-:S03]  /*c310*/  IABS R20, R17 ;  /* 0x0000001100147213 */ /* 0x000fc60000000000 */
[--C-:B------:R-:W-:Y:S01]  /*c320*/  @!P6 IMAD.IADD R16, R16, 0x1, -R9.reuse ;  /* 0x000000011010e824 */ /* 0x100fe200078e0a09 */
[----:B------:R-:W-:Y:S01]  /*c330*/  ISETP.GT.U32.AND P6, PT, R9, R18, PT ;  /* 0x000000120900720c */ /* 0x000fe20003fc4070 */
[----:B0-----:R-:W-:Y:S02]  /*c340*/  IMAD.MOV.U32 R0, RZ, RZ, R24 ;  /* 0x000000ffff007224 */ /* 0x001fe400078e0018 */
[----:B------:R-:W-:Y:S01]  /*c350*/  @!P2 IMAD.IADD R15, R15, 0x1, -R9 ;  /* 0x000000010f0fa824 */ /* 0x000fe200078e0a09 */
[C---:B------:R-:W-:Y:S01]  /*c360*/  ISETP.GT.U32.AND P2, PT, R9.reuse, R16, PT ;  /* 0x000000100900720c */ /* 0x040fe20003f44070 */
[C---:B------:R-:W-:Y:S02]  /*c370*/  IMAD R23, R9.reuse, R14, R23 ;  /* 0x0000000e09177224 */ /* 0x040fe400078e0217 */
[----:B------:R-:W-:Y:S01]  /*c380*/  @!P1 IMAD.MOV R0, RZ, RZ, -R0 ;  /* 0x000000ffff009224 */ /* 0x000fe200078e0a00 */
[----:B------:R-:W-:Y:S01]  /*c390*/  ISETP.GT.U32.AND P1, PT, R9, R15, PT ;  /* 0x0000000f0900720c */ /* 0x000fe20003f24070 */
[----:B------:R-:W-:-:S02]  /*c3a0*/  IMAD.MOV R19, RZ, RZ, -R19 ;  /* 0x000000ffff137224 */ /* 0x000fc400078e0a13 */
[----:B------:R-:W-:Y:S01]  /*c3b0*/  IMAD.HI.U32 R24, R11, R20, RZ ;  /* 0x000000140b187227 */ /* 0x000fe200078e00ff */
[----:B------:R0:W-:Y:S03]  /*c3c0*/  STL [R1+0x124], R0 ;  /* 0x0001240001007387 */ /* 0x0001e60000100800 */
[----:B------:R-:W-:Y:S01]  /*c3d0*/  @!P6 IMAD.IADD R18, R18, 0x1, -R9 ;  /* 0x000000011212e824 */ /* 0x000fe200078e0a09 */
[C---:B------:R-:W-:Y:S01]  /*c3e0*/  ISETP.GT.U32.AND P6, PT, R9.reuse, R23, PT ;  /* 0x000000170900720c */ /* 0x040fe20003fc4070 */
[----:B------:R-:W-:Y:S02]  /*c3f0*/  IMAD R22, R9, R19, R22 ;  /* 0x0000001309167224 */ /* 0x000fe400078e0216 */
[----:B------:R-:W-:Y:S02]  /*c400*/  IMAD.MOV R24, RZ, RZ, -R24 ;  /* 0x000000ffff187224 */ /* 0x000fe400078e0a18 */
[----:B------:R-:W-:-:S02]  /*c410*/  VIADD R19, R13, 0x18 ;  /* 0x000000180d137836 */ /* 0x000fc40000000000 */
[----:B0-----:R-:W-:Y:S02]  /*c420*/  IMAD.MOV.U32 R0, RZ, RZ, R18 ;  /* 0x000000ffff007224 */ /* 0x001fe400078e0012 */
[C---:B------:R-:W-:Y:S01]  /*c430*/  IMAD R20, R9.reuse, R24, R20 ;  /* 0x0000001809147224 */ /* 0x040fe200078e0214 */
[----:B------:R-:W-:Y:S01]  /*c440*/  IABS R25, R19 ;  /* 0x0000001300197213 */ /* 0x000fe20000000000 */
[----:B------:R-:W-:Y:S01]  /*c450*/  @!P4 IMAD.MOV R0, RZ, RZ, -R0 ;  /* 0x000000ffff00c224 */ /* 0x000fe200078e0a00 */
[----:B------:R-:W-:Y:S01]  /*c460*/  ISETP.GT.U32.AND P4, PT, R9, R22, PT ;  /* 0x000000160900720c */ /* 0x000fe20003f84070 */
[--C-:B------:R-:W-:Y:S01]  /*c470*/  @!P2 IMAD.IADD R16, R16, 0x1, -R9.reuse ;  /* 0x000000011010a824 */ /* 0x100fe200078e0a09 */
[----:B------:R-:W-:Y:S01]  /*c480*/  ISETP.GE.AND P2, PT, R10, RZ, PT ;  /* 0x000000ff0a00720c */ /* 0x000fe20003f46270 */
[--C-:B------:R-:W-:Y:S01]  /*c490*/  @!P1 IMAD.IADD R15, R15, 0x1, -R9.reuse ;  /* 0x000000010f0f9824 */ /* 0x100fe200078e0a09 */
[----:B------:R0:W-:Y:S01]  /*c4a0*/  STL [R1+0x120], R0 ;  /* 0x0001200001007387 */ /* 0x0001e20000100800 */
[----:B------:R-:W-:Y:S01]  /*c4b0*/  VIADD R14, R13, 0x19 ;  /* 0x000000190d0e7836 */ /* 0x000fe20000000000 */
[----:B------:R-:W-:Y:S01]  /*c4c0*/  ISETP.GT.U32.AND P1, PT, R9, R20, PT ;  /* 0x000000140900720c */ /* 0x000fe20003f24070 */
[----:B------:R-:W-:Y:S01]  /*c4d0*/  @!P6 IMAD.IADD R23, R23, 0x1, -R9 ;  /* 0x000000011717e824 */ /* 0x000fe200078e0a09 */
[----:B------:R-:W-:Y:S01]  /*c4e0*/  ISETP.GE.AND P6, PT, R17, RZ, PT ;  /* 0x000000ff1100720c */ /* 0x000fe20003fc6270 */
[----:B------:R-:W-:Y:S01]  /*c4f0*/  IMAD.MOV.U32 R18, RZ, RZ, R25 ;  /* 0x000000ffff127224 */ /* 0x000fe200078e0019 */
[----:B------:R-:W-:Y:S01]  /*c500*/  IABS R21, R14 ;  /* 0x0000000e00157213 */ /* 0x000fe20000000000 */
[----:B------:R-:W-:-:S02]  /*c510*/  VIADD R5, R13, 0x4 ;  /* 0x000000040d057836 */ /* 0x000fc40000000000 */
[----:B------:R-:W-:-:S04]  /*c520*/  IMAD.HI.U32 R25, R11, R18, RZ ;  /* 0x000000120b197227 */ /* 0x000fc800078e00ff */
[----:B0-----:R-:W-:Y:S01]  /*c530*/  IMAD.MOV.U32 R0, RZ, RZ, R16 ;  /* 0x000000ffff007224 */ /* 0x001fe200078e0010 */
[----:B------:R-:W-:Y:S01]  /*c540*/  IABS R16, R12 ;  /* 0x0000000c00107213 */ /* 0x000fe20000000000 */
[----:B------:R-:W-:-:S04]  /*c550*/  IMAD.HI.U32 R24, R11, R21, RZ ;  /* 0x000000150b187227 */ /* 0x000fc800078e00ff */
[----:B------:R-:W-:Y:S01]  /*c560*/  @!P5 IMAD.MOV R0, RZ, RZ, -R0 ;  /* 0x000000ffff00d224 */ /* 0x000fe200078e0a00 */
[C---:B------:R-:W-:Y:S01]  /*c570*/  ISETP.GT.U32.AND P5, PT, R9.reuse, R23, PT ;  /* 0x000000170900720c */ /* 0x040fe20003fa4070 */
[----:B------:R-:W-:Y:S02]  /*c580*/  IMAD.MOV R10, RZ, RZ, -R25 ;  /* 0x000000ffff0a7224 */ /* 0x000fe400078e0a19 */
[--C-:B------:R-:W-:Y:S01]  /*c590*/  @!P4 IMAD.IADD R22, R22, 0x1, -R9.reuse ;  /* 0x000000011616c824 */ /* 0x100fe200078e0a09 */
[----:B------:R0:W-:Y:S01]  /*c5a0*/  STL [R1+0x38], R0 ;  /* 0x0000380001007387 */ /* 0x0001e20000100800 */
[----:B------:R-:W-:Y:S02]  /*c5b0*/  @!P1 IMAD.IADD R20, R20, 0x1, -R9 ;  /* 0x0000000114149824 */ /* 0x000fe400078e0a09 */
[----:B------:R-:W-:Y:S01]  /*c5c0*/  IMAD.MOV R24, RZ, RZ, -R24 ;  /* 0x000000ffff187224 */ /* 0x000fe200078e0a18 */
[C---:B------:R-:W-:Y:S01]  /*c5d0*/  ISETP.GT.U32.AND P4, PT, R9.reuse, R22, PT ;  /* 0x000000160900720c */ /* 0x040fe20003f84070 */
[C---:B------:R-:W-:Y:S01]  /*c5e0*/  IMAD R18, R9.reuse, R10, R18 ;  /* 0x0000000a09127224 */ /* 0x040fe200078e0212 */
[C---:B------:R-:W-:Y:S01]  /*c5f0*/  ISETP.GT.U32.AND P1, PT, R9.reuse, R20, PT ;  /* 0x000000140900720c */ /* 0x040fe20003f24070 */
[----:B------:R-:W-:-:S02]  /*c600*/  IMAD R21, R9, R24, R21 ;  /* 0x0000001809157224 */ /* 0x000fc400078e0215 */
[----:B------:R-:W-:Y:S01]  /*c610*/  @!P5 IMAD.IADD R23, R23, 0x1, -R9 ;  /* 0x000000011717d824 */ /* 0x000fe200078e0a09 */
[----:B------:R-:W-:Y:S01]  /*c620*/  ISETP.GT.U32.AND P5, PT, R9, R18, PT ;  /* 0x000000120900720c */ /* 0x000fe20003fa4070 */
[C---:B------:R-:W-:Y:S02]  /*c630*/  VIADD R24, R13.reuse, 0x17 ;  /* 0x000000170d187836 */ /* 0x040fe40000000000 */
[----:B0-----:R-:W-:Y:S02]  /*c640*/  IMAD.MOV.U32 R0, RZ, RZ, R15 ;  /* 0x000000ffff007224 */ /* 0x001fe400078e000f */
[----:B------:R-:W-:Y:S01]  /*c650*/  VIADD R10, R13, 0x16 ;  /* 0x000000160d0a7836 */ /* 0x000fe20000000000 */
[----:B------:R-:W-:Y:S01]  /*c660*/  IABS R17, R24 ;  /* 0x0000001800117213 */ /* 0x000fe20000000000 */
[----:B------:R-:W-:Y:S01]  /*c670*/  @!P3 IMAD.MOV R0, RZ, RZ, -R0 ;  /* 0x000000ffff00b224 */ /* 0x000fe200078e0a00 */
[----:B------:R-:W-:Y:S01]  /*c680*/  ISETP.GT.U32.AND P3, PT, R9, R21, PT ;  /* 0x000000150900720c */ /* 0x000fe20003f64070 */
[--C-:B------:R-:W-:Y:S01]  /*c690*/  @!P4 IMAD.IADD R22, R22, 0x1, -R9.reuse ;  /* 0x000000011616c824 */ /* 0x100fe200078e0a09 */
[----:B------:R-:W-:Y:S01]  /*c6a0*/  ISETP.GE.AND P4, PT, R14, RZ, PT ;  /* 0x000000ff0e00720c */ /* 0x000fe20003f86270 */
[----:B------:R-:W-:Y:S01]  /*c6b0*/  IMAD.HI.U32 R25, R11, R17, RZ ;  /* 0x000000110b197227 */ /* 0x000fe200078e00ff */
[----:B------:R0:W-:Y:S01]  /*c6c0*/  STL [R1+0x10c], R0 ;  /* 0x00010c0001007387 */ /* 0x0001e20000100800 */
[----:B------:R-:W-:Y:S01]  /*c6d0*/  IABS R14, R10 ;  /* 0x0000000a000e7213 */ /* 0x000fe20000000000 */
[----:B------:R-:W1:Y:S01]  /*c6e0*/  I2F.RP R15, R16 ;  /* 0x00000010000f7306 */ /* 0x000e620000209400 */
[--C-:B------:R-:W-:Y:S01]  /*c6f0*/  @!P1 IMAD.IADD R20, R20, 0x1, -R9.reuse ;  /* 0x0000000114149824 */ /* 0x100fe200078e0a09 */
[----:B------:R-:W-:Y:S01]  /*c700*/  ISETP.GE.AND P1, PT, R19, RZ, PT ;  /* 0x000000ff1300720c */ /* 0x000fe20003f26270 */
[----:B------:R-:W-:-:S02]  /*c710*/  @!P5 IMAD.IADD R18, R18, 0x1, -R9 ;  /* 0x000000011212d824 */ /* 0x000fc400078e0a09 */
[----:B------:R-:W-:Y:S02]  /*c720*/  IMAD.MOV R19, RZ, RZ, -R25 ;  /* 0x000000ffff137224 */ /* 0x000fe400078e0a19 */
[----:B------:R-:W-:Y:S02]  /*c730*/  IMAD.MOV.U32 R2, RZ, RZ, R22 ;  /* 0x000000ffff027224 */ /* 0x000fe400078e0016 */
[----:B0-----:R-:W-:Y:S02]  /*c740*/  IMAD.MOV.U32 R0, RZ, RZ, R23 ;  /* 0x000000ffff007224 */ /* 0x001fe400078e0017 */
[C---:B------:R-:W-:Y:S02]  /*c750*/  IMAD R17, R9.reuse, R19, R17 ;  /* 0x0000001309117224 */ /* 0x040fe400078e0211 */
[----:B------:R-:W-:Y:S01]  /*c760*/  @!P0 IMAD.MOV R0, RZ, RZ, -R0 ;  /* 0x000000ffff008224 */ /* 0x000fe200078e0a00 */
[----:B------:R-:W-:Y:S01]  /*c770*/  ISETP.GT.U32.AND P0, PT, R9, R18, PT ;  /* 0x000000120900720c */ /* 0x000fe20003f04070 */
[----:B------:R-:W-:Y:S01]  /*c780*/  IMAD.HI.U32 R19, R11, R14, RZ ;  /* 0x0000000e0b137227 */ /* 0x000fe200078e00ff */
[----:B-1----:R-:W0:Y:S02]  /*c790*/  MUFU.RCP R15, R15 ;  /* 0x0000000f000f7308 */ /* 0x002e240000001000 */
[----:B------:R1:W-:Y:S01]  /*c7a0*/  STL [R1+0xc4], R0 ;  /* 0x0000c40001007387 */ /* 0x0003e20000100800 */
[----:B------:R-:W-:Y:S01]  /*c7b0*/  @!P3 IMAD.IADD R21, R21, 0x1, -R9 ;  /* 0x000000011515b824 */ /* 0x000fe200078e0a09 */
[----:B------:R-:W-:Y:S01]  /*c7c0*/  ISETP.GE.AND P3, PT, R24, RZ, PT ;  /* 0x000000ff1800720c */ /* 0x000fe20003f66270 */
[----:B------:R-:W-:-:S02]  /*c7d0*/  IMAD.MOV R19, RZ, RZ, -R19 ;  /* 0x000000ffff137224 */ /* 0x000fc400078e0a13 */
[----:B------:R-:W-:Y:S01]  /*c7e0*/  @!P2 IMAD.MOV R2, RZ, RZ, -R2 ;  /* 0x000000ffff02a224 */ /* 0x000fe200078e0a02 */
[----:B------:R-:W-:Y:S01]  /*c7f0*/  ISETP.GE.AND P2, PT, R10, RZ, PT ;  /* 0x000000ff0a00720c */ /* 0x000fe20003f46270 */
[C---:B------:R-:W-:Y:S01]  /*c800*/  IMAD R10, R9.reuse, R19, R14 ;  /* 0x00000013090a7224 */ /* 0x040fe200078e020e */
[C---:B------:R-:W-:Y:S01]  /*c810*/  ISETP.GT.U32.AND P5, PT, R9.reuse, R21, PT ;  /* 0x000000150900720c */ /* 0x040fe20003fa4070 */
[----:B------:R-:W-:Y:S01]  /*c820*/  @!P0 IMAD.IADD R18, R18, 0x1, -R9 ;  /* 0x0000000112128824 */ /* 0x000fe200078e0a09 */
[----:B------:R2:W-:Y:S01]  /*c830*/  STL [R1+0xd4], R2 ;  /* 0x0000d40201007387 */ /* 0x0005e20000100800 */
[----:B-1----:R-:W-:Y:S01]  /*c840*/  IMAD.MOV.U32 R0, RZ, RZ, R20 ;  /* 0x000000ffff007224 */ /* 0x002fe200078e0014 */
[----:B------:R-:W-:Y:S01]  /*c850*/  ISETP.GT.U32.AND P0, PT, R9, R10, PT ;  /* 0x0000000a0900720c */ /* 0x000fe20003f04070 */
[----:B------:R-:W-:Y:S02]  /*c860*/  VIADD R20, R13, 0x15 ;  /* 0x000000150d147836 */ /* 0x000fe40000000000 */
[----:B------:R-:W-:Y:S01]  /*c870*/  @!P6 IMAD.MOV R0, RZ, RZ, -R0 ;  /* 0x000000ffff00e224 */ /* 0x000fe200078e0a00 */
[----:B------:R-:W-:Y:S01]  /*c880*/  ISETP.GT.U32.AND P6, PT, R9, R17, PT ;  /* 0x000000110900720c */ /* 0x000fe20003fc4070 */
[----:B0-----:R-:W-:-:S02]  /*c890*/  VIADD R15, R15, 0xffffffe ;  /* 0x0ffffffe0f0f7836 */ /* 0x001fc40000000000 */
[----:B------:R-:W-:Y:S01]  /*c8a0*/  VIADD R22, R13, 0x14 ;  /* 0x000000140d167836 */ /* 0x000fe20000000000 */
[----:B------:R0:W-:Y:S01]  /*c8b0*/  STL [R1+0xe8], R0 ;  /* 0x0000e80001007387 */ /* 0x0001e20000100800 */
[--C-:B------:R-:W-:Y:S01]  /*c8c0*/  @!P5 IMAD.IADD R21, R21, 0x1, -R9.reuse ;  /* 0x000000011515d824 */ /* 0x100fe200078e0a09 */
[----:B------:R-:W-:Y:S01]  /*c8d0*/  ISETP.GE.AND P5, PT, R20, RZ, PT ;  /* 0x000000ff1400720c */ /* 0x000fe20003fa6270 */
[----:B------:R-:W1:Y:S01]  /*c8e0*/  F2I.FTZ.U32.TRUNC.NTZ R15, R15 ;  /* 0x0000000f000f7305 */ /* 0x000e62000021f000 */
[----:B------:R-:W-:Y:S01]  /*c8f0*/  IABS R20, R20 ;  /* 0x0000001400147213 */ /* 0x000fe20000000000 */
[----:B------:R-:W-:Y:S02]  /*c900*/  @!P0 IMAD.IADD R10, R10, 0x1, -R9 ;  /* 0x000000010a0a8824 */ /* 0x000fe400078e0a09 */
[----:B--2---:R-:W-:Y:S02]  /*c910*/  IMAD.MOV.U32 R2, RZ, RZ, R21 ;  /* 0x000000ffff027224 */ /* 0x004fe400078e0015 */
[----:B------:R-:W-:Y:S01]  /*c920*/  @!P6 IMAD.IADD R17, R17, 0x1, -R9 ;  /* 0x000000011111e824 */ /* 0x000fe200078e0a09 */
[----:B------:R-:W-:Y:S01]  /*c930*/  ISETP.GE.AND P6, PT, R22, RZ, PT ;  /* 0x000000ff1600720c */ /* 0x000fe20003fc6270 */
[----:B------:R-:W-:Y:S01]  /*c940*/  IMAD.HI.U32 R23, R11, R20, RZ ;  /* 0x000000140b177227 */ /* 0x000fe200078e00ff */
[----:B------:R-:W-:-:S02]  /*c950*/  IABS R22, R22 ;  /* 0x0000001600167213 */ /* 0x000fc40000000000 */
[C---:B------:R-:W-:Y:S01]  /*c960*/  ISETP.GT.U32.AND P0, PT, R9.reuse, R17, PT ;  /* 0x000000110900720c */ /* 0x040fe20003f04070 */
[----:B------:R-:W-:Y:S02]  /*c970*/  IMAD.MOV R23, RZ, RZ, -R23 ;  /* 0x000000ffff177224 */ /* 0x000fe400078e0a17 */
[----:B------:R-:W-:Y:S01]  /*c980*/  @!P4 IMAD.MOV R2, RZ, RZ, -R2 ;  /* 0x000000ffff02c224 */ /* 0x000fe200078e0a02 */
[C---:B------:R-:W-:Y:S01]  /*c990*/  ISETP.GT.U32.AND P4, PT, R9.reuse, R10, PT ;  /* 0x0000000a0900720c */ /* 0x040fe20003f84070 */
[----:B------:R-:W-:Y:S02]  /*c9a0*/  IMAD R20, R9, R23, R20 ;  /* 0x0000001709147224 */ /* 0x000fe400078e0214 */
[----:B0-----:R-:W-:Y:S01]  /*c9b0*/  IMAD.MOV.U32 R0, RZ, RZ, R18 ;  /* 0x000000ffff007224 */ /* 0x001fe200078e0012 */
[----:B------:R-:W-:Y:S01]  /*c9c0*/  STL [R1+0xe0], R2 ;  /* 0x0000e00201007387 */ /* 0x000fe20000100800 */
[----:B------:R-:W-:Y:S02]  /*c9d0*/  VIADD R14, R13, 0x12 ;  /* 0x000000120d0e7836 */ /* 0x000fe40000000000 */
[----:B------:R-:W-:-:S02]  /*c9e0*/  @!P1 IMAD.MOV R0, RZ, RZ, -R0 ;  /* 0x000000ffff009224 */ /* 0x000fc400078e0a00 */
[----:B------:R-:W-:Y:S01]  /*c9f0*/  @!P0 IMAD.IADD R17, R17, 0x1, -R9 ;  /* 0x0000000111118824 */ /* 0x000fe200078e0a09 */
[----:B------:R-:W-:Y:S01]  /*ca00*/  ISETP.GT.U32.AND P0, PT, R9, R20, PT ;  /* 0x000000140900720c */ /* 0x000fe20003f04070 */
[----:B------:R-:W-:Y:S01]  /*ca10*/  VIADD R19, R13, 0x13 ;  /* 0x000000130d137836 */ /* 0x000fe20000000000 */
[----:B------:R-:W-:Y:S01]  /*ca20*/  IABS R21, R14 ;  /* 0x0000000e00157213 */ /* 0x000fe20000000000 */
[----:B-1----:R-:W-:Y:S01]  /*ca30*/  IMAD.MOV R18, RZ, RZ, -R15 ;  /* 0x000000ffff127224 */ /* 0x002fe200078e0a0f */
[----:B------:R0:W-:Y:S01]  /*ca40*/  STL [R1+0xdc], R0 ;  /* 0x0000dc0001007387 */ /* 0x0001e20000100800 */
[----:B------:R-:W-:Y:S01]  /*ca50*/  IMAD.HI.U32 R23, R11, R22, RZ ;  /* 0x000000160b177227 */ /* 0x000fe200078e00ff */
[----:B------:R-:W-:Y:S02]  /*ca60*/  ISETP.GE.AND P1, PT, R19, RZ, PT ;  /* 0x000000ff1300720c */ /* 0x000fe40003f26270 */
[----:B------:R-:W-:Y:S01]  /*ca70*/  IABS R19, R19 ;  /* 0x0000001300137213 */ /* 0x000fe20000000000 */
[----:B------:R-:W-:Y:S01]  /*ca80*/  @!P4 IMAD.IADD R10, R10, 0x1, -R9 ;  /* 0x000000010a0ac824 */ /* 0x000fe200078e0a09 */
[----:B------:R-:W-:Y:S01]  /*ca90*/  ISETP.GE.AND P4, PT, R14, RZ, PT ;  /* 0x000000ff0e00720c */ /* 0x000fe20003f86270 */
[----:B------:R-:W-:-:S02]  /*caa0*/  IMAD R18, R18, R16, RZ ;  /* 0x0000001012127224 */ /* 0x000fc400078e02ff */
[----:B------:R-:W-:Y:S02]  /*cab0*/  IMAD.MOV.U32 R14, RZ, RZ, RZ ;  /* 0x000000ffff0e7224 */ /* 0x000fe400078e00ff */
[----:B------:R-:W-:Y:S02]  /*cac0*/  IMAD.MOV R23, RZ, RZ, -R23 ;  /* 0x000000ffff177224 */ /* 0x000fe400078e0a17 */
[----:B0-----:R-:W-:Y:S01]  /*cad0*/  IMAD.MOV.U32 R0, RZ, RZ, R17 ;  /* 0x000000ffff007224 */ /* 0x001fe200078e0011 */
[----:B------:R-:W-:Y:S01]  /*cae0*/  IABS R17, R28 ;  /* 0x0000001c00117213 */ /* 0x000fe20000000000 */
[----:B------:R-:W-:Y:S02]  /*caf0*/  @!P0 IMAD.IADD R20, R20, 0x1, -R9 ;  /* 0x0000000114148824 */ /* 0x000fe400078e0a09 */
[----:B------:R-:W-:-:S04]  /*cb00*/  IMAD.HI.U32 R18, R15, R18, R14 ;  /* 0x000000120f127227 */ /* 0x000fc800078e000e */
[C---:B------:R-:W-:Y:S02]  /*cb10*/  IMAD R14, R9.reuse, R23, R22 ;  /* 0x00000017090e7224 */ /* 0x040fe400078e0216 */
[----:B------:R-:W-:Y:S01]  /*cb20*/  @!P3 IMAD.MOV R0, RZ, RZ, -R0 ;  /* 0x000000ffff00b224 */ /* 0x000fe200078e0a00 */
[----:B------:R-:W-:Y:S01]  /*cb30*/  ISETP.GT.U32.AND P3, PT, R9, R20, PT ;  /* 0x000000140900720c */ /* 0x000fe20003f64070 */
[----:B------:R-:W-:Y:S01]  /*cb40*/  IMAD.HI.U32 R24, R11, R19, RZ ;  /* 0x000000130b187227 */ /* 0x000fe200078e00ff */
[----:B------:R-:W-:Y:S02]  /*cb50*/  ISETP.GT.U32.AND P0, PT, R9, R14, PT ;  /* 0x0000000e0900720c */ /* 0x000fe40003f04070 */
[----:B------:R0:W-:Y:S01]  /*cb60*/  STL [R1+0x88], R0 ;  /* 0x0000880001007387 */ /* 0x0001e20000100800 */
[----:B------:R-:W-:Y:S02]  /*cb70*/  IMAD.MOV R24, RZ, RZ, -R24 ;  /* 0x000000ffff187224 */ /* 0x000fe400078e0a18 */
[----:B------:R-:W-:-:S04]  /*cb80*/  IMAD.HI.U32 R25, R11, R21, RZ ;  /* 0x000000150b197227 */ /* 0x000fc800078e00ff */
[C---:B------:R-:W-:Y:S01]  /*cb90*/  IMAD R19, R9.reuse, R24, R19 ;  /* 0x0000001809137224 */ /* 0x040fe200078e0213 */
[----:B------:R-:W-:Y:S01]  /*cba0*/  IABS R24, R13 ;  /* 0x0000000d00187213 */ /* 0x000fe20000000000 */
[----:B------:R-:W-:Y:S02]  /*cbb0*/  @!P3 IMAD.IADD R20, R20, 0x1, -R9 ;  /* 0x000000011414b824 */ /* 0x000fe400078e0a09 */
[----:B0-----:R-:W-:Y:S01]  /*cbc0*/  IMAD.MOV.U32 R0, RZ, RZ, R10 ;  /* 0x000000ffff007224 */ /* 0x001fe200078e000a */
[----:B------:R-:W-:Y:S01]  /*cbd0*/  ISETP.GT.U32.AND P3, PT, R9, R19, PT ;  /* 0x000000130900720c */ /* 0x000fe20003f64070 */
[----:B------:R-:W-:Y:S02]  /*cbe0*/  IMAD.MOV R15, RZ, RZ, -R25 ;  /* 0x000000ffff0f7224 */ /* 0x000fe400078e0a19 */
[----:B------:R-:W-:Y:S02]  /*cbf0*/  @!P2 IMAD.MOV R0, RZ, RZ, -R0 ;  /* 0x000000ffff00a224 */ /* 0x000fe400078e0a00 */
[----:B------:R-:W-:-:S02]  /*cc00*/  @!P0 IMAD.IADD R14, R14, 0x1, -R9 ;  /* 0x000000010e0e8824 */ /* 0x000fc400078e0a09 */
[----:B------:R-:W-:Y:S01]  /*cc10*/  IMAD R21, R9, R15, R21 ;  /* 0x0000000f09157224 */ /* 0x000fe200078e0215 */
[----:B------:R0:W-:Y:S01]  /*cc20*/  STL [R1+0x90], R0 ;  /* 0x0000900001007387 */ /* 0x0001e20000100800 */
[----:B------:R-:W-:Y:S01]  /*cc30*/  VIADD R15, R13, 0x11 ;  /* 0x000000110d0f7836 */ /* 0x000fe20000000000 */
[----:B------:R-:W-:Y:S01]  /*cc40*/  ISETP.GT.U32.AND P0, PT, R9, R14, PT ;  /* 0x0000000e0900720c */ /* 0x000fe20003f04070 */
[----:B------:R-:W-:Y:S02]  /*cc50*/  VIADD R23, R13, 0x10 ;  /* 0x000000100d177836 */ /* 0x000fe40000000000 */
[----:B------:R-:W-:Y:S01]  /*cc60*/  @!P3 IMAD.IADD R19, R19, 0x1, -R9 ;  /* 0x000000011313b824 */ /* 0x000fe200078e0a09 */
[----:B------:R-:W-:Y:S01]  /*cc70*/  ISETP.GE.AND P2, PT, R15, RZ, PT ;  /* 0x000000ff0f00720c */ /* 0x000fe20003f46270 */
[----:B------:R-:W-:Y:S01]  /*cc80*/  IMAD.HI.U32 R18, R18, R17, RZ ;  /* 0x0000001112127227 */ /* 0x000fe200078e00ff */
[----:B------:R-:W-:Y:S02]  /*cc90*/  IABS R10, R15 ;  /* 0x0000000f000a7213 */ /* 0x000fe40000000000 */
[----:B------:R-:W-:Y:S01]  /*cca0*/  IABS R15, R23 ;  /* 0x00000017000f7213 */ /* 0x000fe20000000000 */
[----:B0-----:R-:W-:Y:S01]  /*ccb0*/  IMAD.MOV.U32 R0, RZ, RZ, R20 ;  /* 0x000000ffff007224 */ /* 0x001fe200078e0014 */
[----:B------:R-:W-:Y:S01]  /*ccc0*/  ISETP.GT.U32.AND P3, PT, R9, R19, PT ;  /* 0x000000130900720c */ /* 0x000fe20003f64070 */
[----:B------:R-:W-:-:S04]  /*ccd0*/  IMAD.HI.U32 R20, R11, R24, RZ ;  /* 0x000000180b147227 */ /* 0x000fc800078e00ff */
[----:B------:R-:W-:Y:S01]  /*cce0*/  @!P5 IMAD.MOV R0, RZ, RZ, -R0 ;  /* 0x000000ffff00d224 */ /* 0x000fe200078e0a00 */
[----:B------:R-:W-:Y:S01]  /*ccf0*/  ISETP.GT.U32.AND P5, PT, R9, R21, PT ;  /* 0x000000150900720c */ /* 0x000fe20003fa4070 */
[----:B------:R-:W-:Y:S01]  /*cd00*/  @!P0 IMAD.IADD R14, R14, 0x1, -R9 ;  /* 0x000000010e0e8824 */ /* 0x000fe200078e0a09 */
[----:B------:R-:W-:Y:S01]  /*cd10*/  ISETP.GE.AND P0, PT, R23, RZ, PT ;  /* 0x000000ff1700720c */ /* 0x000fe20003f06270 */
[----:B------:R-:W-:Y:S01]  /*cd20*/  IMAD.HI.U32 R22, R11, R15, RZ ;  /* 0x0000000f0b167227 */ /* 0x000fe200078e00ff */
[----:B------:R0:W-:Y:S03]  /*cd30*/  STL [R1+0x8c], R0 ;  /* 0x00008c0001007387 */ /* 0x0001e60000100800 */
[----:B------:R-:W-:Y:S02]  /*cd40*/  IMAD.MOV R22, RZ, RZ, -R22 ;  /* 0x000000ffff167224 */ /* 0x000fe400078e0a16 */
[----:B------:R-:W-:-:S02]  /*cd50*/  IMAD.MOV R20, RZ, RZ, -R20 ;  /* 0x000000ffff147224 */ /* 0x000fc400078e0a14 */
[----:B------:R-:W-:Y:S02]  /*cd60*/  IMAD R15, R9, R22, R15 ;  /* 0x00000016090f7224 */ /* 0x000fe400078e020f */
[--C-:B------:R-:W-:Y:S02]  /*cd70*/  @!P5 IMAD.IADD R21, R21, 0x1, -R9.reuse ;  /* 0x000000011515d824 */ /* 0x100fe400078e0a09 */
[----:B0-----:R-:W-:Y:S02]  /*cd80*/  IMAD.MOV.U32 R0, RZ, RZ, R14 ;  /* 0x000000ffff007224 */ /* 0x001fe400078e000e */
[----:B------:R-:W-:Y:S01]  /*cd90*/  @!P3 IMAD.IADD R19, R19, 0x1, -R9 ;  /* 0x000000011313b824 */ /* 0x000fe200078e0a09 */
[C---:B------:R-:W-:Y:S01]  /*cda0*/  ISETP.GT.U32.AND P5, PT, R9.reuse, R21, PT ;  /* 0x000000150900720c */ /* 0x040fe20003fa4070 */
[----:B------:R-:W-:Y:S01]  /*cdb0*/  @!P6 IMAD.MOV R0, RZ, RZ, -R0 ;  /* 0x000000ffff00e224 */ /* 0x000fe200078e0a00 */
[----:B------:R-:W-:Y:S01]  /*cdc0*/  ISETP.GT.U32.AND P3, PT, R9, R15, PT ;  /* 0x0000000f0900720c */ /* 0x000fe20003f64070 */
[----:B------:R-:W-:-:S02]  /*cdd0*/  IMAD.MOV R18, RZ, RZ, -R18 ;  /* 0x000000ffff127224 */ /* 0x000fc400078e0a12 */
[----:B------:R-:W-:Y:S01]  /*cde0*/  IMAD R24, R9, R20, R24 ;  /* 0x0000001409187224 */ /* 0x000fe200078e0218 */
[----:B------:R0:W-:Y:S01]  /*cdf0*/  STL [R1+0x44], R0 ;  /* 0x0000440001007387 */ /* 0x0001e20000100800 */
[----:B------:R-:W-:-:S04]  /*ce00*/  IMAD.HI.U32 R25, R11, R10, RZ ;  /* 0x0000000a0b197227 */ /* 0x000fc800078e00ff */
[C---:B------:R-:W-:Y:S02]  /*ce10*/  IMAD R17, R16.reuse, R18, R17 ;  /* 0x0000001210117224 */ /* 0x040fe400078e0211 */
[----:B------:R-:W-:Y:S02]  /*ce20*/  IMAD.MOV R25, RZ, RZ, -R25 ;  /* 0x000000ffff197224 */ /* 0x000fe400078e0a19 */
[----:B------:R-:W-:Y:S01]  /*ce30*/  @!P5 IMAD.IADD R21, R21, 0x1, -R9 ;  /* 0x000000011515d824 */ /* 0x000fe200078e0a09 */
[----:B------:R-:W-:Y:S01]  /*ce40*/  ISETP.GT.U32.AND P5, PT, R16, R17, PT ;  /* 0x000000111000720c */ /* 0x000fe20003fa4070 */
[----:B0-----:R-:W-:Y:S02]  /*ce50*/  IMAD.MOV.U32 R0, RZ, RZ, R19 ;  /* 0x000000ffff007224 */ /* 0x001fe400078e0013 */
[C---:B------:R-:W-:Y:S02]  /*ce60*/  IMAD R10, R9.reuse, R25, R10 ;  /* 0x00000019090a7224 */ /* 0x040fe400078e020a */
[----:B------:R-:W-:Y:S01]  /*ce70*/  @!P1 IMAD.MOV R0, RZ, RZ, -R0 ;  /* 0x000000ffff009224 */ /* 0x000fe200078e0a00 */
[----:B------:R-:W-:Y:S01]  /*ce80*/  ISETP.GT.U32.AND P1, PT, R9, R24, PT ;  /* 0x000000180900720c */ /* 0x000fe20003f24070 */
[----:B------:R-:W-:Y:S01]  /*ce90*/  @!P3 IMAD.IADD R15, R15, 0x1, -R9 ;  /* 0x000000010f0fb824 */ /* 0x000fe200078e0a09 */
[----:B------:R-:W-:Y:S01]  /*cea0*/  ISETP.GT.U32.AND P6, PT, R9, R10, PT ;  /* 0x0000000a0900720c */ /* 0x000fe20003fc4070 */
[C---:B------:R-:W-:Y:S01]  /*ceb0*/  VIADD R20, R13.reuse, 0xe ;  /* 0x0000000e0d147836 */ /* 0x040fe20000000000 */
[----:B------:R0:W-:Y:S01]  /*cec0*/  STL [R1+0x70], R0 ;  /* 0x0000700001007387 */ /* 0x0001e20000100800 */
[----:B------:R-:W-:-:S02]  /*ced0*/  VIADD R18, R13, 0xf ;  /* 0x0000000f0d127836 */ /* 0x000fc40000000000 */
[----:B------:R-:W-:Y:S01]  /*cee0*/  @!P5 IMAD.IADD R17, R17, 0x1, -R16 ;  /* 0x000000011111d824 */ /* 0x000fe200078e0a10 */
[----:B------:R-:W-:Y:S01]  /*cef0*/  IABS R23, R20 ;  /* 0x0000001400177213 */ /* 0x000fe20000000000 */
[C---:B------:R-:W-:Y:S01]  /*cf00*/  VIADD R14, R13.reuse, 0xd ;  /* 0x0000000d0d0e7836 */ /* 0x040fe20000000000 */
[----:B------:R-:W-:Y:S01]  /*cf10*/  IABS R25, R18 ;  /* 0x0000001200197213 */ /* 0x000fe20000000000 */
[----:B------:R-:W-:Y:S01]  /*cf20*/  VIADD R6, R13, 0x5 ;  /* 0x000000050d067836 */ /* 0x000fe20000000000 */
[----:B------:R-:W-:Y:S01]  /*cf30*/  ISETP.GT.U32.AND P5, PT, R16, R17, PT ;  /* 0x000000111000720c */ /* 0x000fe20003fa4070 */
[--C-:B------:R-:W-:Y:S01]  /*cf40*/  @!P1 IMAD.IADD R24, R24, 0x1, -R9.reuse ;  /* 0x0000000118189824 */ /* 0x100fe200078e0a09 */
[----:B------:R-:W-:Y:S01]  /*cf50*/  ISETP.GT.U32.AND P1, PT, R9, R15, PT ;  /* 0x0000000f0900720c */ /* 0x000fe20003f24070 */
[----:B------:R-:W-:Y:S01]  /*cf60*/  @!P6 IMAD.IADD R10, R10, 0x1, -R9 ;  /* 0x000000010a0ae824 */ /* 0x000fe200078e0a09 */
[----:B------:R-:W-:Y:S01]  /*cf70*/  IABS R26, R14 ;  /* 0x0000000e001a7213 */ /* 0x000fe20000000000 */
[----:B0-----:R-:W-:Y:S01]  /*cf80*/  IMAD.MOV.U32 R0, RZ, RZ, R21 ;  /* 0x000000ffff007224 */ /* 0x001fe200078e0015 */
[----:B------:R-:W-:Y:S01]  /*cf90*/  ISETP.GE.AND P6, PT, R18, RZ, PT ;  /* 0x000000ff1200720c */ /* 0x000fe20003fc6270 */
[----:B------:R-:W-:Y:S01]  /*cfa0*/  IMAD.HI.U32 R19, R11, R23, RZ ;  /* 0x000000170b137227 */ /* 0x000fe200078e00ff */
[----:B------:R-:W-:-:S03]  /*cfb0*/  ISETP.GT.U32.AND P3, PT, R9, R10, PT ;  /* 0x0000000a0900720c */ /* 0x000fc60003f64070 */
[----:B------:R-:W-:Y:S01]  /*cfc0*/  @!P4 IMAD.MOV R0, RZ, RZ, -R0 ;  /* 0x000000ffff00c224 */ /* 0x000fe200078e0a00 */
[----:B------:R-:W-:Y:S01]  /*cfd0*/  ISETP.GT.U32.AND P4, PT, R9, R24, PT ;  /* 0x000000180900720c */ /* 0x000fe20003f84070 */
[----:B------:R-:W-:Y:S02]  /*cfe0*/  IMAD.MOV R19, RZ, RZ, -R19 ;  /* 0x000000ffff137224 */ /* 0x000fe400078e0a13 */
[----:B------:R-:W-:Y:S01]  /*cff0*/  @!P1 IMAD.IADD R15, R15, 0x1, -R9 ;  /* 0x000000010f0f9824 */ /* 0x000fe200078e0a09 */
[----:B------:R-:W-:Y:S01]  /*d000*/  ISETP.GE.AND P1, PT, R28, RZ, PT ;  /* 0x000000ff1c00720c */ /* 0x000fe20003f26270 */
[----:B------:R-:W-:Y:S01]  /*d010*/  @!P5 IMAD.IADD R17, R17, 0x1, -R16 ;  /* 0x000000011111d824 */ /* 0x000fe200078e0a10 */
[----:B------:R0:W-:Y:S01]  /*d020*/  STL [R1+0x64], R0 ;  /* 0x0000640001007387 */ /* 0x0001e20000100800 */
[----:B------:R-:W-:Y:S01]  /*d030*/  ISETP.NE.AND P5, PT, R12, RZ, PT ;  /* 0x000000ff0c00720c */ /* 0x000fe20003fa5270 */
[----:B------:R-:W-:-:S04]  /*d040*/  IMAD.HI.U32 R22, R11, R25, RZ ;  /* 0x000000190b167227 */ /* 0x000fc800078e00ff */
[----:B------:R-:W-:-:S04]  /*d050*/  IMAD.HI.U32 R18, R11, R26, RZ ;  /* 0x0000001a0b127227 */ /* 0x000fc800078e00ff */
[C---:B------:R-:W-:Y:S02]  /*d060*/  IMAD R23, R9.reuse, R19, R23 ;  /* 0x0000001309177224 */ /* 0x040fe400078e0217 */
[----:B0-----:R-:W-:Y:S01]  /*d070*/  IMAD.MOV.U32 R0, RZ, RZ, R17 ;  /* 0x000000ffff007224 */ /* 0x001fe200078e0011 */
[----:B------:R-:W-:Y:S01]  /*d080*/  IABS R17, R7 ;  /* 0x0000000700117213 */ /* 0x000fe20000000000 */
[----:B------:R-:W-:Y:S02]  /*d090*/  IMAD.MOV R21, RZ, RZ, -R22 ;  /* 0x000000ffff157224 */ /* 0x000fe400078e0a16 */
[----:B------:R-:W-:Y:S02]  /*d0a0*/  IMAD.MOV R18, RZ, RZ, -R18 ;  /* 0x000000ffff127224 */ /* 0x000fe400078e0a12 */
[----:B------:R-:W-:Y:S01]  /*d0b0*/  @!P3 IMAD.IADD R10, R10, 0x1, -R9 ;  /* 0x000000010a0ab824 */ /* 0x000fe200078e0a09 */
[----:B------:R-:W-:Y:S01]  /*d0c0*/  ISETP.GE.AND P3, PT, R20, RZ, PT ;  /* 0x000000ff1400720c */ /* 0x000fe20003f66270 */
[----:B------:R-:W-:Y:S01]  /*d0d0*/  @!P1 IMAD.MOV R0, RZ, RZ, -R0 ;  /* 0x000000ffff009224 */ /* 0x000fe200078e0a00 */
[C---:B------:R-:W-:Y:S01]  /*d0e0*/  ISETP.GT.U32.AND P1, PT, R9.reuse, R23, PT ;  /* 0x000000170900720c */ /* 0x040fe20003f24070 */
[C---:B------:R-:W-:Y:S01]  /*d0f0*/  IMAD R25, R9.reuse, R21, R25 ;  /* 0x0000001509197224 */ /* 0x040fe200078e0219 */
[----:B------:R-:W-:Y:S01]  /*d100*/  @!P5 LOP3.LUT R0, RZ, R12, RZ, 0x33, !PT ;  /* 0x0000000cff00d212 */ /* 0x000fe200078e33ff */
[----:B------:R-:W-:-:S02]  /*d110*/  IMAD R26, R9, R18, R26 ;  /* 0x00000012091a7224 */ /* 0x000fc400078e021a */
[----:B------:R-:W-:Y:S01]  /*d120*/  @!P2 IMAD.MOV R10, RZ, RZ, -R10 ;  /* 0x000000ffff0aa224 */ /* 0x000fe200078e0a0a */
[----:B------:R-:W-:Y:S01]  /*d130*/  ISETP.GE.AND P2, PT, R13, RZ, PT ;  /* 0x000000ff0d00720c */ /* 0x000fe20003f46270 */
[--C-:B------:R-:W-:Y:S01]  /*d140*/  @!P4 IMAD.IADD R24, R24, 0x1, -R9.reuse ;  /* 0x000000011818c824 */ /* 0x100fe200078e0a09 */
[----:B------:R-:W-:Y:S01]  /*d150*/  ISETP.GT.U32.AND P4, PT, R9, R25, PT ;  /* 0x000000190900720c */ /* 0x000fe20003f84070 */
[----:B------:R-:W-:Y:S01]  /*d160*/  VIADD R18, R13, 0xc ;  /* 0x0000000c0d127836 */ /* 0x000fe20000000000 */
[----:B------:R-:W-:Y:S01]  /*d170*/  ISETP.GT.U32.AND P5, PT, R9, R26, PT ;  /* 0x0000001a0900720c */ /* 0x000fe20003fa4070 */
[----:B------:R-:W-:Y:S01]  /*d180*/  VIADD R16, R13, 0xb ;  /* 0x0000000b0d107836 */ /* 0x000fe20000000000 */
[----:B------:R0:W-:Y:S01]  /*d190*/  STL [R1+0xef0], R10 ;  /* 0x000ef00a01007387 */ /* 0x0001e20000100800 */
[----:B------:R-:W-:Y:S01]  /*d1a0*/  @!P1 IMAD.IADD R23, R23, 0x1, -R9 ;  /* 0x0000000117179824 */ /* 0x000fe200078e0a09 */
[----:B------:R-:W-:Y:S01]  /*d1b0*/  IABS R27, R18 ;  /* 0x00000012001b7213 */ /* 0x000fe20000000000 */
[----:B------:R-:W-:Y:S01]  /*d1c0*/  IMAD.MOV.U32 R2, RZ, RZ, R15 ;  /* 0x000000ffff027224 */ /* 0x000fe200078e000f */
[----:B------:R-:W-:Y:S01]  /*d1d0*/  IABS R22, R16 ;  /* 0x0000001000167213 */ /* 0x000fe20000000000 */
[----:B------:R-:W-:Y:S01]  /*d1e0*/  VIADD R21, R13, 0xa ;  /* 0x0000000a0d157836 */ /* 0x000fe20000000000 */
[----:B------:R-:W-:Y:S01]  /*d1f0*/  ISETP.GE.AND P1, PT, R18, RZ, PT ;  /* 0x000000ff1200720c */ /* 0x000fe20003f26270 */
[----:B------:R-:W-:Y:S01]  /*d200*/  @!P2 IMAD.MOV R24, RZ, RZ, -R24 ;  /* 0x000000ffff18a224 */ /* 0x000fe200078e0a18 */
[----:B------:R-:W-:Y:S01]  /*d210*/  ISETP.GT.U32.AND P2, PT, R9, R23, PT ;  /* 0x000000170900720c */ /* 0x000fe20003f44070 */
[--C-:B------:R-:W-:Y:S01]  /*d220*/  @!P4 IMAD.IADD R25, R25, 0x1, -R9.reuse ;  /* 0x000000011919c824 */ /* 0x100fe200078e0a09 */
[----:B------:R-:W-:Y:S01]  /*d230*/  ISETP.GE.AND P4, PT, R14, RZ, PT ;  /* 0x000000ff0e00720c */ /* 0x000fe20003f86270 */
[----:B------:R-:W-:Y:S01]  /*d240*/  @!P5 IMAD.IADD R26, R26, 0x1, -R9 ;  /* 0x000000011a1ad824 */ /* 0x000fe200078e0a09 */
[----:B------:R-:W-:Y:S01]  /*d250*/  IABS R18, R8 ;  /* 0x0000000800127213 */ /* 0x000fe20000000000 */
[----:B------:R-:W-:-:S03]  /*d260*/  IMAD.HI.U32 R14, R11, R27, RZ ;  /* 0x0000001b0b0e7227 */ /* 0x000fc600078e00ff */
[----:B------:R-:W-:Y:S01]  /*d270*/  ISETP.GT.U32.AND P5, PT, R9, R26, PT ;  /* 0x0000001a0900720c */ /* 0x000fe20003fa4070 */
[----:B------:R-:W-:-:S04]  /*d280*/  IMAD.HI.U32 R12, R11, R22, RZ ;  /* 0x000000160b0c7227 */ /* 0x000fc800078e00ff */
[----:B------:R-:W-:Y:S02]  /*d290*/  IMAD.MOV R14, RZ, RZ, -R14 ;  /* 0x000000ffff0e7224 */ /* 0x000fe400078e0a0e */
[----:B------:R-:W-:Y:S02]  /*d2a0*/  IMAD.MOV R12, RZ, RZ, -R12 ;  /* 0x000000ffff0c7224 */ /* 0x000fe400078e0a0c */
[----:B------:R-:W-:Y:S02]  /*d2b0*/  IMAD R27, R9, R14, R27 ;  /* 0x0000000e091b7224 */ /* 0x000fe400078e021b */
[----:B------:R-:W-:Y:S01]  /*d2c0*/  @!P2 IMAD.IADD R23, R23, 0x1, -R9 ;  /* 0x000000011717a824 */ /* 0x000fe200078e0a09 */
[----:B------:R-:W-:Y:S01]  /*d2d0*/  ISETP.GE.AND P2, PT, R21, RZ, PT ;  /* 0x000000ff1500720c */ /* 0x000fe20003f46270 */
        /* <DEDUP_REMOVED lines=8> */
[C---:B------:R-:W-:Y:S01]  /*d360*/  VIADD R20, R13.reuse, 0x9 ;  /* 0x000000090d147836 */ /* 0x040fe20000000000 */
[----:B------:R-:W-:Y:S01]  /*d370*/  STL [R1+0x6c], R2 ;  /* 0x00006c0201007387 */ /* 0x000fe20000100800 */
[----:B0-----:R-:W-:-:S02]  /*d380*/  VIADD R10, R13, 0x8 ;  /* 0x000000080d0a7836 */ /* 0x001fc40000000000 */
[----:B------:R-:W-:Y:S01]  /*d390*/  IMAD.HI.U32 R28, R11, R21, RZ ;  /* 0x000000150b1c7227 */ /* 0x000fe200078e00ff */
[----:B------:R0:W-:Y:S02]  /*d3a0*/  STL [R1+0x24], R0 ;  /* 0x0000240001007387 */ /* 0x0001e40000100800 */
[----:B------:R-:W-:Y:S01]  /*d3b0*/  IABS R19, R10 ;  /* 0x0000000a00137213 */ /* 0x000fe20000000000 */
[--C-:B------:R-:W-:Y:S01]  /*d3c0*/  @!P0 IMAD.IADD R25, R25, 0x1, -R9.reuse ;  /* 0x0000000119198824 */ /* 0x100fe200078e0a09 */
[----:B------:R-:W-:Y:S01]  /*d3d0*/  ISETP.GE.AND P0, PT, R16, RZ, PT ;  /* 0x000000ff1000720c */ /* 0x000fe20003f06270 */
[----:B------:R-:W-:Y:S01]  /*d3e0*/  @!P3 IMAD.IADD R27, R27, 0x1, -R9 ;  /* 0x000000011b1bb824 */ /* 0x000fe200078e0a09 */
[----:B------:R1:W-:Y:S01]  /*d3f0*/  STL [R1+0xef4], R24 ;  /* 0x000ef41801007387 */ /* 0x0003e20000100800 */
[----:B------:R-:W-:Y:S01]  /*d400*/  @!P6 IMAD.MOV R25, RZ, RZ, -R25 ;  /* 0x000000ffff19e224 */ /* 0x000fe200078e0a19 */
[----:B------:R-:W-:Y:S01]  /*d410*/  ISETP.GE.AND P6, PT, R20, RZ, PT ;  /* 0x000000ff1400720c */ /* 0x000fe20003fc6270 */
[----:B------:R-:W-:Y:S01]  /*d420*/  @!P5 IMAD.IADD R22, R22, 0x1, -R9 ;  /* 0x000000011616d824 */ /* 0x000fe200078e0a09 */
[----:B------:R-:W-:Y:S01]  /*d430*/  IABS R20, R20 ;  /* 0x0000001400147213 */ /* 0x000fe20000000000 */
[----:B------:R-:W-:Y:S01]  /*d440*/  IMAD.MOV R28, RZ, RZ, -R28 ;  /* 0x000000ffff1c7224 */ /* 0x000fe200078e0a1c */
[----:B------:R-:W-:Y:S01]  /*d450*/  ISETP.GT.U32.AND P3, PT, R9, R27, PT ;  /* 0x0000001b0900720c */ /* 0x000fe20003f64070 */
[----:B------:R-:W-:Y:S01]  /*d460*/  IMAD.HI.U32 R15, R11, R19, RZ ;  /* 0x000000130b0f7227 */ /* 0x000fe200078e00ff */
[----:B------:R-:W-:Y:S01]  /*d470*/  ISETP.GT.U32.AND P5, PT, R9, R22, PT ;  /* 0x000000160900720c */ /* 0x000fe20003fa4070 */
[----:B------:R-:W-:Y:S02]  /*d480*/  STL [R1+0xef8], R25 ;  /* 0x000ef81901007387 */ /* 0x000fe40000100800 */
[----:B------:R-:W-:-:S02]  /*d490*/  IMAD.HI.U32 R16, R11, R20, RZ ;  /* 0x000000140b107227 */ /* 0x000fc400078e00ff */
[----:B------:R-:W-:Y:S02]  /*d4a0*/  STL [R1+0xefc], R23 ;  /* 0x000efc1701007387 */ /* 0x000fe40000100800 */
[----:B------:R-:W-:Y:S02]  /*d4b0*/  IMAD.MOV R16, RZ, RZ, -R16 ;  /* 0x000000ffff107224 */ /* 0x000fe400078e0a10 */
[C---:B------:R-:W-:Y:S02]  /*d4c0*/  IMAD R21, R9.reuse, R28, R21 ;  /* 0x0000001c09157224 */ /* 0x040fe400078e0215 */
[----:B------:R-:W-:Y:S01]  /*d4d0*/  IMAD R20, R9, R16, R20 ;  /* 0x0000001009147224 */ /* 0x000fe200078e0214 */
[----:B------:R-:W-:Y:S01]  /*d4e0*/  IABS R16, R6 ;  /* 0x0000000600107213 */ /* 0x000fe20000000000 */
[----:B------:R-:W-:Y:S01]  /*d4f0*/  @!P3 IMAD.IADD R27, R27, 0x1, -R9 ;  /* 0x000000011b1bb824 */ /* 0x000fe200078e0a09 */
[----:B------:R-:W-:Y:S01]  /*d500*/  ISETP.GT.U32.AND P3, PT, R9, R21, PT ;  /* 0x000000150900720c */ /* 0x000fe20003f64070 */
[----:B------:R-:W-:-:S02]  /*d510*/  IMAD.MOV R15, RZ, RZ, -R15 ;  /* 0x000000ffff0f7224 */ /* 0x000fc400078e0a0f */
[----:B------:R-:W-:Y:S01]  /*d520*/  @!P5 IMAD.IADD R22, R22, 0x1, -R9 ;  /* 0x000000011616d824 */ /* 0x000fe200078e0a09 */
[C---:B------:R-:W-:Y:S01]  /*d530*/  ISETP.GT.U32.AND P5, PT, R9.reuse, R20, PT ;  /* 0x000000140900720c */ /* 0x040fe20003fa4070 */
[----:B------:R-:W-:Y:S01]  /*d540*/  IMAD R19, R9, R15, R19 ;  /* 0x0000000f09137224 */ /* 0x000fe200078e0213 */
[----:B------:R-:W-:Y:S01]  /*d550*/  IABS R15, R5 ;  /* 0x00000005000f7213 */ /* 0x000fe20000000000 */
[----:B------:R-:W-:-:S04]  /*d560*/  IMAD.HI.U32 R14, R11, R18, RZ ;  /* 0x000000120b0e7227 */ /* 0x000fc800078e00ff */
[----:B------:R-:W-:Y:S02]  /*d570*/  IMAD.MOV R14, RZ, RZ, -R14 ;  /* 0x000000ffff0e7224 */ /* 0x000fe400078e0a0e */
[----:B0-----:R-:W-:-:S04]  /*d580*/  IMAD.HI.U32 R0, R11, R15, RZ ;  /* 0x0000000f0b007227 */ /* 0x001fc800078e00ff */
[----:B------:R-:W-:Y:S02]  /*d590*/  IMAD R18, R9, R14, R18 ;  /* 0x0000000e09127224 */ /* 0x000fe400078e0212 */
[--C-:B------:R-:W-:Y:S01]  /*d5a0*/  @!P3 IMAD.IADD R21, R21, 0x1, -R9.reuse ;  /* 0x000000011515b824 */ /* 0x100fe200078e0a09 */
[C---:B------:R-:W-:Y:S01]  /*d5b0*/  ISETP.GT.U32.AND P3, PT, R9.reuse, R19, PT ;  /* 0x000000130900720c */ /* 0x040fe20003f64070 */
[----:B------:R-:W-:Y:S02]  /*d5c0*/  IMAD.MOV R0, RZ, RZ, -R0 ;  /* 0x000000ffff007224 */ /* 0x000fe400078e0a00 */
[----:B------:R-:W-:Y:S01]  /*d5d0*/  @!P5 IMAD.IADD R20, R20, 0x1, -R9 ;  /* 0x000000011414d824 */ /* 0x000fe200078e0a09 */
[C---:B------:R-:W-:Y:S01]  /*d5e0*/  ISETP.GT.U32.AND P5, PT, R9.reuse, R18, PT ;  /* 0x000000120900720c */ /* 0x040fe20003fa4070 */
[C---:B------:R-:W-:Y:S02]  /*d5f0*/  IMAD R15, R9.reuse, R0, R15 ;  /* 0x00000000090f7224 */ /* 0x040fe400078e020f */
[----:B------:R-:W0:Y:S01]  /*d600*/  S2R R0, SR_TID.X ;  /* 0x0000000000007919 */ /* 0x000e220000002100 */
[----:B------:R-:W-:Y:S01]  /*d610*/  @!P4 IMAD.MOV R26, RZ, RZ, -R26 ;  /* 0x000000ffff1ac224 */ /* 0x000fe200078e0a1a */
[----:B------:R-:W-:Y:S01]  /*d620*/  ISETP.GT.U32.AND P4, PT, R9, R21, PT ;  /* 0x000000150900720c */ /* 0x000fe20003f84070 */
[----:B------:R-:W-:-:S03]  /*d630*/  IMAD.HI.U32 R12, R11, R17, RZ ;  /* 0x000000110b0c7227 */ /* 0x000fc600078e00ff */
[----:B------:R-:W-:Y:S01]  /*d640*/  STL [R1+0xf00], R26 ;  /* 0x000f001a01007387 */ /* 0x000fe20000100800 */
[----:B------:R-:W-:Y:S02]  /*d650*/  IMAD.MOV R12, RZ, RZ, -R12 ;  /* 0x000000ffff0c7224 */ /* 0x000fe400078e0a0c */
[----:B------:R-:W-:Y:S02]  /*d660*/  VIADD R3, R13, 0x2 ;  /* 0x000000020d037836 */ /* 0x000fe40000000000 */
[----:B------:R-:W-:Y:S01]  /*d670*/  @!P3 IMAD.IADD R19, R19, 0x1, -R9 ;  /* 0x000000011313b824 */ /* 0x000fe200078e0a09 */
[C---:B------:R-:W-:Y:S01]  /*d680*/  ISETP.GT.U32.AND P3, PT, R9.reuse, R20, PT ;  /* 0x000000140900720c */ /* 0x040fe20003f64070 */
[C---:B------:R-:W-:Y:S01]  /*d690*/  IMAD R17, R9.reuse, R12, R17 ;  /* 0x0000000c09117224 */ /* 0x040fe200078e0211 */
[----:B------:R-:W-:Y:S01]  /*d6a0*/  IABS R12, R3 ;  /* 0x00000003000c7213 */ /* 0x000fe20000000000 */
[--C-:B------:R-:W-:Y:S01]  /*d6b0*/  @!P5 IMAD.IADD R18, R18, 0x1, -R9.reuse ;  /* 0x000000011212d824 */ /* 0x100fe200078e0a09 */
[----:B------:R-:W-:Y:S01]  /*d6c0*/  ISETP.GT.U32.AND P5, PT, R9, R19, PT ;  /* 0x000000130900720c */ /* 0x000fe20003fa4070 */
[----:B------:R-:W-:Y:S01]  /*d6d0*/  @!P4 IMAD.IADD R21, R21, 0x1, -R9 ;  /* 0x000000011515c824 */ /* 0x000fe200078e0a09 */
[----:B------:R-:W-:Y:S01]  /*d6e0*/  ISETP.GT.U32.AND P4, PT, R9, R17, PT ;  /* 0x000000110900720c */ /* 0x000fe20003f84070 */
[----:B------:R-:W-:-:S04]  /*d6f0*/  IMAD.HI.U32 R28, R11, R16, RZ ;  /* 0x000000100b1c7227 */ /* 0x000fc800078e00ff */
[----:B-1----:R-:W-:-:S04]  /*d700*/  IMAD.HI.U32 R24, R11, R12, RZ ;  /* 0x0000000c0b187227 */ /* 0x002fc800078e00ff */
[----:B------:R-:W-:Y:S02]  /*d710*/  IMAD.MOV R2, RZ, RZ, -R28 ;  /* 0x000000ffff027224 */ /* 0x000fe400078e0a1c */
[----:B------:R-:W-:Y:S02]  /*d720*/  IMAD.MOV R28, RZ, RZ, -R24 ;  /* 0x000000ffff1c7224 */ /* 0x000fe400078e0a18 */
[--C-:B------:R-:W-:Y:S01]  /*d730*/  @!P5 IMAD.IADD R19, R19, 0x1, -R9.reuse ;  /* 0x000000011313d824 */ /* 0x100fe200078e0a09 */
[C---:B------:R-:W-:Y:S01]  /*d740*/  ISETP.GT.U32.AND P5, PT, R9.reuse, R15, PT ;  /* 0x0000000f0900720c */ /* 0x040fe20003fa4070 */
[----:B------:R-:W-:Y:S02]  /*d750*/  IMAD R12, R9, R28, R12 ;  /* 0x0000001c090c7224 */ /* 0x000fe400078e020c */
[--C-:B------:R-:W-:Y:S01]  /*d760*/  @!P4 IMAD.IADD R17, R17, 0x1, -R9.reuse ;  /* 0x000000011111c824 */ /* 0x100fe200078e0a09 */
[----:B0-----:R-:W-:Y:S01]  /*d770*/  SHF.R.U32.HI R0, RZ, 0x5, R0 ;  /* 0x00000005ff007819 */ /* 0x001fe20000011600 */
[----:B------:R-:W-:Y:S01]  /*d780*/  VIADD R4, R13, 0x3 ;  /* 0x000000030d047836 */ /* 0x000fe20000000000 */
[C---:B------:R-:W-:Y:S01]  /*d790*/  ISETP.GT.U32.AND P4, PT, R9.reuse, R12, PT ;  /* 0x0000000c0900720c */ /* 0x040fe20003f84070 */
[C---:B------:R-:W-:Y:S01]  /*d7a0*/  IMAD R16, R9.reuse, R2, R16 ;  /* 0x0000000209107224 */ /* 0x040fe200078e0210 */
[----:B------:R-:W-:Y:S01]  /*d7b0*/  SGXT.U32 R0, R0, 0x1 ;  /* 0x000000010000781a */ /* 0x000fe20000000000 */
[----:B------:R-:W-:Y:S01]  /*d7c0*/  @!P3 IMAD.IADD R20, R20, 0x1, -R9 ;  /* 0x000000011414b824 */ /* 0x000fe200078e0a09 */
[----:B------:R-:W-:Y:S01]  /*d7d0*/  IABS R14, R4 ;  /* 0x00000004000e7213 */ /* 0x000fe20000000000 */
[----:B------:R-:W-:Y:S01]  /*d7e0*/  @!P1 IMAD.MOV R27, RZ, RZ, -R27 ;  /* 0x000000ffff1b9224 */ /* 0x000fe200078e0a1b */
[----:B------:R-:W-:Y:S01]  /*d7f0*/  ISETP.GT.U32.AND P3, PT, R9, R16, PT ;  /* 0x000000100900720c */ /* 0x000fe20003f64070 */
[--C-:B------:R-:W-:Y:S01]  /*d800*/  @!P5 IMAD.IADD R15, R15, 0x1, -R9.reuse ;  /* 0x000000010f0fd824 */ /* 0x100fe200078e0a09 */
[----:B------:R-:W-:Y:S01]  /*d810*/  LOP3.LUT R0, R0, 0x3e, RZ, 0xfc, !PT ;  /* 0x0000003e00007812 */ /* 0x000fe200078efcff */
[----:B------:R-:W-:Y:S01]  /*d820*/  IMAD.HI.U32 R29, R11, R14, RZ ;  /* 0x0000000e0b1d7227 */ /* 0x000fe200078e00ff */
[C---:B------:R-:W-:Y:S01]  /*d830*/  ISETP.GT.U32.AND P1, PT, R9.reuse, R18, PT ;  /* 0x000000120900720c */ /* 0x040fe20003f24070 */
[----:B------:R-:W-:Y:S02]  /*d840*/  STL [R1+0xf04], R27 ;  /* 0x000f041b01007387 */ /* 0x000fe40000100800 */
[----:B------:R-:W-:Y:S01]  /*d850*/  @!P4 IMAD.IADD R12, R12, 0x1, -R9 ;  /* 0x000000010c0cc824 */ /* 0x000fe200078e0a09 */
[----:B------:R-:W-:Y:S01]  /*d860*/  ISETP.GT.U32.AND P4, PT, R9, R15, PT ;  /* 0x0000000f0900720c */ /* 0x000fe20003f84070 */
[----:B------:R-:W-:-:S02]  /*d870*/  IMAD R2, R0, UR6, RZ ;  /* 0x0000000600027c24 */ /* 0x000fc4000f8e02ff */
[----:B------:R-:W-:Y:S02]  /*d880*/  IMAD R0, RZ, RZ, -UR6 ;  /* 0x80000006ff007e24 */ /* 0x000fe4000f8e02ff */
[----:B------:R-:W-:Y:S02]  /*d890*/  IMAD.MOV R29, RZ, RZ, -R29 ;  /* 0x000000ffff1d7224 */ /* 0x000fe400078e0a1d */
[----:B------:R-:W-:Y:S02]  /*d8a0*/  IMAD R2, R0, 0x2, R2 ;  /* 0x0000000200027824 */ /* 0x000fe400078e0202 */
[----:B------:R-:W-:Y:S02]  /*d8b0*/  IMAD R14, R9, R29, R14 ;  /* 0x0000001d090e7224 */ /* 0x000fe400078e020e */
[--C-:B------:R-:W-:Y:S01]  /*d8c0*/  @!P3 IMAD.IADD R16, R16, 0x1, -R9.reuse ;  /* 0x000000011010b824 */ /* 0x100fe200078e0a09 */
[----:B------:R-:W-:Y:S01]  /*d8d0*/  ISETP.GE.AND P3, PT, R10, RZ, PT ;  /* 0x000000ff0a00720c */ /* 0x000fe20003f66270 */
[----:B------:R-:W-:Y:S01]  /*d8e0*/  VIADD R29, R13, 0x1 ;  /* 0x000000010d1d7836 */ /* 0x000fe20000000000 */
[----:B------:R-:W-:Y:S01]  /*d8f0*/  ISETP.GE.AND P5, PT, R8, RZ, PT ;  /* 0x000000ff0800720c */ /* 0x000fe20003fa6270 */
[----:B------:R-:W2:Y:S01]  /*d900*/  LDL.LU R13, [R1+0xf50] ;  /* 0x000f5000010d7983 */ /* 0x000ea20000300800 */
[--C-:B------:R-:W-:Y:S01]  /*d910*/  @!P1 IMAD.IADD R18, R18, 0x1, -R9.reuse ;  /* 0x0000000112129824 */ /* 0x100fe200078e0a09 */
[----:B------:R-:W-:Y:S01]  /*d920*/  ISETP.GT.U32.AND P1, PT, R9, R14, PT ;  /* 0x0000000e0900720c */ /* 0x000fe20003f24070 */
[----:B------:R-:W-:Y:S01]  /*d930*/  @!P4 IMAD.IADD R15, R15, 0x1, -R9 ;  /* 0x000000010f0fc824 */ /* 0x000fe200078e0a09 */
[----:B------:R0:W-:Y:S01]  /*d940*/  STL [R1+0x448], R2 ;  /* 0x0004480201007387 */ /* 0x0001e20000100800 */
[----:B------:R-:W-:Y:S01]  /*d950*/  ISETP.GE.AND P4, PT, R4, RZ, PT ;  /* 0x000000ff0400720c */ /* 0x000fe20003f86270 */
[----:B------:R-:W-:Y:S01]  /*d960*/  @!P0 IMAD.MOV R22, RZ, RZ, -R22 ;  /* 0x000000ffff168224 */ /* 0x000fe200078e0a16 */
[----:B------:R-:W-:Y:S01]  /*d970*/  IABS R28, R29 ;  /* 0x0000001d001c7213 */ /* 0x000fe20000000000 */
[----:B------:R-:W1:Y:S01]  /*d980*/  S2R R4, SR_TID.X ;  /* 0x0000000000047919 */ /* 0x000e620000002100 */
[----:B------:R-:W-:Y:S01]  /*d990*/  @!P2 IMAD.MOV R21, RZ, RZ, -R21 ;  /* 0x000000ffff15a224 */ /* 0x000fe200078e0a15 */
[C---:B------:R-:W-:Y:S01]  /*d9a0*/  ISETP.GT.U32.AND P0, PT, R9.reuse, R17, PT ;  /* 0x000000110900720c */ /* 0x040fe20003f04070 */
[----:B------:R-:W-:Y:S01]  /*d9b0*/  @!P6 IMAD.MOV R20, RZ, RZ, -R20 ;  /* 0x000000ffff14e224 */ /* 0x000fe200078e0a14 */
[C---:B------:R-:W-:Y:S01]  /*d9c0*/  ISETP.GT.U32.AND P2, PT, R9.reuse, R16, PT ;  /* 0x000000100900720c */ /* 0x040fe20003f44070 */
[----:B------:R-:W-:Y:S01]  /*d9d0*/  @!P3 IMAD.MOV R19, RZ, RZ, -R19 ;  /* 0x000000ffff13b224 */ /* 0x000fe200078e0a13 */
[----:B------:R-:W-:Y:S01]  /*d9e0*/  ISETP.GT.U32.AND P3, PT, R9, R12, PT ;  /* 0x0000000c0900720c */ /* 0x000fe20003f64070 */
[----:B0-----:R-:W-:-:S02]  /*d9f0*/  IMAD R2, R0, 0x2, R2 ;  /* 0x0000000200027824 */ /* 0x001fc400078e0202 */
[----:B------:R-:W-:Y:S01]  /*da00*/  @!P5 IMAD.MOV R18, RZ, RZ, -R18 ;  /* 0x000000ffff12d224 */ /* 0x000fe200078e0a12 */
[----:B------:R-:W-:Y:S01]  /*da10*/  ISETP.GE.AND P5, PT, R6, RZ, PT ;  /* 0x000000ff0600720c */ /* 0x000fe20003fa6270 */
[----:B------:R-:W-:Y:S01]  /*da20*/  @!P1 IMAD.IADD R14, R14, 0x1, -R9 ;  /* 0x000000010e0e9824 */ /* 0x000fe200078e0a09 */
[----:B------:R0:W-:Y:S01]  /*da30*/  STL [R1+0x450], R2 ;  /* 0x0004500201007387 */ /* 0x0001e20000100800 */
[----:B------:R-:W-:Y:S01]  /*da40*/  IMAD.HI.U32 R11, R11, R28, RZ ;  /* 0x0000001c0b0b7227 */ /* 0x000fe200078e00ff */
[----:B------:R-:W-:Y:S02]  /*da50*/  ISETP.GE.AND P1, PT, R7, RZ, PT ;  /* 0x000000ff0700720c */ /* 0x000fe40003f26270 */
[----:B------:R-:W-:Y:S01]  /*da60*/  ISETP.GT.U32.AND P6, PT, R9, R14, PT ;  /* 0x0000000e0900720c */ /* 0x000fe20003fc4070 */
[----:B------:R-:W-:Y:S01]  /*da70*/  IMAD.MOV R11, RZ, RZ, -R11 ;  /* 0x000000ffff0b7224 */ /* 0x000fe200078e0a0b */
[----:B------:R-:W3:Y:S01]  /*da80*/  LDC R7, c[0x0][0x230] ;  /* 0x00008c00ff077b82 */ /* 0x000ee20000000800 */
[----:B------:R-:W-:-:S02]  /*da90*/  @!P0 IMAD.IADD R17, R17, 0x1, -R9 ;  /* 0x0000000111118824 */ /* 0x000fc400078e0a09 */
[C---:B------:R-:W-:Y:S02]  /*daa0*/  IMAD R11, R9.reuse, R11, R28 ;  /* 0x0000000b090b7224 */ /* 0x040fe400078e021c */
[----:B0-----:R-:W-:Y:S02]  /*dab0*/  IMAD R2, R0, 0x2, R2 ;  /* 0x0000000200027824 */ /* 0x001fe400078e0202 */
[--C-:B------:R-:W-:Y:S01]  /*dac0*/  @!P3 IMAD.IADD R12, R12, 0x1, -R9.reuse ;  /* 0x000000010c0cb824 */ /* 0x100fe200078e0a09 */
[----:B------:R-:W-:Y:S01]  /*dad0*/  ISETP.GT.U32.AND P0, PT, R9, R11, PT ;  /* 0x0000000b0900720c */ /* 0x000fe20003f04070 */
[--C-:B------:R-:W-:Y:S01]  /*dae0*/  @!P2 IMAD.IADD R16, R16, 0x1, -R9.reuse ;  /* 0x000000011010a824 */ /* 0x100fe200078e0a09 */
[----:B------:R0:W-:Y:S01]  /*daf0*/  STL [R1+0x41c], R2 ;  /* 0x00041c0201007387 */ /* 0x0001e20000100800 */
[----:B------:R-:W-:Y:S01]  /*db00*/  @!P6 IMAD.IADD R14, R14, 0x1, -R9 ;  /* 0x000000010e0ee824 */ /* 0x000fe200078e0a09 */
[----:B------:R-:W-:Y:S01]  /*db10*/  ISETP.GE.AND P6, PT, R3, RZ, PT ;  /* 0x000000ff0300720c */ /* 0x000fe20003fc6270 */
[----:B------:R-:W-:Y:S01]  /*db20*/  @!P1 IMAD.MOV R17, RZ, RZ, -R17 ;  /* 0x000000ffff119224 */ /* 0x000fe200078e0a11 */
[----:B------:R-:W-:Y:S01]  /*db30*/  STL [R1+0xf08], R22 ;  /* 0x000f081601007387 */ /* 0x000fe20000100800 */
[----:B-1----:R-:W-:Y:S01]  /*db40*/  IMAD.SHL.U32 R3, R4, 0x8, RZ ;  /* 0x0000000804037824 */ /* 0x002fe200078e00ff */
[----:B------:R-:W-:-:S02]  /*db50*/  ISETP.GE.AND P3, PT, R29, RZ, PT ;  /* 0x000000ff1d00720c */ /* 0x000fc40003f66270 */
[----:B------:R-:W-:Y:S01]  /*db60*/  STL [R1+0xf0c], R21 ;  /* 0x000f0c1501007387 */ /* 0x000fe20000100800 */
[----:B------:R-:W-:Y:S01]  /*db70*/  LOP3.LUT R29, R4, 0x7, RZ, 0xc0, !PT ;  /* 0x00000007041d7812 */ /* 0x000fe200078ec0ff */
[----:B0-----:R-:W-:Y:S01]  /*db80*/  IMAD R2, R0, 0x2, R2 ;  /* 0x0000000200027824 */ /* 0x001fe200078e0202 */
[----:B------:R-:W-:Y:S01]  /*db90*/  LOP3.LUT R28, R3, 0x30, RZ, 0xc0, !PT ;  /* 0x00000030031c7812 */ /* 0x000fe200078ec0ff */
[----:B------:R-:W-:Y:S01]  /*dba0*/  STL [R1+0xf10], R20 ;  /* 0x000f101401007387 */ /* 0x000fe20000100800 */
[----:B------:R-:W-:Y:S01]  /*dbb0*/  ISETP.GE.AND P2, PT, R5, RZ, PT ;  /* 0x000000ff0500720c */ /* 0x000fe20003f46270 */
[----:B------:R-:W-:Y:S02]  /*dbc0*/  IMAD.SHL.U32 R5, R4, 0x2, RZ ;  /* 0x0000000204057824 */ /* 0x000fe400078e00ff */
[----:B------:R-:W-:Y:S01]  /*dbd0*/  STL [R1+0xf14], R19 ;  /* 0x000f141301007387 */ /* 0x000fe20000100800 */
[----:B------:R-:W-:Y:S02]  /*dbe0*/  IMAD R28, R29, 0x40, R28 ;  /* 0x000000401d1c7824 */ /* 0x000fe400078e021c */
[----:B------:R-:W-:Y:S01]  /*dbf0*/  @!P0 IMAD.IADD R11, R11, 0x1, -R9 ;  /* 0x000000010b0b8824 */ /* 0x000fe200078e0a09 */
[----:B------:R-:W-:Y:S01]  /*dc00*/  STL [R1+0xf24], R18 ;  /* 0x000f241201007387 */ /* 0x000fe20000100800 */
[----:B---3--:R-:W-:Y:S01]  /*dc10*/  VIADD R7, R7, 0x3f ;  /* 0x0000003f07077836 */ /* 0x008fe20000000000 */
[----:B------:R-:W-:Y:S01]  /*dc20*/  LOP3.LUT R28, R28, 0x10, R5, 0x78, !PT ;  /* 0x000000101c1c7812 */ /* 0x000fe200078e7805 */
[----:B------:R-:W-:Y:S01]  /*dc30*/  IMAD R29, R29, 0x90, RZ ;  /* 0x000000901d1d7824 */ /* 0x000fe200078e02ff */
[----:B------:R0:W-:Y:S01]  /*dc40*/  STL [R1+0x40c], R2 ;  /* 0x00040c0201007387 */ /* 0x0001e20000100800 */
[----:B------:R-:W-:-:S02]  /*dc50*/  ISETP.GT.U32.AND P0, PT, R9, R11, PT ;  /* 0x0000000b0900720c */ /* 0x000fc40003f04070 */
[----:B------:R-:W-:Y:S02]  /*dc60*/  SHF.R.S32.HI R6, RZ, 0x1f, R7 ;  /* 0x0000001fff067819 */ /* 0x000fe40000011407 */
[----:B------:R-:W-:Y:S02]  /*dc70*/  LOP3.LUT R5, R29, 0x30, R5, 0x78, !PT ;  /* 0x000000301d057812 */ /* 0x000fe400078e7805 */
[----:B------:R-:W-:Y:S01]  /*dc80*/  LEA.HI R6, R6, R7, RZ, 0x6 ;  /* 0x0000000706067211 */ /* 0x000fe200078f30ff */
[----:B0-----:R-:W-:-:S06]  /*dc90*/  IMAD R2, R0, 0x2, R2 ;  /* 0x0000000200027824 */ /* 0x001fcc00078e0202 */
[----:B------:R-:W-:Y:S01]  /*dca0*/  @!P0 IMAD.IADD R11, R11, 0x1, -R9 ;  /* 0x000000010b0b8824 */ /* 0x000fe200078e0a09 */
[----:B------:R0:W-:Y:S02]  /*dcb0*/  STL [R1+0x410], R2 ;  /* 0x0004100201007387 */ /* 0x0001e40000100800 */
[----:B0-----:R-:W-:-:S05]  /*dcc0*/  IMAD R2, R0, 0x2, R2 ;  /* 0x0000000200027824 */ /* 0x001fca00078e0202 */
[----:B------:R0:W-:Y:S02]  /*dcd0*/  STL [R1+0x418], R2 ;  /* 0x0004180201007387 */ /* 0x0001e40000100800 */
[----:B0-----:R-:W-:-:S05]  /*dce0*/  IMAD R2, R0, 0x2, R2 ;  /* 0x0000000200027824 */ /* 0x001fca00078e0202 */
[----:B------:R0:W-:Y:S04]  /*dcf0*/  STL [R1+0x414], R2 ;  /* 0x0004140201007387 */ /* 0x0001e80000100800 */
[----:B------:R1:W-:Y:S01]  /*dd00*/  STL [R1+0xe04], R3 ;  /* 0x000e040301007387 */ /* 0x0003e20000100800 */
[----:B0-----:R-:W-:Y:S02]  /*dd10*/  IMAD R2, R0, 0x2, R2 ;  /* 0x0000000200027824 */ /* 0x001fe400078e0202 */
[----:B-1----:R-:W-:-:S03]  /*dd20*/  IMAD.SHL.U32 R3, R4, 0x20, RZ ;  /* 0x0000002004037824 */ /* 0x002fc600078e00ff */
[----:B------:R0:W-:Y:S01]  /*dd30*/  STL [R1+0x420], R2 ;  /* 0x0004200201007387 */ /* 0x0001e20000100800 */
[----:B------:R-:W-:Y:S02]  /*dd40*/  LOP3.LUT R4, R4, 0x3f, RZ, 0xc0, !PT ;  /* 0x0000003f04047812 */ /* 0x000fe400078ec0ff */
[----:B------:R-:W-:Y:S01]  /*dd50*/  LOP3.LUT R3, R28, 0x200, R3, 0xf8, !PT ;  /* 0x000002001c037812 */ /* 0x000fe200078ef803 */
[----:B0-----:R-:W-:-:S05]  /*dd60*/  IMAD R2, R0, 0x2, R2 ;  /* 0x0000000200027824 */ /* 0x001fca00078e0202 */
[----:B------:R0:W-:Y:S02]  /*dd70*/  STL [R1+0x424], R2 ;  /* 0x0004240201007387 */ /* 0x0001e40000100800 */
[----:B0-----:R-:W-:-:S05]  /*dd80*/  IMAD R2, R0, 0x2, R2 ;  /* 0x0000000200027824 */ /* 0x001fca00078e0202 */
[----:B------:R0:W-:Y:S02]  /*dd90*/  STL [R1+0x428], R2 ;  /* 0x0004280201007387 */ /* 0x0001e40000100800 */
[----:B0-----:R-:W-:-:S05]  /*dda0*/  IMAD R2, R0, 0x2, R2 ;  /* 0x0000000200027824 */ /* 0x001fca00078e0202 */
[----:B------:R0:W-:Y:S04]  /*ddb0*/  STL [R1+0x42c], R2 ;  /* 0x00042c0201007387 */ /* 0x0001e80000100800 */
[----:B------:R1:W-:Y:S01]  /*ddc0*/  STL [R1+0x460], R3 ;  /* 0x0004600301007387 */ /* 0x0003e20000100800 */
[----:B0-----:R-:W-:Y:S02]  /*ddd0*/  IMAD R2, R0, 0x2, R2 ;  /* 0x0000000200027824 */ /* 0x001fe400078e0202 */
[----:B-1----:R-:W-:-:S03]  /*dde0*/  IMAD R3, R4, UR7, RZ ;  /* 0x0000000704037c24 */ /* 0x002fc6000f8e02ff */
[----:B------:R0:W-:Y:S04]  /*ddf0*/  STL [R1+0x430], R2 ;  /* 0x0004300201007387 */ /* 0x0001e80000100800 */
[----:B------:R-:W-:Y:S01]  /*de00*/  STL [R1+0xf28], R17 ;  /* 0x000f281101007387 */ /* 0x000fe20000100800 */
[----:B------:R-:W-:Y:S01]  /*de10*/  LEA R9, P1, R3, UR8, 0x1 ;  /* 0x0000000803097c11 */ /* 0x000fe2000f8208ff */
[----:B------:R-:W-:Y:S01]  /*de20*/  @!P5 IMAD.MOV R16, RZ, RZ, -R16 ;  /* 0x000000ffff10d224 */ /* 0x000fe200078e0a10 */
[----:B------:R-:W-:Y:S01]  /*de30*/  ULDC UR8, c[0x0][0x234] ;  /* 0x00008d0000087ab9 */ /* 0x000fe20000000800 */
[----:B0-----:R-:W-:-:S05]  /*de40*/  IMAD R2, R0, 0x2, R2 ;  /* 0x0000000200027824 */ /* 0x001fca00078e0202 */
[----:B------:R0:W-:Y:S02]  /*de50*/  STL [R1+0x434], R2 ;  /* 0x0004340201007387 */ /* 0x0001e40000100800 */
[----:B0-----:R-:W-:-:S05]  /*de60*/  IMAD R2, R0, 0x2, R2 ;  /* 0x0000000200027824 */ /* 0x001fca00078e0202 */
[----:B------:R0:W-:Y:S04]  /*de70*/  STL [R1+0x43c], R2 ;  /* 0x00043c0201007387 */ /* 0x0001e80000100800 */
[----:B------:R-:W-:Y:S04]  /*de80*/  STL [R1+0xe40], R9 ;  /* 0x000e400901007387 */ /* 0x000fe80000100800 */
[----:B------:R-:W3:Y:S01]  /*de90*/  LDL.LU R21, [R1+0x3c8] ;  /* 0x0003c80001157983 */ /* 0x000ee20000300800 */
[----:B0-----:R-:W-:-:S03]  /*dea0*/  IMAD R2, R0, 0x2, R2 ;  /* 0x0000000200027824 */ /* 0x001fc600078e0202 */
[----:B------:R-:W4:Y:S04]  /*deb0*/  LDL.LU R22, [R1+0x74] ;  /* 0x0000740001167983 */ /* 0x000f280000300800 */
[----:B------:R-:W5:Y:S04]  /*dec0*/  LDL.LU R27, [R1+0x84] ;  /* 0x00008400011b7983 */ /* 0x000f680000300800 */
[----:B------:R0:W-:Y:S04]  /*ded0*/  STL [R1+0x440], R2 ;  /* 0x0004400201007387 */ /* 0x0001e80000100800 */
[----:B------:R-:W3:Y:S04]  /*dee0*/  LDL.LU R26, [R1+0xc0] ;  /* 0x0000c000011a7983 */ /* 0x000ee80000300800 */
[----:B------:R-:W3:Y:S04]  /*def0*/  LDL.LU R23, [R1+0xcc] ;  /* 0x0000cc0001177983 */ /* 0x000ee80000300800 */
[----:B------:R-:W3:Y:S04]  /*df00*/  LDL.LU R25, [R1+0xd0] ;  /* 0x0000d00001197983 */ /* 0x000ee80000300800 */
[----:B------:R-:W3:Y:S04]  /*df10*/  LDL.LU R8, [R1+0xd8] ;  /* 0x0000d80001087983 */ /* 0x000ee80000300800 */
[----:B------:R-:W3:Y:S04]  /*df20*/  LDL.LU R7, [R1+0x104] ;  /* 0x0001040001077983 */ /* 0x000ee80000300800 */
[----:B------:R-:W3:Y:S04]  /*df30*/  LDL.LU R6, [R1+0x108] ;  /* 0x0001080001067983 */ /* 0x000ee80000300800 */
[----:B------:R-:W3:Y:S04]  /*df40*/  LDL.LU R5, [R1+0x110] ;  /* 0x0001100001057983 */ /* 0x000ee80000300800 */
[----:B------:R-:W3:Y:S01]  /*df50*/  LDL.LU R4, [R1+0x114] ;  /* 0x0001140001047983 */ /* 0x000ee20000300800 */
[----:B------:R-:W-:-:S03]  /*df60*/  IMAD R0, R0, 0x2, R2 ;  /* 0x0000000200007824 */ /* 0x000fc600078e0202 */
[----:B------:R-:W3:Y:S01]  /*df70*/  LDL.LU R24, [R1+0x118] ;  /* 0x0001180001187983 */ /* 0x000ee20000300800 */
[----:B------:R-:W-:-:S03]  /*df80*/  @!P2 IMAD.MOV R15, RZ, RZ, -R15 ;  /* 0x000000ffff0fa224 */ /* 0x000fc600078e0a0f */
[----:B------:R-:W3:Y:S01]  /*df90*/  LDL.LU R10, [R1+0x11c] ;  /* 0x00011c00010a7983 */ /* 0x000ee20000300800 */
[----:B------:R-:W-:-:S03]  /*dfa0*/  @!P4 IMAD.MOV R14, RZ, RZ, -R14 ;  /* 0x000000ffff0ec224 */ /* 0x000fc600078e0a0e */
[----:B------:R1:W-:Y:S01]  /*dfb0*/  STL [R1+0x438], R0 ;  /* 0x0004380001007387 */ /* 0x0003e20000100800 */
[----:B------:R-:W-:-:S03]  /*dfc0*/  @!P6 IMAD.MOV R12, RZ, RZ, -R12 ;  /* 0x000000ffff0ce224 */ /* 0x000fc600078e0a0c */
[----:B------:R-:W3:Y:S04]  /*dfd0*/  LDL.LU R3, [R1+0x180] ;  /* 0x0001800001037983 */ /* 0x000ee80000300800 */
[----:B0-----:R-:W3:Y:S04]  /*dfe0*/  LDL.LU R2, [R1+0x18c] ;  /* 0x00018c0001027983 */ /* 0x001ee80000300800 */
[----:B-1----:R-:W3:Y:S04]  /*dff0*/  LDL.LU R0, [R1+0x190] ;  /* 0x0001900001007983 */ /* 0x002ee80000300800 */
[----:B------:R-:W-:Y:S04]  /*e000*/  STL [R1+0xf2c], R16 ;  /* 0x000f2c1001007387 */ /* 0x000fe80000100800 */
[----:B------:R-:W-:Y:S01]  /*e010*/  STL [R1+0xf30], R15 ;  /* 0x000f300f01007387 */ /* 0x000fe20000100800 */
[----:B--2---:R-:W-:-:S02]  /*e020*/  ISETP.NE.AND P0, PT, R13, RZ, PT ;  /* 0x000000ff0d00720c */ /* 0x004fc40003f05270 */
[----:B------:R-:W-:Y:S01]  /*e030*/  LOP3.LUT R13, RZ, R13, RZ, 0x33, !PT ;  /* 0x0000000dff0d7212 */ /* 0x000fe200078e33ff */
[----:B------:R-:W-:Y:S04]  /*e040*/  STL [R1+0xf34], R14 ;  /* 0x000f340e01007387 */ /* 0x000fe80000100800 */
[----:B------:R4:W-:Y:S02]  /*e050*/  STL [R1+0xf4c], R12 ;  /* 0x000f4c0c01007387 */ /* 0x0009e40000100800 */
[C---:B----4-:R-:W-:Y:S02]  /*e060*/  SEL R12, R13.reuse, R22, !P0 ;  /* 0x000000160d0c7207 */ /* 0x050fe40004000000 */
[----:B-----5:R-:W-:-:S03]  /*e070*/  SEL R9, R13, R27, !P0 ;  /* 0x0000001b0d097207 */ /* 0x020fc60004000000 */
[----:B------:R0:W-:Y:S04]  /*e080*/  STL [R1+0x74], R12 ;  /* 0x0000740c01007387 */ /* 0x0001e80000100800 */
[----:B------:R1:W-:Y:S01]  /*e090*/  STL [R1+0x84], R9 ;  /* 0x0000840901007387 */ /* 0x0003e20000100800 */
[C---:B---3--:R-:W-:Y:S02]  /*e0a0*/  SEL R14, R13.reuse, R26, !P0 ;  /* 0x0000001a0d0e7207 */ /* 0x048fe40004000000 */
[----:B0-----:R-:W-:-:S03]  /*e0b0*/  SEL R12, R13, R23, !P0 ;  /* 0x000000170d0c7207 */ /* 0x001fc60004000000 */
[----:B------:R-:W-:Y:S01]  /*e0c0*/  STL [R1+0xc0], R14 ;  /* 0x0000c00e01007387 */ /* 0x000fe20000100800 */
[----:B-1----:R-:W-:-:S03]  /*e0d0*/  SEL R9, R13, R25, !P0 ;  /* 0x000000190d097207 */ /* 0x002fc60004000000 */
[----:B------:R0:W-:Y:S01]  /*e0e0*/  STL [R1+0xcc], R12 ;  /* 0x0000cc0c01007387 */ /* 0x0001e20000100800 */
[----:B------:R-:W-:-:S03]  /*e0f0*/  SEL R8, R13, R8, !P0 ;  /* 0x000000080d087207 */ /* 0x000fc60004000000 */
[----:B------:R1:W-:Y:S01]  /*e100*/  STL [R1+0xd0], R9 ;  /* 0x0000d00901007387 */ /* 0x0003e20000100800 */
[----:B------:R-:W-:-:S03]  /*e110*/  SEL R7, R13, R7, !P0 ;  /* 0x000000070d077207 */ /* 0x000fc60004000000 */
[----:B------:R2:W-:Y:S01]  /*e120*/  STL [R1+0xd8], R8 ;  /* 0x0000d80801007387 */ /* 0x0005e20000100800 */
[----:B------:R-:W-:-:S03]  /*e130*/  SEL R6, R13, R6, !P0 ;  /* 0x000000060d067207 */ /* 0x000fc60004000000 */
[----:B------:R3:W-:Y:S01]  /*e140*/  STL [R1+0x104], R7 ;  /* 0x0001040701007387 */ /* 0x0007e20000100800 */
[----:B------:R-:W-:-:S03]  /*e150*/  SEL R5, R13, R5, !P0 ;  /* 0x000000050d057207 */ /* 0x000fc60004000000 */
[----:B------:R4:W-:Y:S04]  /*e160*/  STL [R1+0x108], R6 ;  /* 0x0001080601007387 */ /* 0x0009e80000100800 */
[----:B0-----:R-:W5:Y:S01]  /*e170*/  LDL.LU R12, [R1+0x194] ;  /* 0x00019400010c7983 */ /* 0x001f620000300800 */
[----:B------:R-:W-:-:S03]  /*e180*/  SEL R4, R13, R4, !P0 ;  /* 0x000000040d047207 */ /* 0x000fc60004000000 */
[----:B------:R0:W-:Y:S04]  /*e190*/  STL [R1+0x110], R5 ;  /* 0x0001100501007387 */ /* 0x0001e80000100800 */
[----:B------:R-:W5:Y:S04]  /*e1a0*/  LDL.LU R14, [R1+0x19c] ;  /* 0x00019c00010e7983 */ /* 0x000f680000300800 */
[----:B------:R0:W-:Y:S04]  /*e1b0*/  STL [R1+0x114], R4 ;  /* 0x0001140401007387 */ /* 0x0001e80000100800 */
[----:B------:R-:W5:Y:S04]  /*e1c0*/  LDL.LU R15, [R1+0x1a0] ;  /* 0x0001a000010f7983 */ /* 0x000f680000300800 */
[----:B------:R-:W5:Y:S04]  /*e1d0*/  LDL.LU R16, [R1+0x1a4] ;  /* 0x0001a40001107983 */ /* 0x000f680000300800 */
[----:B-1----:R-:W5:Y:S04]  /*e1e0*/  LDL.LU R9, [R1+0x1a8] ;  /* 0x0001a80001097983 */ /* 0x002f680000300800 */
[----:B------:R-:W5:Y:S04]  /*e1f0*/  LDL.LU R17, [R1+0x1ac] ;  /* 0x0001ac0001117983 */ /* 0x000f680000300800 */
[----:B------:R-:W5:Y:S04]  /*e200*/  LDL.LU R29, [R1+0x1b0] ;  /* 0x0001b000011d7983 */ /* 0x000f680000300800 */
[----:B------:R-:W5:Y:S04]  /*e210*/  LDL.LU R18, [R1+0x1b4] ;  /* 0x0001b40001127983 */ /* 0x000f680000300800 */
[----:B--2---:R-:W2:Y:S04]  /*e220*/  LDL.LU R8, [R1+0x1b8] ;  /* 0x0001b80001087983 */ /* 0x004ea80000300800 */
[----:B---3--:R-:W3:Y:S04]  /*e230*/  LDL.LU R7, [R1+0x1bc] ;  /* 0x0001bc0001077983 */ /* 0x008ee80000300800 */
[----:B----4-:R-:W4:Y:S04]  /*e240*/  LDL.LU R6, [R1+0x1c0] ;  /* 0x0001c00001067983 */ /* 0x010f280000300800 */
[----:B0-----:R-:W4:Y:S04]  /*e250*/  LDL.LU R5, [R1+0x1c4] ;  /* 0x0001c40001057983 */ /* 0x001f280000300800 */
[----:B------:R-:W4:Y:S01]  /*e260*/  LDL.LU R4, [R1+0x1c8] ;  /* 0x0001c80001047983 */ /* 0x000f220000300800 */
[----:B------:R-:W-:-:S02]  /*e270*/  SEL R19, R13, R24, !P0 ;  /* 0x000000180d137207 */ /* 0x000fc40004000000 */
[C---:B------:R-:W-:Y:S02]  /*e280*/  SEL R10, R13.reuse, R10, !P0 ;  /* 0x0000000a0d0a7207 */ /* 0x040fe40004000000 */
[C---:B------:R-:W-:Y:S01]  /*e290*/  SEL R3, R13.reuse, R3, !P0 ;  /* 0x000000030d037207 */ /* 0x040fe20004000000 */
[----:B------:R0:W-:Y:S01]  /*e2a0*/  STL [R1+0x118], R19 ;  /* 0x0001181301007387 */ /* 0x0001e20000100800 */
[C---:B------:R-:W-:Y:S02]  /*e2b0*/  SEL R2, R13.reuse, R2, !P0 ;  /* 0x000000020d027207 */ /* 0x040fe40004000000 */
[C---:B------:R-:W-:Y:S01]  /*e2c0*/  SEL R0, R13.reuse, R0, !P0 ;  /* 0x000000000d007207 */ /* 0x040fe20004000000 */
[----:B------:R1:W-:Y:S04]  /*e2d0*/  STL [R1+0x11c], R10 ;  /* 0x00011c0a01007387 */ /* 0x0003e80000100800 */
[----:B------:R1:W-:Y:S04]  /*e2e0*/  STL [R1+0x180], R3 ;  /* 0x0001800301007387 */ /* 0x0003e80000100800 */
[----:B0-----:R-:W4:Y:S01]  /*e2f0*/  LDL.LU R19, [R1+0x1cc] ;  /* 0x0001cc0001137983 */ /* 0x001f220000300800 */
[----:B------:R-:W-:-:S03]  /*e300*/  SEL R28, R13, R21, !P0 ;  /* 0x000000150d1c7207 */ /* 0x000fc60004000000 */
[----:B------:R0:W-:Y:S04]  /*e310*/  STL [R1+0x18c], R2 ;  /* 0x00018c0201007387 */ /* 0x0001e80000100800 */
[----:B------:R-:W4:Y:S04]  /*e320*/  LDL.LU R20, [R1+0x1d0] ;  /* 0x0001d00001147983 */ /* 0x000f280000300800 */
[----:B------:R0:W-:Y:S04]  /*e330*/  STL [R1+0x190], R0 ;  /* 0x0001900001007387 */ /* 0x0001e80000100800 */
[----:B------:R-:W4:Y:S04]  /*e340*/  LDL.LU R21, [R1+0x1d4] ;  /* 0x0001d40001157983 */ /* 0x000f280000300800 */
[----:B------:R-:W4:Y:S04]  /*e350*/  LDL.LU R22, [R1+0x1d8] ;  /* 0x0001d80001167983 */ /* 0x000f280000300800 */
[----:B------:R-:W4:Y:S04]  /*e360*/  LDL.LU R27, [R1+0x1dc] ;  /* 0x0001dc00011b7983 */ /* 0x000f280000300800 */
[----:B------:R-:W4:Y:S04]  /*e370*/  LDL.LU R26, [R1+0x1e4] ;  /* 0x0001e400011a7983 */ /* 0x000f280000300800 */
[----:B------:R-:W4:Y:S04]  /*e380*/  LDL.LU R23, [R1+0x1e8] ;  /* 0x0001e80001177983 */ /* 0x000f280000300800 */
[----:B------:R-:W4:Y:S04]  /*e390*/  LDL.LU R25, [R1+0x1ec] ;  /* 0x0001ec0001197983 */ /* 0x000f280000300800 */
[----:B------:R-:W4:Y:S04]  /*e3a0*/  LDL.LU R24, [R1+0x1f0] ;  /* 0x0001f00001187983 */ /* 0x000f280000300800 */
[----:B-1----:R-:W4:Y:S04]  /*e3b0*/  LDL.LU R10, [R1+0x1f4] ;  /* 0x0001f400010a7983 */ /* 0x002f280000300800 */
[----:B------:R-:W4:Y:S04]  /*e3c0*/  LDL.LU R3, [R1+0x1f8] ;  /* 0x0001f80001037983 */ /* 0x000f280000300800 */
[----:B0-----:R-:W4:Y:S04]  /*e3d0*/  LDL.LU R2, [R1+0x1fc] ;  /* 0x0001fc0001027983 */ /* 0x001f280000300800 */
[----:B------:R-:W4:Y:S01]  /*e3e0*/  LDL.LU R0, [R1+0x200] ;  /* 0x0002000001007983 */ /* 0x000f220000300800 */
[----:B-----5:R-:W-:-:S05]  /*e3f0*/  SEL R12, R13, R12, !P0 ;  /* 0x0000000c0d0c7207 */ /* 0x020fca0004000000 */
[----:B------:R0:W-:Y:S02]  /*e400*/  STL [R1+0x194], R12 ;  /* 0x0001940c01007387 */ /* 0x0001e40000100800 */
[C---:B0-----:R-:W-:Y:S02]  /*e410*/  SEL R12, R13.reuse, R14, !P0 ;  /* 0x0000000e0d0c7207 */ /* 0x041fe40004000000 */
[----:B------:R-:W-:-:S03]  /*e420*/  SEL R14, R13, R15, !P0 ;  /* 0x0000000f0d0e7207 */ /* 0x000fc60004000000 */
[----:B------:R0:W-:Y:S01]  /*e430*/  STL [R1+0x19c], R12 ;  /* 0x00019c0c01007387 */ /* 0x0001e20000100800 */
[----:B------:R-:W-:-:S03]  /*e440*/  SEL R9, R13, R9, !P0 ;  /* 0x000000090d097207 */ /* 0x000fc60004000000 */
[----:B------:R1:W-:Y:S01]  /*e450*/  STL [R1+0x1a0], R14 ;  /* 0x0001a00e01007387 */ /* 0x0003e20000100800 */
[C---:B0-----:R-:W-:Y:S02]  /*e460*/  SEL R12, R13.reuse, R16, !P0 ;  /* 0x000000100d0c7207 */ /* 0x041fe40004000000 */
[----:B-1----:R-:W-:-:S03]  /*e470*/  SEL R14, R13, R17, !P0 ;  /* 0x000000110d0e7207 */ /* 0x002fc60004000000 */
[----:B------:R0:W-:Y:S04]  /*e480*/  STL [R1+0x1a4], R12 ;  /* 0x0001a40c01007387 */ /* 0x0001e80000100800 */
[----:B------:R1:W-:Y:S01]  /*e490*/  STL [R1+0x1a8], R9 ;  /* 0x0001a80901007387 */ /* 0x0003e20000100800 */
[C---:B--2---:R-:W-:Y:S02]  /*e4a0*/  SEL R8, R13.reuse, R8, !P0 ;  /* 0x000000080d087207 */ /* 0x044fe40004000000 */
[C---:B0-----:R-:W-:Y:S01]  /*e4b0*/  SEL R12, R13.reuse, R29, !P0 ;  /* 0x0000001d0d0c7207 */ /* 0x041fe20004000000 */
[----:B------:R-:W-:Y:S01]  /*e4c0*/  STL [R1+0x1ac], R14 ;  /* 0x0001ac0e01007387 */ /* 0x000fe20000100800 */
[C---:B---3--:R-:W-:Y:S02]  /*e4d0*/  SEL R7, R13.reuse, R7, !P0 ;  /* 0x000000070d077207 */ /* 0x048fe40004000000 */
[C---:B-1----:R-:W-:Y:S01]  /*e4e0*/  SEL R9, R13.reuse, R18, !P0 ;  /* 0x000000120d097207 */ /* 0x042fe20004000000 */
[----:B------:R-:W-:Y:S01]  /*e4f0*/  STL [R1+0x1b0], R12 ;  /* 0x0001b00c01007387 */ /* 0x000fe20000100800 */
[----:B----4-:R-:W-:-:S02]  /*e500*/  SEL R6, R13, R6, !P0 ;  /* 0x000000060d067207 */ /* 0x010fc40004000000 */
[C---:B------:R-:W-:Y:S01]  /*e510*/  SEL R5, R13.reuse, R5, !P0 ;  /* 0x000000050d057207 */ /* 0x040fe20004000000 */
[----:B------:R-:W-:Y:S01]  /*e520*/  STL [R1+0x1b4], R9 ;  /* 0x0001b40901007387 */ /* 0x000fe20000100800 */
[----:B------:R-:W-:-:S03]  /*e530*/  SEL R4, R13, R4, !P0 ;  /* 0x000000040d047207 */ /* 0x000fc60004000000 */
[----:B------:R0:W-:Y:S04]  /*e540*/  STL [R1+0x1b8], R8 ;  /* 0x0001b80801007387 */ /* 0x0001e80000100800 */
[----:B------:R1:W-:Y:S04]  /*e550*/  STL [R1+0x1bc], R7 ;  /* 0x0001bc0701007387 */ /* 0x0003e80000100800 */
[----:B------:R2:W-:Y:S04]  /*e560*/  STL [R1+0x1c0], R6 ;  /* 0x0001c00601007387 */ /* 0x0005e80000100800 */
[----:B0-----:R-:W3:Y:S04]  /*e570*/  LDL.LU R8, [R1+0x204] ;  /* 0x0002040001087983 */ /* 0x001ee80000300800 */
[----:B------:R0:W-:Y:S04]  /*e580*/  STL [R1+0x1c4], R5 ;  /* 0x0001c40501007387 */ /* 0x0001e80000100800 */
[----:B-1----:R-:W4:Y:S04]  /*e590*/  LDL.LU R7, [R1+0x208] ;  /* 0x0002080001077983 */ /* 0x002f280000300800 */
[----:B------:R1:W-:Y:S04]  /*e5a0*/  STL [R1+0x1c8], R4 ;  /* 0x0001c80401007387 */ /* 0x0003e80000100800 */
[----:B--2---:R-:W2:Y:S04]  /*e5b0*/  LDL.LU R6, [R1+0x20c] ;  /* 0x00020c0001067983 */ /* 0x004ea80000300800 */
[----:B0-----:R-:W5:Y:S04]  /*e5c0*/  LDL.LU R5, [R1+0x210] ;  /* 0x0002100001057983 */ /* 0x001f680000300800 */
[----:B-1----:R-:W5:Y:S01]  /*e5d0*/  LDL.LU R4, [R1+0x214] ;  /* 0x0002140001047983 */ /* 0x002f620000300800 */
[----:B------:R-:W-:-:S02]  /*e5e0*/  SEL R9, R13, R19, !P0 ;  /* 0x000000130d097207 */ /* 0x000fc40004000000 */
[C---:B------:R-:W-:Y:S02]  /*e5f0*/  SEL R14, R13.reuse, R20, !P0 ;  /* 0x000000140d0e7207 */ /* 0x040fe40004000000 */
[C---:B------:R-:W-:Y:S01]  /*e600*/  SEL R12, R13.reuse, R21, !P0 ;  /* 0x000000150d0c7207 */ /* 0x040fe20004000000 */
[----:B------:R0:W-:Y:S04]  /*e610*/  STL [R1+0x1cc], R9 ;  /* 0x0001cc0901007387 */ /* 0x0001e80000100800 */
[----:B------:R1:W-:Y:S01]  /*e620*/  STL [R1+0x1d0], R14 ;  /* 0x0001d00e01007387 */ /* 0x0003e20000100800 */
[----:B0-----:R-:W-:-:S03]  /*e630*/  SEL R9, R13, R22, !P0 ;  /* 0x000000160d097207 */ /* 0x001fc60004000000 */
[----:B------:R0:W-:Y:S01]  /*e640*/  STL [R1+0x1d4], R12 ;  /* 0x0001d40c01007387 */ /* 0x0001e20000100800 */
[----:B-1----:R-:W-:-:S03]  /*e650*/  SEL R14, R13, R27, !P0 ;  /* 0x0000001b0d0e7207 */ /* 0x002fc60004000000 */
[----:B------:R1:W-:Y:S01]  /*e660*/  STL [R1+0x1d8], R9 ;  /* 0x0001d80901007387 */ /* 0x0003e20000100800 */
[----:B0-----:R-:W-:-:S03]  /*e670*/  SEL R12, R13, R26, !P0 ;  /* 0x0000001a0d0c7207 */ /* 0x001fc60004000000 */
[----:B------:R0:W-:Y:S01]  /*e680*/  STL [R1+0x1dc], R14 ;  /* 0x0001dc0e01007387 */ /* 0x0001e20000100800 */
[----:B-1----:R-:W-:-:S03]  /*e690*/  SEL R9, R13, R23, !P0 ;  /* 0x000000170d097207 */ /* 0x002fc60004000000 */
[----:B------:R1:W-:Y:S01]  /*e6a0*/  STL [R1+0x1e4], R12 ;  /* 0x0001e40c01007387 */ /* 0x0003e20000100800 */
[----:B------:R-:W-:-:S03]  /*e6b0*/  SEL R3, R13, R3, !P0 ;  /* 0x000000030d037207 */ /* 0x000fc60004000000 */
[----:B------:R1:W-:Y:S01]  /*e6c0*/  STL [R1+0x1e8], R9 ;  /* 0x0001e80901007387 */ /* 0x0003e20000100800 */
[C---:B0-----:R-:W-:Y:S02]  /*e6d0*/  SEL R14, R13.reuse, R25, !P0 ;  /* 0x000000190d0e7207 */ /* 0x041fe40004000000 */
[----:B-1----:R-:W-:-:S03]  /*e6e0*/  SEL R12, R13, R24, !P0 ;  /* 0x000000180d0c7207 */ /* 0x002fc60004000000 */
[----:B------:R-:W-:Y:S01]  /*e6f0*/  STL [R1+0x1ec], R14 ;  /* 0x0001ec0e01007387 */ /* 0x000fe20000100800 */
[----:B------:R-:W-:-:S03]  /*e700*/  SEL R9, R13, R10, !P0 ;  /* 0x0000000a0d097207 */ /* 0x000fc60004000000 */
[----:B------:R0:W-:Y:S01]  /*e710*/  STL [R1+0x1f0], R12 ;  /* 0x0001f00c01007387 */ /* 0x0001e20000100800 */
[----:B------:R-:W-:-:S03]  /*e720*/  SEL R2, R13, R2, !P0 ;  /* 0x000000020d027207 */ /* 0x000fc60004000000 */
[----:B------:R1:W-:Y:S01]  /*e730*/  STL [R1+0x1f4], R9 ;  /* 0x0001f40901007387 */ /* 0x0003e20000100800 */
[----:B------:R-:W-:-:S03]  /*e740*/  SEL R0, R13, R0, !P0 ;  /* 0x000000000d007207 */ /* 0x000fc60004000000 */
[----:B------:R1:W-:Y:S04]  /*e750*/  STL [R1+0x1f8], R3 ;  /* 0x0001f80301007387 */ /* 0x0003e80000100800 */
[----:B0-----:R-:W5:Y:S04]  /*e760*/  LDL.LU R12, [R1+0x218] ;  /* 0x00021800010c7983 */ /* 0x001f680000300800 */
        /* <DEDUP_REMOVED lines=9> */
[----:B------:R-:W5:Y:S04]  /*e800*/  LDL.LU R24, [R1+0x244] ;  /* 0x0002440001187983 */ /* 0x000f680000300800 */
[----:B------:R-:W5:Y:S04]  /*e810*/  LDL.LU R10, [R1+0x248] ;  /* 0x00024800010a7983 */ /* 0x000f680000300800 */
[----:B------:R-:W5:Y:S04]  /*e820*/  LDL.LU R3, [R1+0x24c] ;  /* 0x00024c0001037983 */ /* 0x000f680000300800 */
[----:B0-----:R-:W5:Y:S04]  /*e830*/  LDL.LU R2, [R1+0x250] ;  /* 0x0002500001027983 */ /* 0x001f680000300800 */
[----:B------:R-:W5:Y:S01]  /*e840*/  LDL.LU R0, [R1+0x254] ;  /* 0x0002540001007983 */ /* 0x000f620000300800 */
[----:B---3--:R-:W-:-:S02]  /*e850*/  SEL R8, R13, R8, !P0 ;  /* 0x000000080d087207 */ /* 0x008fc40004000000 */
[----:B----4-:R-:W-:-:S03]  /*e860*/  SEL R7, R13, R7, !P0 ;  /* 0x000000070d077207 */ /* 0x010fc60004000000 */
[----:B------:R0:W-:Y:S01]  /*e870*/  STL [R1+0x204], R8 ;  /* 0x0002040801007387 */ /* 0x0001e20000100800 */
[----:B--2---:R-:W-:-:S03]  /*e880*/  SEL R6, R13, R6, !P0 ;  /* 0x000000060d067207 */ /* 0x004fc60004000000 */
[----:B------:R1:W-:Y:S01]  /*e890*/  STL [R1+0x208], R7 ;  /* 0x0002080701007387 */ /* 0x0003e20000100800 */
[----:B-----5:R-:W-:-:S03]  /*e8a0*/  SEL R5, R13, R5, !P0 ;  /* 0x000000050d057207 */ /* 0x020fc60004000000 */
[----:B------:R2:W-:Y:S01]  /*e8b0*/  STL [R1+0x20c], R6 ;  /* 0x00020c0601007387 */ /* 0x0005e20000100800 */
[----:B------:R-:W-:-:S03]  /*e8c0*/  SEL R4, R13, R4, !P0 ;  /* 0x000000040d047207 */ /* 0x000fc60004000000 */
[----:B------:R-:W3:Y:S04]  /*e8d0*/  LDL.LU R19, [R1+0x258] ;  /* 0x0002580001137983 */ /* 0x000ee80000300800 */
[----:B------:R4:W-:Y:S04]  /*e8e0*/  STL [R1+0x210], R5 ;  /* 0x0002100501007387 */ /* 0x0009e80000100800 */
[----:B------:R-:W5:Y:S04]  /*e8f0*/  LDL.LU R20, [R1+0x25c] ;  /* 0x00025c0001147983 */ /* 0x000f680000300800 */
[----:B------:R4:W-:Y:S04]  /*e900*/  STL [R1+0x214], R4 ;  /* 0x0002140401007387 */ /* 0x0009e80000100800 */
[----:B------:R-:W5:Y:S04]  /*e910*/  LDL.LU R21, [R1+0x264] ;  /* 0x0002640001157983 */ /* 0x000f680000300800 */
[----:B------:R-:W5:Y:S04]  /*e920*/  LDL.LU R22, [R1+0x268] ;  /* 0x0002680001167983 */ /* 0x000f680000300800 */
[----:B------:R-:W5:Y:S04]  /*e930*/  LDL.LU R27, [R1+0x26c] ;  /* 0x00026c00011b7983 */ /* 0x000f680000300800 */
[----:B------:R-:W5:Y:S04]  /*e940*/  LDL.LU R26, [R1+0x270] ;  /* 0x00027000011a7983 */ /* 0x000f680000300800 */
[----:B------:R-:W5:Y:S04]  /*e950*/  LDL.LU R23, [R1+0x274] ;  /* 0x0002740001177983 */ /* 0x000f680000300800 */
[----:B------:R-:W5:Y:S04]  /*e960*/  LDL.LU R25, [R1+0x27c] ;  /* 0x00027c0001197983 */ /* 0x000f680000300800 */
[----:B0-----:R-:W5:Y:S04]  /*e970*/  LDL.LU R8, [R1+0x280] ;  /* 0x0002800001087983 */ /* 0x001f680000300800 */
[----:B-1----:R-:W5:Y:S04]  /*e980*/  LDL.LU R7, [R1+0x284] ;  /* 0x0002840001077983 */ /* 0x002f680000300800 */
[----:B--2---:R-:W2:Y:S04]  /*e990*/  LDL.LU R6, [R1+0x288] ;  /* 0x0002880001067983 */ /* 0x004ea80000300800 */
[----:B----4-:R-:W4:Y:S04]  /*e9a0*/  LDL.LU R5, [R1+0x28c] ;  /* 0x00028c0001057983 */ /* 0x010f280000300800 */
[----:B------:R-:W4:Y:S01]  /*e9b0*/  LDL.LU R4, [R1+0x294] ;  /* 0x0002940001047983 */ /* 0x000f220000300800 */
[----:B------:R-:W-:-:S05]  /*e9c0*/  SEL R12, R13, R12, !P0 ;  /* 0x0000000c0d0c7207 */ /* 0x000fca0004000000 */
[----:B------:R0:W-:Y:S01]  /*e9d0*/  STL [R1+0x218], R12 ;  /* 0x0002180c01007387 */ /* 0x0001e20000100800 */
[C---:B------:R-:W-:Y:S02]  /*e9e0*/  SEL R14, R13.reuse, R14, !P0 ;  /* 0x0000000e0d0e7207 */ /* 0x040fe40004000000 */
[----:B0-----:R-:W-:-:S03]  /*e9f0*/  SEL R12, R13, R15, !P0 ;  /* 0x0000000f0d0c7207 */ /* 0x001fc60004000000 */
[----:B------:R0:W-:Y:S01]  /*ea00*/  STL [R1+0x220], R14 ;  /* 0x0002200e01007387 */ /* 0x0001e20000100800 */
[----:B------:R-:W-:-:S03]  /*ea10*/  SEL R15, R13, R16, !P0 ;  /* 0x000000100d0f7207 */ /* 0x000fc60004000000 */
[----:B------:R1:W-:Y:S01]  /*ea20*/  STL [R1+0x224], R12 ;  /* 0x0002240c01007387 */ /* 0x0003e20000100800 */
[----:B0-----:R-:W-:-:S03]  /*ea30*/  SEL R14, R13, R9, !P0 ;  /* 0x000000090d0e7207 */ /* 0x001fc60004000000 */
[----:B------:R-:W-:Y:S01]  /*ea40*/  STL [R1+0x22c], R15 ;  /* 0x00022c0f01007387 */ /* 0x000fe20000100800 */
[C---:B-1----:R-:W-:Y:S02]  /*ea50*/  SEL R12, R13.reuse, R17, !P0 ;  /* 0x000000110d0c7207 */ /* 0x042fe40004000000 */
[C---:B------:R-:W-:Y:S01]  /*ea60*/  SEL R9, R13.reuse, R29, !P0 ;  /* 0x0000001d0d097207 */ /* 0x040fe20004000000 */
[----:B------:R0:W-:Y:S04]  /*ea70*/  STL [R1+0x230], R14 ;  /* 0x0002300e01007387 */ /* 0x0001e80000100800 */
[----:B------:R1:W-:Y:S04]  /*ea80*/  STL [R1+0x234], R12 ;  /* 0x0002340c01007387 */ /* 0x0003e80000100800 */
[----:B------:R1:W-:Y:S01]  /*ea90*/  STL [R1+0x23c], R9 ;  /* 0x00023c0901007387 */ /* 0x0003e20000100800 */
[----:B0-----:R-:W-:-:S02]  /*eaa0*/  SEL R14, R13, R18, !P0 ;  /* 0x000000120d0e7207 */ /* 0x001fc40004000000 */
[C---:B-1----:R-:W-:Y:S02]  /*eab0*/  SEL R12, R13.reuse, R24, !P0 ;  /* 0x000000180d0c7207 */ /* 0x042fe40004000000 */
[C---:B------:R-:W-:Y:S02]  /*eac0*/  SEL R3, R13.reuse, R3, !P0 ;  /* 0x000000030d037207 */ /* 0x040fe40004000000 */
[C---:B------:R-:W-:Y:S01]  /*ead0*/  SEL R9, R13.reuse, R10, !P0 ;  /* 0x0000000a0d097207 */ /* 0x040fe20004000000 */
[----:B------:R-:W-:Y:S01]  /*eae0*/  STL [R1+0x240], R14 ;  /* 0x0002400e01007387 */ /* 0x000fe20000100800 */
[C---:B------:R-:W-:Y:S02]  /*eaf0*/  SEL R2, R13.reuse, R2, !P0 ;  /* 0x000000020d027207 */ /* 0x040fe40004000000 */
[C---:B------:R-:W-:Y:S01]  /*eb00*/  SEL R0, R13.reuse, R0, !P0 ;  /* 0x000000000d007207 */ /* 0x040fe20004000000 */
[----:B------:R-:W-:Y:S04]  /*eb10*/  STL [R1+0x244], R12 ;  /* 0x0002440c01007387 */ /* 0x000fe80000100800 */
[----:B------:R-:W-:Y:S04]  /*eb20*/  STL [R1+0x248], R9 ;  /* 0x0002480901007387 */ /* 0x000fe80000100800 */
[----:B------:R0:W-:Y:S04]  /*eb30*/  STL [R1+0x24c], R3 ;  /* 0x00024c0301007387 */ /* 0x0001e80000100800 */
[----:B------:R-:W4:Y:S04]  /*eb40*/  LDL.LU R24, [R1+0x298] ;  /* 0x0002980001187983 */ /* 0x000f280000300800 */
[----:B------:R1:W-:Y:S04]  /*eb50*/  STL [R1+0x250], R2 ;  /* 0x0002500201007387 */ /* 0x0003e80000100800 */
[----:B------:R-:W4:Y:S04]  /*eb60*/  LDL.LU R10, [R1+0x2a4] ;  /* 0x0002a400010a7983 */ /* 0x000f280000300800 */
[----:B------:R1:W-:Y:S04]  /*eb70*/  STL [R1+0x254], R0 ;  /* 0x0002540001007387 */ /* 0x0003e80000100800 */
[----:B0-----:R-:W4:Y:S04]  /*eb80*/  LDL.LU R3, [R1+0x2a8] ;  /* 0x0002a80001037983 */ /* 0x001f280000300800 */
[----:B-1----:R-:W4:Y:S04]  /*eb90*/  LDL.LU R2, [R1+0x2f4] ;  /* 0x0002f40001027983 */ /* 0x002f280000300800 */
[----:B------:R-:W4:Y:S01]  /*eba0*/  LDL.LU R0, [R1+0x2f0] ;  /* 0x0002f00001007983 */ /* 0x000f220000300800 */
[----:B---3--:R-:W-:-:S02]  /*ebb0*/  SEL R12, R13, R19, !P0 ;  /* 0x000000130d0c7207 */ /* 0x008fc40004000000 */
[----:B-----5:R-:W-:-:S03]  /*ebc0*/  SEL R9, R13, R20, !P0 ;  /* 0x000000140d097207 */ /* 0x020fc60004000000 */
[----:B------:R0:W-:Y:S04]  /*ebd0*/  STL [R1+0x258], R12 ;  /* 0x0002580c01007387 */ /* 0x0001e80000100800 */
[----:B------:R1:W-:Y:S01]  /*ebe0*/  STL [R1+0x25c], R9 ;  /* 0x00025c0901007387 */ /* 0x0003e20000100800 */
[C---:B------:R-:W-:Y:S02]  /*ebf0*/  SEL R14, R13.reuse, R21, !P0 ;  /* 0x000000150d0e7207 */ /* 0x040fe40004000000 */
[----:B0-----:R-:W-:-:S03]  /*ec00*/  SEL R12, R13, R22, !P0 ;  /* 0x000000160d0c7207 */ /* 0x001fc60004000000 */
[----:B------:R0:W-:Y:S01]  /*ec10*/  STL [R1+0x264], R14 ;  /* 0x0002640e01007387 */ /* 0x0001e20000100800 */
[----:B-1----:R-:W-:-:S03]  /*ec20*/  SEL R9, R13, R27, !P0 ;  /* 0x0000001b0d097207 */ /* 0x002fc60004000000 */
[----:B------:R1:W-:Y:S04]  /*ec30*/  STL [R1+0x268], R12 ;  /* 0x0002680c01007387 */ /* 0x0003e80000100800 */
[----:B------:R3:W-:Y:S01]  /*ec40*/  STL [R1+0x26c], R9 ;  /* 0x00026c0901007387 */ /* 0x0007e20000100800 */
[C---:B0-----:R-:W-:Y:S02]  /*ec50*/  SEL R14, R13.reuse, R26, !P0 ;  /* 0x0000001a0d0e7207 */ /* 0x041fe40004000000 */
[----:B-1----:R-:W-:-:S03]  /*ec60*/  SEL R12, R13, R23, !P0 ;  /* 0x000000170d0c7207 */ /* 0x002fc60004000000 */
[----:B------:R-:W-:Y:S01]  /*ec70*/  STL [R1+0x270], R14 ;  /* 0x0002700e01007387 */ /* 0x000fe20000100800 */
[C---:B---3--:R-:W-:Y:S02]  /*ec80*/  SEL R9, R13.reuse, R25, !P0 ;  /* 0x000000190d097207 */ /* 0x048fe40004000000 */
[C---:B------:R-:W-:Y:S01]  /*ec90*/  SEL R8, R13.reuse, R8, !P0 ;  /* 0x000000080d087207 */ /* 0x040fe20004000000 */
[----:B------:R0:W-:Y:S01]  /*eca0*/  STL [R1+0x274], R12 ;  /* 0x0002740c01007387 */ /* 0x0001e20000100800 */
[----:B------:R-:W-:-:S03]  /*ecb0*/  SEL R7, R13, R7, !P0 ;  /* 0x000000070d077207 */ /* 0x000fc60004000000 */
[----:B------:R1:W-:Y:S01]  /*ecc0*/  STL [R1+0x27c], R9 ;  /* 0x00027c0901007387 */ /* 0x0003e20000100800 */
[----:B--2---:R-:W-:-:S03]  /*ecd0*/  SEL R6, R13, R6, !P0 ;  /* 0x000000060d067207 */ /* 0x004fc60004000000 */
[----:B------:R2:W-:Y:S01]  /*ece0*/  STL [R1+0x280], R8 ;  /* 0x0002800801007387 */ /* 0x0005e20000100800 */
[----:B----4-:R-:W-:-:S03]  /*ecf0*/  SEL R5, R13, R5, !P0 ;  /* 0x000000050d057207 */ /* 0x010fc60004000000 */
[----:B------:R3:W-:Y:S04]  /*ed00*/  STL [R1+0x284], R7 ;  /* 0x0002840701007387 */ /* 0x0007e80000100800 */
        /* <DEDUP_REMOVED lines=18> */
[----:B------:R-:W-:-:S03]  /*ee30*/  SEL R10, R13, R10, !P0 ;  /* 0x0000000a0d0a7207 */ /* 0x000fc60004000000 */
[----:B------:R0:W-:Y:S01]  /*ee40*/  STL [R1+0x298], R19 ;  /* 0x0002981301007387 */ /* 0x0001e20000100800 */
[----:B------:R-:W-:-:S03]  /*ee50*/  SEL R3, R13, R3, !P0 ;  /* 0x000000030d037207 */ /* 0x000fc60004000000 */
[----:B------:R1:W-:Y:S01]  /*ee60*/  STL [R1+0x2a4], R10 ;  /* 0x0002a40a01007387 */ /* 0x0003e20000100800 */
[----:B------:R-:W-:-:S03]  /*ee70*/  SEL R2, R13, R2, !P0 ;  /* 0x000000020d027207 */ /* 0x000fc60004000000 */
[----:B------:R1:W-:Y:S01]  /*ee80*/  STL [R1+0x2a8], R3 ;  /* 0x0002a80301007387 */ /* 0x0003e20000100800 */
[----:B------:R-:W-:-:S03]  /*ee90*/  SEL R0, R13, R0, !P0 ;  /* 0x000000000d007207 */ /* 0x000fc60004000000 */
[----:B0-----:R-:W4:Y:S04]  /*eea0*/  LDL.LU R19, [R1+0x3c0] ;  /* 0x0003c00001137983 */ /* 0x001f280000300800 */
        /* <DEDUP_REMOVED lines=46> */
[----:B------:R-:W-:-:S03]  /*f190*/  SEL R14, R13, R20, !P0 ;  /* 0x000000140d0e7207 */ /* 0x000fc60004000000 */
[----:B------:R0:W-:Y:S01]  /*f1a0*/  STL [R1+0x3c4], R9 ;  /* 0x0003c40901007387 */ /* 0x0001e20000100800 */
[----:B------:R-:W-:-:S03]  /*f1b0*/  SEL R12, R13, R21, !P0 ;  /* 0x000000150d0c7207 */ /* 0x000fc60004000000 */
[----:B------:R1:W-:Y:S01]  /*f1c0*/  STL [R1+0x3c0], R14 ;  /* 0x0003c00e01007387 */ /* 0x0003e20000100800 */
[----:B0-----:R-:W-:-:S03]  /*f1d0*/  SEL R9, R13, R22, !P0 ;  /* 0x000000160d097207 */ /* 0x001fc60004000000 */
[----:B------:R0:W-:Y:S04]  /*f1e0*/  STL [R1+0x3bc], R12 ;  /* 0x0003bc0c01007387 */ /* 0x0001e80000100800 */
[----:B------:R0:W-:Y:S01]  /*f1f0*/  STL [R1+0x3b8], R9 ;  /* 0x0003b80901007387 */ /* 0x0001e20000100800 */
[C---:B-1----:R-:W-:Y:S02]  /*f200*/  SEL R14, R13.reuse, R27, !P0 ;  /* 0x0000001b0d0e7207 */ /* 0x042fe40004000000 */
[----:B0-----:R-:W-:-:S03]  /*f210*/  SEL R12, R13, R26, !P0 ;  /* 0x0000001a0d0c7207 */ /* 0x001fc60004000000 */
[----:B------:R0:W-:Y:S01]  /*f220*/  STL [R1+0x3b0], R14 ;  /* 0x0003b00e01007387 */ /* 0x0001e20000100800 */
[----:B------:R-:W-:-:S03]  /*f230*/  SEL R9, R13, R23, !P0 ;  /* 0x000000170d097207 */ /* 0x000fc60004000000 */
[----:B------:R1:W-:Y:S04]  /*f240*/  STL [R1+0x3d0], R12 ;  /* 0x0003d00c01007387 */ /* 0x0003e80000100800 */
[----:B------:R1:W-:Y:S01]  /*f250*/  STL [R1+0x3d4], R9 ;  /* 0x0003d40901007387 */ /* 0x0003e20000100800 */
[C---:B0-----:R-:W-:Y:S02]  /*f260*/  SEL R14, R13.reuse, R25, !P0 ;  /* 0x000000190d0e7207 */ /* 0x041fe40004000000 */
[C---:B-1----:R-:W-:Y:S02]  /*f270*/  SEL R12, R13.reuse, R24, !P0 ;  /* 0x000000180d0c7207 */ /* 0x042fe40004000000 */
[C---:B------:R-:W-:Y:S02]  /*f280*/  SEL R3, R13.reuse, R3, !P0 ;  /* 0x000000030d037207 */ /* 0x040fe40004000000 */
[C---:B------:R-:W-:Y:S01]  /*f290*/  SEL R9, R13.reuse, R10, !P0 ;  /* 0x0000000a0d097207 */ /* 0x040fe20004000000 */
[----:B------:R-:W-:Y:S01]  /*f2a0*/  STL [R1+0x3cc], R14 ;  /* 0x0003cc0e01007387 */ /* 0x000fe20000100800 */
[----:B------:R-:W-:-:S03]  /*f2b0*/  SEL R2, R13, R2, !P0 ;  /* 0x000000020d027207 */ /* 0x000fc60004000000 */
[----:B------:R0:W-:Y:S01]  /*f2c0*/  STL [R1+0x3d8], R12 ;  /* 0x0003d80c01007387 */ /* 0x0001e20000100800 */
[----:B------:R-:W-:-:S03]  /*f2d0*/  SEL R0, R13, R0, !P0 ;  /* 0x000000000d007207 */ /* 0x000fc60004000000 */
[----:B------:R1:W-:Y:S04]  /*f2e0*/  STL [R1+0x3ac], R9 ;  /* 0x0003ac0901007387 */ /* 0x0003e80000100800 */
[----:B------:R-:W-:Y:S04]  /*f2f0*/  STL [R1+0x3a8], R3 ;  /* 0x0003a80301007387 */ /* 0x000fe80000100800 */
        /* <DEDUP_REMOVED lines=13> */
[----:B------:R-:W5:Y:S04]  /*f3d0*/  LDL.LU R24, [R1+0x330] ;  /* 0x0003300001187983 */ /* 0x000f680000300800 */
[----:B------:R-:W5:Y:S01]  /*f3e0*/  LDL.LU R10, [R1+0x32c] ;  /* 0x00032c00010a7983 */ /* 0x000f620000300800 */
[----:B---3--:R-:W-:-:S05]  /*f3f0*/  SEL R2, R13, R8, !P0 ;  /* 0x000000080d027207 */ /* 0x008fca0004000000 */
[----:B------:R5:W-:Y:S01]  /*f400*/  STL [R1+0x400], R2 ;  /* 0x0004000201007387 */ /* 0x000be20000100800 */
[C---:B----4-:R-:W-:Y:S02]  /*f410*/  SEL R0, R13.reuse, R7, !P0 ;  /* 0x000000070d007207 */ /* 0x050fe40004000000 */
[----:B--2---:R-:W-:-:S03]  /*f420*/  SEL R3, R13, R6, !P0 ;  /* 0x000000060d037207 */ /* 0x004fc60004000000 */
[----:B------:R0:W-:Y:S01]  /*f430*/  STL [R1+0x3fc], R0 ;  /* 0x0003fc0001007387 */ /* 0x0001e20000100800 */
[----:B-----5:R-:W-:-:S03]  /*f440*/  SEL R2, R13, R5, !P0 ;  /* 0x000000050d027207 */ /* 0x020fc60004000000 */
[----:B------:R1:W-:Y:S04]  /*f450*/  STL [R1+0x3f8], R3 ;  /* 0x0003f80301007387 */ /* 0x0003e80000100800 */
[----:B------:R-:W2:Y:S01]  /*f460*/  LDL.LU R19, [R1+0x328] ;  /* 0x0003280001137983 */ /* 0x000ea20000300800 */
[----:B0-----:R-:W-:-:S03]  /*f470*/  SEL R0, R13, R4, !P0 ;  /* 0x000000040d007207 */ /* 0x001fc60004000000 */
[----:B------:R0:W-:Y:S04]  /*f480*/  STL [R1+0x3f4], R2 ;  /* 0x0003f40201007387 */ /* 0x0001e80000100800 */
[----:B------:R-:W3:Y:S04]  /*f490*/  LDL.LU R20, [R1+0x320] ;  /* 0x0003200001147983 */ /* 0x000ee80000300800 */
[----:B------:R4:W-:Y:S04]  /*f4a0*/  STL [R1+0x3f0], R0 ;  /* 0x0003f00001007387 */ /* 0x0009e80000100800 */
[----:B------:R-:W5:Y:S04]  /*f4b0*/  LDL.LU R21, [R1+0x31c] ;  /* 0x00031c0001157983 */ /* 0x000f680000300800 */
[----:B------:R-:W5:Y:S04]  /*f4c0*/  LDL.LU R22, [R1+0x314] ;  /* 0x0003140001167983 */ /* 0x000f680000300800 */
[----:B------:R-:W5:Y:S04]  /*f4d0*/  LDL.LU R27, [R1+0x310] ;  /* 0x00031000011b7983 */ /* 0x000f680000300800 */
[----:B-1----:R-:W5:Y:S04]  /*f4e0*/  LDL.LU R3, [R1+0x304] ;  /* 0x0003040001037983 */ /* 0x002f680000300800 */
[----:B0-----:R-:W5:Y:S04]  /*f4f0*/  LDL.LU R2, [R1+0x300] ;  /* 0x0003000001027983 */ /* 0x001f680000300800 */
[----:B----4-:R-:W4:Y:S04]  /*f500*/  LDL.LU R0, [R1+0x2fc] ;  /* 0x0002fc0001007983 */ /* 0x010f280000300800 */
[----:B------:R-:W4:Y:S04]  /*f510*/  LDL.LU R8, [R1+0x2f8] ;  /* 0x0002f80001087983 */ /* 0x000f280000300800 */
[----:B------:R-:W4:Y:S04]  /*f520*/  LDL.LU R7, [R1+0x2e8] ;  /* 0x0002e80001077983 */ /* 0x000f280000300800 */
[----:B------:R-:W4:Y:S04]  /*f530*/  LDL.LU R6, [R1+0x2e4] ;  /* 0x0002e40001067983 */ /* 0x000f280000300800 */
[----:B------:R-:W4:Y:S04]  /*f540*/  LDL.LU R5, [R1+0x2e0] ;  /* 0x0002e00001057983 */ /* 0x000f280000300800 */
[----:B------:R-:W4:Y:S01]  /*f550*/  LDL.LU R4, [R1+0x2dc] ;  /* 0x0002dc0001047983 */ /* 0x000f220000300800 */
[----:B------:R-:W-:-:S05]  /*f560*/  SEL R12, R13, R12, !P0 ;  /* 0x0000000c0d0c7207 */ /* 0x000fca0004000000 */
[----:B------:R0:W-:Y:S01]  /*f570*/  STL [R1+0x408], R12 ;  /* 0x0004080c01007387 */ /* 0x0001e20000100800 */
[----:B------:R-:W-:-:S05]  /*f580*/  SEL R14, R13, R14, !P0 ;  /* 0x0000000e0d0e7207 */ /* 0x000fca0004000000 */
[----:B------:R1:W-:Y:S01]  /*f590*/  STL [R1+0x404], R14 ;  /* 0x0004040e01007387 */ /* 0x0003e20000100800 */
[C---:B0-----:R-:W-:Y:S02]  /*f5a0*/  SEL R12, R13.reuse, R15, !P0 ;  /* 0x0000000f0d0c7207 */ /* 0x041fe40004000000 */
[----:B------:R-:W-:-:S03]  /*f5b0*/  SEL R15, R13, R16, !P0 ;  /* 0x000000100d0f7207 */ /* 0x000fc60004000000 */
[----:B------:R0:W-:Y:S01]  /*f5c0*/  STL [R1+0x3ec], R12 ;  /* 0x0003ec0c01007387 */ /* 0x0001e20000100800 */
[----:B-1----:R-:W-:-:S03]  /*f5d0*/  SEL R14, R13, R9, !P0 ;  /* 0x000000090d0e7207 */ /* 0x002fc60004000000 */
[----:B------:R-:W-:Y:S01]  /*f5e0*/  STL [R1+0x3e8], R15 ;  /* 0x0003e80f01007387 */ /* 0x000fe20000100800 */
[----:B0-----:R-:W-:-:S03]  /*f5f0*/  SEL R12, R13, R17, !P0 ;  /* 0x000000110d0c7207 */ /* 0x001fc60004000000 */
[----:B------:R0:W-:Y:S01]  /*f600*/  STL [R1+0x3e4], R14 ;  /* 0x0003e40e01007387 */ /* 0x0001e20000100800 */
[----:B------:R-:W-:-:S03]  /*f610*/  SEL R9, R13, R29, !P0 ;  /* 0x0000001d0d097207 */ /* 0x000fc60004000000 */
        /* <DEDUP_REMOVED lines=9> */
[----:B0-----:R-:W-:-:S03]  /*f6b0*/  SEL R12, R13, R24, !P0 ;  /* 0x000000180d0c7207 */ /* 0x001fc60004000000 */
[----:B------:R-:W-:Y:S01]  /*f6c0*/  STL [R1+0x37c], R14 ;  /* 0x00037c0e01007387 */ /* 0x000fe20000100800 */
[----:B-1----:R-:W-:-:S03]  /*f6d0*/  SEL R9, R13, R10, !P0 ;  /* 0x0000000a0d097207 */ /* 0x002fc60004000000 */
[----:B------:R-:W4:Y:S04]  /*f6e0*/  LDL.LU R26, [R1+0x2d8] ;  /* 0x0002d800011a7983 */ /* 0x000f280000300800 */
[----:B------:R-:W-:Y:S04]  /*f6f0*/  STL [R1+0x378], R12 ;  /* 0x0003780c01007387 */ /* 0x000fe80000100800 */
[----:B------:R-:W4:Y:S04]  /*f700*/  LDL.LU R23, [R1+0x2d4] ;  /* 0x0002d40001177983 */ /* 0x000f280000300800 */
[----:B------:R2:W-:Y:S04]  /*f710*/  STL [R1+0x36c], R9 ;  /* 0x00036c0901007387 */ /* 0x0005e80000100800 */
[----:B------:R-:W4:Y:S04]  /*f720*/  LDL.LU R25, [R1+0x2cc] ;  /* 0x0002cc0001197983 */ /* 0x000f280000300800 */
[----:B------:R-:W4:Y:S04]  /*f730*/  LDL.LU R24, [R1+0x2c8] ;  /* 0x0002c80001187983 */ /* 0x000f280000300800 */
[----:B------:R-:W4:Y:S01]  /*f740*/  LDL.LU R10, [R1+0x2c4] ;  /* 0x0002c400010a7983 */ /* 0x000f220000300800 */
[----:B--2---:R-:W-:-:S05]  /*f750*/  SEL R9, R13, R19, !P0 ;  /* 0x000000130d097207 */ /* 0x004fca0004000000 */
[----:B------:R0:W-:Y:S01]  /*f760*/  STL [R1+0x368], R9 ;  /* 0x0003680901007387 */ /* 0x0001e20000100800 */
[C---:B---3--:R-:W-:Y:S02]  /*f770*/  SEL R14, R13.reuse, R20, !P0 ;  /* 0x000000140d0e7207 */ /* 0x048fe40004000000 */
[----:B-----5:R-:W-:-:S03]  /*f780*/  SEL R12, R13, R21, !P0 ;  /* 0x000000150d0c7207 */ /* 0x020fc60004000000 */
[----:B------:R1:W-:Y:S01]  /*f790*/  STL [R1+0x364], R14 ;  /* 0x0003640e01007387 */ /* 0x0003e20000100800 */
[----:B0-----:R-:W-:-:S03]  /*f7a0*/  SEL R9, R13, R22, !P0 ;  /* 0x000000160d097207 */ /* 0x001fc60004000000 */
[----:B------:R0:W-:Y:S04]  /*f7b0*/  STL [R1+0x360], R12 ;  /* 0x0003600c01007387 */ /* 0x0001e80000100800 */
[----:B------:R2:W-:Y:S01]  /*f7c0*/  STL [R1+0x35c], R9 ;  /* 0x00035c0901007387 */ /* 0x0005e20000100800 */
[C---:B-1----:R-:W-:Y:S02]  /*f7d0*/  SEL R14, R13.reuse, R27, !P0 ;  /* 0x0000001b0d0e7207 */ /* 0x042fe40004000000 */
[----:B0-----:R-:W-:-:S03]  /*f7e0*/  SEL R12, R13, R3, !P0 ;  /* 0x000000030d0c7207 */ /* 0x001fc60004000000 */
[----:B------:R-:W-:Y:S01]  /*f7f0*/  STL [R1+0x358], R14 ;  /* 0x0003580e01007387 */ /* 0x000fe20000100800 */
[C---:B--2---:R-:W-:Y:S02]  /*f800*/  SEL R9, R13.reuse, R2, !P0 ;  /* 0x000000020d097207 */ /* 0x044fe40004000000 */
[C---:B----4-:R-:W-:Y:S01]  /*f810*/  SEL R3, R13.reuse, R0, !P0 ;  /* 0x000000000d037207 */ /* 0x050fe20004000000 */
[----:B------:R-:W-:Y:S01]  /*f820*/  STL [R1+0x354], R12 ;  /* 0x0003540c01007387 */ /* 0x000fe20000100800 */
[----:B------:R-:W-:-:S03]  /*f830*/  SEL R2, R13, R8, !P0 ;  /* 0x000000080d027207 */ /* 0x000fc60004000000 */
[----:B------:R-:W-:Y:S01]  /*f840*/  STL [R1+0x350], R9 ;  /* 0x0003500901007387 */ /* 0x000fe20000100800 */
[----:B------:R-:W-:-:S03]  /*f850*/  SEL R0, R13, R7, !P0 ;  /* 0x000000070d007207 */ /* 0x000fc60004000000 */
[----:B------:R0:W-:Y:S04]  /*f860*/  STL [R1+0x34c], R3 ;  /* 0x00034c0301007387 */ /* 0x0001e80000100800 */
[----:B------:R1:W-:Y:S01]  /*f870*/  STL [R1+0x348], R2 ;  /* 0x0003480201007387 */ /* 0x0003e20000100800 */
[----:B0-----:R-:W-:-:S03]  /*f880*/  SEL R3, R13, R6, !P0 ;  /* 0x000000060d037207 */ /* 0x001fc60004000000 */
[----:B------:R0:W-:Y:S01]  /*f890*/  STL [R1+0x340], R0 ;  /* 0x0003400001007387 */ /* 0x0001e20000100800 */
[----:B-1----:R-:W-:-:S03]  /*f8a0*/  SEL R2, R13, R5, !P0 ;  /* 0x000000050d027207 */ /* 0x002fc60004000000 */
        /* <DEDUP_REMOVED lines=9> */
[----:B------:R-:W5:Y:S04]  /*f940*/  LDL.LU R4, [R1+0x2ac] ;  /* 0x0002ac0001047983 */ /* 0x000f680000300800 */
[----:B------:R-:W5:Y:S04]  /*f950*/  LDL.LU R14, [R1+0x260] ;  /* 0x00026000010e7983 */ /* 0x000f680000300800 */
[----:B------:R-:W5:Y:S04]  /*f960*/  LDL.LU R15, [R1+0x29c] ;  /* 0x00029c00010f7983 */ /* 0x000f680000300800 */
[----:B------:R-:W5:Y:S04]  /*f970*/  LDL.LU R21, [R1+0x2a0] ;  /* 0x0002a00001157983 */ /* 0x000f680000300800 */
[----:B------:R-:W5:Y:S04]  /*f980*/  LDL.LU R22, [R1+0x278] ;  /* 0x0002780001167983 */ /* 0x000f680000300800 */
[----:B-1----:R-:W5:Y:S04]  /*f990*/  LDL.LU R3, [R1+0x290] ;  /* 0x0002900001037983 */ /* 0x002f680000300800 */
[----:B0-----:R-:W5:Y:S04]  /*f9a0*/  LDL.LU R2, [R1+0x238] ;  /* 0x0002380001027983 */ /* 0x001f680000300800 */
[----:B----4-:R-:W4:Y:S01]  /*f9b0*/  LDL.LU R0, [R1+0x228] ;  /* 0x0002280001007983 */ /* 0x010f220000300800 */
[----:B------:R-:W-:-:S05]  /*f9c0*/  SEL R9, R13, R26, !P0 ;  /* 0x0000001a0d097207 */ /* 0x000fca0004000000 */
[----:B------:R0:W-:Y:S01]  /*f9d0*/  STL [R1+0x330], R9 ;  /* 0x0003300901007387 */ /* 0x0001e20000100800 */
[C---:B------:R-:W-:Y:S02]  /*f9e0*/  SEL R17, R13.reuse, R23, !P0 ;  /* 0x000000170d117207 */ /* 0x040fe40004000000 */
[----:B------:R-:W-:-:S03]  /*f9f0*/  SEL R16, R13, R25, !P0 ;  /* 0x000000190d107207 */ /* 0x000fc60004000000 */
[----:B------:R-:W-:Y:S01]  /*fa00*/  STL [R1+0x32c], R17 ;  /* 0x00032c1101007387 */ /* 0x000fe20000100800 */
[----:B0-----:R-:W-:-:S03]  /*fa10*/  SEL R9, R13, R24, !P0 ;  /* 0x000000180d097207 */ /* 0x001fc60004000000 */
[----:B------:R0:W-:Y:S01]  /*fa20*/  STL [R1+0x328], R16 ;  /* 0x0003281001007387 */ /* 0x0001e20000100800 */
[----:B------:R-:W-:-:S03]  /*fa30*/  SEL R10, R13, R10, !P0 ;  /* 0x0000000a0d0a7207 */ /* 0x000fc60004000000 */
[----:B0-----:R-:W4:Y:S04]  /*fa40*/  LDL.LU R16, [R1+0x1e0] ;  /* 0x0001e00001107983 */ /* 0x001f280000300800 */
[----:B------:R0:W-:Y:S04]  /*fa50*/  STL [R1+0x320], R9 ;  /* 0x0003200901007387 */ /* 0x0001e80000100800 */
[----:B0-----:R-:W4:Y:S04]  /*fa60*/  LDL.LU R9, [R1+0x198] ;  /* 0x0001980001097983 */ /* 0x001f280000300800 */
        /* <DEDUP_REMOVED lines=11> */
[----:B0-----:R-:W4:Y:S01]  /*fb20*/  LDL.LU R10, [R1+0x8] ;  /* 0x00000800010a7983 */ /* 0x001f220000300800 */
[----:B--2---:R-:W-:-:S05]  /*fb30*/  SEL R12, R13, R12, !P0 ;  /* 0x0000000c0d0c7207 */ /* 0x004fca0004000000 */
[----:B------:R0:W-:Y:S01]  /*fb40*/  STL [R1+0x314], R12 ;  /* 0x0003140c01007387 */ /* 0x0001e20000100800 */
[----:B---3--:R-:W-:-:S03]  /*fb50*/  SEL R8, R13, R8, !P0 ;  /* 0x000000080d087207 */ /* 0x008fc60004000000 */
[----:B0-----:R-:W2:Y:S01]  /*fb60*/  LDL.LU R12, [R1+0xf4c] ;  /* 0x000f4c00010c7983 */ /* 0x001ea20000300800 */
[----:B-----5:R-:W-:-:S03]  /*fb70*/  SEL R7, R13, R7, !P0 ;  /* 0x000000070d077207 */ /* 0x020fc60004000000 */
[----:B------:R0:W-:Y:S01]  /*fb80*/  STL [R1+0x310], R8 ;  /* 0x0003100801007387 */ /* 0x0001e20000100800 */
[C---:B------:R-:W-:Y:S02]  /*fb90*/  SEL R6, R13.reuse, R6, !P0 ;  /* 0x000000060d067207 */ /* 0x040fe40004000000 */
[C---:B------:R-:W-:Y:S01]  /*fba0*/  SEL R5, R13.reuse, R5, !P0 ;  /* 0x000000050d057207 */ /* 0x040fe20004000000 */
[----:B0-----:R-:W3:Y:S01]  /*fbb0*/  LDL.LU R8, [R1+0xf48] ;  /* 0x000f480001087983 */ /* 0x001ee20000300800 */
[----:B------:R-:W-:-:S03]  /*fbc0*/  SEL R4, R13, R4, !P0 ;  /* 0x000000040d047207 */ /* 0x000fc60004000000 */
[----:B------:R0:W-:Y:S04]  /*fbd0*/  STL [R1+0x304], R7 ;  /* 0x0003040701007387 */ /* 0x0001e80000100800 */
[----:B0-----:R-:W5:Y:S04]  /*fbe0*/  LDL.LU R7, [R1+0xf44] ;  /* 0x000f440001077983 */ /* 0x001f680000300800 */
[----:B------:R0:W-:Y:S01]  /*fbf0*/  STL [R1+0x300], R6 ;  /* 0x0003000601007387 */ /* 0x0001e20000100800 */
[----:B------:R-:W-:-:S03]  /*fc00*/  SEL R14, R13, R14, !P0 ;  /* 0x0000000e0d0e7207 */ /* 0x000fc60004000000 */
[----:B0-----:R-:W2:Y:S04]  /*fc10*/  LDL.LU R6, [R1+0xf40] ;  /* 0x000f400001067983 */ /* 0x001ea80000300800 */
[----:B------:R0:W-:Y:S04]  /*fc20*/  STL [R1+0x2fc], R5 ;  /* 0x0002fc0501007387 */ /* 0x0001e80000100800 */
[----:B0-----:R-:W3:Y:S04]  /*fc30*/  LDL.LU R5, [R1+0xf3c] ;  /* 0x000f3c0001057983 */ /* 0x001ee80000300800 */
[----:B------:R0:W-:Y:S04]  /*fc40*/  STL [R1+0x2f8], R4 ;  /* 0x0002f80401007387 */ /* 0x0001e80000100800 */
[----:B0-----:R-:W5:Y:S04]  /*fc50*/  LDL.LU R4, [R1+0xf38] ;  /* 0x000f380001047983 */ /* 0x001f680000300800 */
[----:B------:R0:W-:Y:S01]  /*fc60*/  STL [R1+0x2e8], R14 ;  /* 0x0002e80e01007387 */ /* 0x0001e20000100800 */
[----:B------:R-:W-:-:S02]  /*fc70*/  SEL R3, R13, R3, !P0 ;  /* 0x000000030d037207 */ /* 0x000fc40004000000 */
[C---:B0-----:R-:W-:Y:S02]  /*fc80*/  SEL R14, R13.reuse, R15, !P0 ;  /* 0x0000000f0d0e7207 */ /* 0x041fe40004000000 */
[----:B------:R-:W-:-:S03]  /*fc90*/  SEL R15, R13, R21, !P0 ;  /* 0x000000150d0f7207 */ /* 0x000fc60004000000 */
[----:B------:R0:W-:Y:S01]  /*fca0*/  STL [R1+0x2e4], R14 ;  /* 0x0002e40e01007387 */ /* 0x0001e20000100800 */
[C---:B------:R-:W-:Y:S02]  /*fcb0*/  SEL R2, R13.reuse, R2, !P0 ;  /* 0x000000020d027207 */ /* 0x040fe40004000000 */
[C---:B----4-:R-:W-:Y:S01]  /*fcc0*/  SEL R0, R13.reuse, R0, !P0 ;  /* 0x000000000d007207 */ /* 0x050fe20004000000 */
[----:B------:R-:W-:Y:S01]  /*fcd0*/  STL [R1+0x2e0], R15 ;  /* 0x0002e00f01007387 */ /* 0x000fe20000100800 */
[----:B0-----:R-:W-:-:S05]  /*fce0*/  SEL R14, R13, R22, !P0 ;  /* 0x000000160d0e7207 */ /* 0x001fca0004000000 */
        /* <DEDUP_REMOVED lines=9> */
[----:B------:R-:W-:-:S02]  /*fd80*/  SEL R15, R13, R16, !P0 ;  /* 0x000000100d0f7207 */ /* 0x000fc40004000000 */
[C---:B------:R-:W-:Y:S02]  /*fd90*/  SEL R14, R13.reuse, R9, !P0 ;  /* 0x000000090d0e7207 */ /* 0x040fe40004000000 */
[C---:B------:R-:W-:Y:S01]  /*fda0*/  SEL R9, R13.reuse, R17, !P0 ;  /* 0x000000110d097207 */ /* 0x040fe20004000000 */
[----:B------:R0:W-:Y:S04]  /*fdb0*/  STL [R1+0x2c8], R15 ;  /* 0x0002c80f01007387 */ /* 0x0001e80000100800 */
[----:B------:R1:W-:Y:S04]  /*fdc0*/  STL [R1+0x2c4], R14 ;  /* 0x0002c40e01007387 */ /* 0x0003e80000100800 */
[----:B------:R1:W-:Y:S01]  /*fdd0*/  STL [R1+0x2c0], R9 ;  /* 0x0002c00901007387 */ /* 0x0003e20000100800 */
[----:B0-----:R-:W-:-:S02]  /*fde0*/  SEL R15, R13, R29, !P0 ;  /* 0x0000001d0d0f7207 */ /* 0x001fc40004000000 */
[----:B-1----:R-:W-:-:S03]  /*fdf0*/  SEL R14, R13, R18, !P0 ;  /* 0x000000120d0e7207 */ /* 0x002fc60004000000 */
[----:B------:R0:W-:Y:S01]  /*fe00*/  STL [R1+0x2bc], R15 ;  /* 0x0002bc0f01007387 */ /* 0x0001e20000100800 */
[----:B------:R-:W-:-:S03]  /*fe10*/  SEL R9, R13, R19, !P0 ;  /* 0x000000130d097207 */ /* 0x000fc60004000000 */
[----:B------:R1:W-:Y:S04]  /*fe20*/  STL [R1+0x2b8], R14 ;  /* 0x0002b80e01007387 */ /* 0x0003e80000100800 */
[----:B------:R1:W-:Y:S01]  /*fe30*/  STL [R1+0x2b4], R9 ;  /* 0x0002b40901007387 */ /* 0x0003e20000100800 */
[C---:B0-----:R-:W-:Y:S02]  /*fe40*/  SEL R15, R13.reuse, R20, !P0 ;  /* 0x000000140d0f7207 */ /* 0x041fe40004000000 */
[----:B-1----:R-:W-:-:S03]  /*fe50*/  SEL R14, R13, R27, !P0 ;  /* 0x0000001b0d0e7207 */ /* 0x002fc60004000000 */
[----:B------:R0:W-:Y:S01]  /*fe60*/  STL [R1+0x2b0], R15 ;  /* 0x0002b00f01007387 */ /* 0x0001e20000100800 */
[----:B------:R-:W-:-:S03]  /*fe70*/  SEL R9, R13, R26, !P0 ;  /* 0x0000001a0d097207 */ /* 0x000fc60004000000 */
[----:B------:R1:W-:Y:S04]  /*fe80*/  STL [R1+0x2ac], R14 ;  /* 0x0002ac0e01007387 */ /* 0x0003e80000100800 */
[----:B------:R1:W-:Y:S01]  /*fe90*/  STL [R1+0x2a0], R9 ;  /* 0x0002a00901007387 */ /* 0x0003e20000100800 */
[C---:B0-----:R-:W-:Y:S02]  /*fea0*/  SEL R15, R13.reuse, R23, !P0 ;  /* 0x000000170d0f7207 */ /* 0x041fe40004000000 */
[----:B-1----:R-:W-:-:S03]  /*feb0*/  SEL R14, R13, R25, !P0 ;  /* 0x000000190d0e7207 */ /* 0x002fc60004000000 */
[----:B------:R-:W-:Y:S01]  /*fec0*/  STL [R1+0x29c], R15 ;  /* 0x00029c0f01007387 */ /* 0x000fe20000100800 */
[----:B------:R-:W-:-:S03]  /*fed0*/  SEL R9, R13, R24, !P0 ;  /* 0x000000180d097207 */ /* 0x000fc60004000000 */
[----:B------:R-:W-:Y:S01]  /*fee0*/  STL [R1+0x290], R14 ;  /* 0x0002900e01007387 */ /* 0x000fe20000100800 */
[----:B------:R-:W-:-:S03]  /*fef0*/  SEL R10, R13, R10, !P0 ;  /* 0x0000000a0d0a7207 */ /* 0x000fc60004000000 */
[----:B------:R3:W-:Y:S04]  /*ff00*/  STL [R1+0x278], R9 ;  /* 0x0002780901007387 */ /* 0x0007e80000100800 */
[----:B------:R-:W-:Y:S01]  /*ff10*/  STL [R1+0x260], R10 ;  /* 0x0002600a01007387 */ /* 0x000fe20000100800 */
[C---:B---3--:R-:W-:Y:S02]  /*ff20*/  SEL R9, R13.reuse, R5, !P0 ;  /* 0x000000050d097207 */ /* 0x048fe40004000000 */
[C---:B--2---:R-:W-:Y:S02]  /*ff30*/  SEL R5, R13.reuse, R6, !P0 ;  /* 0x000000060d057207 */ /* 0x044fe40004000000 */
[----:B-----5:R-:W-:-:S05]  /*ff40*/  SEL R4, R13, R4, !P0 ;  /* 0x000000040d047207 */ /* 0x020fca0004000000 */
[----:B------:R0:W-:Y:S04]  /*ff50*/  STL [R1+0x238], R4 ;  /* 0x0002380401007387 */ /* 0x0001e80000100800 */
[----:B------:R-:W-:Y:S01]  /*ff60*/  STL [R1+0x228], R9 ;  /* 0x0002280901007387 */ /* 0x000fe20000100800 */
[----:B0-----:R-:W-:-:S03]  /*ff70*/  SEL R4, R13, R7, !P0 ;  /* 0x000000070d047207 */ /* 0x001fc60004000000 */
[----:B------:R-:W2:Y:S04]  /*ff80*/  LDL.LU R7, [R1+0x160] ;  /* 0x0001600001077983 */ /* 0x000ea80000300800 */
[----:B------:R-:W-:Y:S04]  /*ff90*/  STL [R1+0x1e0], R5 ;  /* 0x0001e00501007387 */ /* 0x000fe80000100800 */
[----:B------:R-:W3:Y:S04]  /*ffa0*/  LDL.LU R27, [R1+0x15c] ;  /* 0x00015c00011b7983 */ /* 0x000ee80000300800 */
[----:B------:R0:W-:Y:S04]  /*ffb0*/  STL [R1+0x198], R4 ;  /* 0x0001980401007387 */ /* 0x0001e80000100800 */
[----:B------:R-:W5:Y:S04]  /*ffc0*/  LDL.LU R26, [R1+0x150] ;  /* 0x00015000011a7983 */ /* 0x000f680000300800 */
[----:B------:R-:W5:Y:S01]  /*ffd0*/  LDL.LU R23, [R1+0x154] ;  /* 0x0001540001177983 */ /* 0x000f620000300800 */
[----:B0-----:R-:W-:-:S03]  /*ffe0*/  SEL R4, R13, R8, !P0 ;  /* 0x000000080d047207 */ /* 0x001fc60004000000 */
[----:B------:R-:W5:Y:S04]  /*fff0*/  LDL.LU R25, [R1+0x144] ;  /* 0x0001440001197983 */ /* 0x000f680000300800 */
[----:B------:R-:W5:Y:S04]  /*10000*/  LDL.LU R24, [R1+0x13c] ;  /* 0x00013c0001187983 */ /* 0x000f680000300800 */
[----:B------:R-:W5:Y:S04]  /*10010*/  LDL.LU R10, [R1+0xec] ;  /* 0x0000ec00010a7983 */ /* 0x000f680000300800 */
[----:B------:R-:W5:Y:S01]  /*10020*/  LDL.LU R8, [R1+0x158] ;  /* 0x0001580001087983 */ /* 0x000f620000300800 */
[----:B----4-:R-:W-:-:S03]  /*10030*/  SEL R5, R13, R21, !P0 ;  /* 0x000000150d057207 */ /* 0x010fc60004000000 */
[----:B------:R0:W-:Y:S01]  /*10040*/  STL [R1+0x188], R4 ;  /* 0x0001880401007387 */ /* 0x0001e20000100800 */
[----:B------:R-:W-:-:S03]  /*10050*/  SEL R3, R13, R3, !P0 ;  /* 0x000000030d037207 */ /* 0x000fc60004000000 */
[----:B------:R1:W-:Y:S01]  /*10060*/  STL [R1+0x184], R5 ;  /* 0x0001840501007387 */ /* 0x0003e20000100800 */
[C---:B------:R-:W-:Y:S02]  /*10070*/  SEL R2, R13.reuse, R2, !P0 ;  /* 0x000000020d027207 */ /* 0x040fe40004000000 */
[C---:B0-----:R-:W-:Y:S02]  /*10080*/  SEL R4, R13.reuse, R22, !P0 ;  /* 0x000000160d047207 */ /* 0x041fe40004000000 */
[----:B------:R-:W-:-:S03]  /*10090*/  SEL R0, R13, R0, !P0 ;  /* 0x000000000d007207 */ /* 0x000fc60004000000 */
[----:B------:R0:W-:Y:S04]  /*100a0*/  STL [R1+0x17c], R4 ;  /* 0x00017c0401007387 */ /* 0x0001e80000100800 */
[----:B------:R4:W-:Y:S04]  /*100b0*/  STL [R1+0x178], R3 ;  /* 0x0001780301007387 */ /* 0x0009e80000100800 */
[----:B------:R-:W5:Y:S04]  /*100c0*/  LDL.LU R6, [R1+0xf8] ;  /* 0x0000f80001067983 */ /* 0x000f680000300800 */
[----:B------:R4:W-:Y:S04]  /*100d0*/  STL [R1+0x174], R2 ;  /* 0x0001740201007387 */ /* 0x0009e80000100800 */
[----:B-1----:R-:W5:Y:S04]  /*100e0*/  LDL.LU R5, [R1+0xfc] ;  /* 0x0000fc0001057983 */ /* 0x002f680000300800 */
[----:B------:R1:W-:Y:S04]  /*100f0*/  STL [R1+0x170], R0 ;  /* 0x0001700001007387 */ /* 0x0003e80000100800 */
[----:B0-----:R-:W5:Y:S04]  /*10100*/  LDL.LU R4, [R1+0x100] ;  /* 0x0001000001047983 */ /* 0x001f680000300800 */
        /* <DEDUP_REMOVED lines=11> */
[----:B----4-:R-:W4:Y:S04]  /*101c0*/  LDL.LU R3, [R1+0xbc] ;  /* 0x0000bc0001037983 */ /* 0x010f280000300800 */
[----:B------:R-:W4:Y:S04]  /*101d0*/  LDL.LU R2, [R1+0xa8] ;  /* 0x0000a80001027983 */ /* 0x000f280000300800 */
[----:B-1----:R-:W4:Y:S01]  /*101e0*/  LDL.LU R0, [R1+0xb8] ;  /* 0x0000b80001007983 */ /* 0x002f220000300800 */
[----:B--2---:R-:W-:-:S02]  /*101f0*/  SEL R7, R13, R7, !P0 ;  /* 0x000000070d077207 */ /* 0x004fc40004000000 */
[C---:B---3--:R-:W-:Y:S02]  /*10200*/  SEL R27, R13.reuse, R27, !P0 ;  /* 0x0000001b0d1b7207 */ /* 0x048fe40004000000 */
[----:B-----5:R-:W-:-:S05]  /*10210*/  SEL R8, R13, R8, !P0 ;  /* 0x000000080d087207 */ /* 0x020fca0004000000 */
[----:B------:R0:W-:Y:S04]  /*10220*/  STL [R1+0x16c], R8 ;  /* 0x00016c0801007387 */ /* 0x0001e80000100800 */
[----:B------:R1:W-:Y:S01]  /*10230*/  STL [R1+0x168], R7 ;  /* 0x0001680701007387 */ /* 0x0003e20000100800 */
[----:B0-----:R-:W-:-:S03]  /*10240*/  SEL R8, R13, R26, !P0 ;  /* 0x0000001a0d087207 */ /* 0x001fc60004000000 */
[----:B------:R-:W-:Y:S01]  /*10250*/  STL [R1+0x164], R27 ;  /* 0x0001641b01007387 */ /* 0x000fe20000100800 */
[----:B-1----:R-:W-:-:S03]  /*10260*/  SEL R7, R13, R23, !P0 ;  /* 0x000000170d077207 */ /* 0x002fc60004000000 */
[----:B------:R0:W-:Y:S01]  /*10270*/  STL [R1+0x160], R8 ;  /* 0x0001600801007387 */ /* 0x0001e20000100800 */
[----:B------:R-:W-:-:S03]  /*10280*/  SEL R23, R13, R25, !P0 ;  /* 0x000000190d177207 */ /* 0x000fc60004000000 */
[----:B------:R1:W-:Y:S01]  /*10290*/  STL [R1+0x15c], R7 ;  /* 0x00015c0701007387 */ /* 0x0003e20000100800 */
[----:B0-----:R-:W-:-:S03]  /*102a0*/  SEL R8, R13, R24, !P0 ;  /* 0x000000180d087207 */ /* 0x001fc60004000000 */
[----:B------:R-:W-:Y:S01]  /*102b0*/  STL [R1+0x158], R23 ;  /* 0x0001581701007387 */ /* 0x000fe20000100800 */
[----:B-1----:R-:W-:-:S03]  /*102c0*/  SEL R7, R13, R10, !P0 ;  /* 0x0000000a0d077207 */ /* 0x002fc60004000000 */
[----:B------:R-:W2:Y:S04]  /*102d0*/  LDL.LU R27, [R1+0xac] ;  /* 0x0000ac00011b7983 */ /* 0x000ea80000300800 */
[----:B------:R0:W-:Y:S04]  /*102e0*/  STL [R1+0x154], R8 ;  /* 0x0001540801007387 */ /* 0x0001e80000100800 */
[----:B------:R-:W3:Y:S04]  /*102f0*/  LDL.LU R26, [R1+0xb4] ;  /* 0x0000b400011a7983 */ /* 0x000ee80000300800 */
[----:B------:R1:W-:Y:S01]  /*10300*/  STL [R1+0x150], R7 ;  /* 0x0001500701007387 */ /* 0x0003e20000100800 */
[----:B0-----:R-:W-:-:S03]  /*10310*/  SEL R8, R13, R6, !P0 ;  /* 0x000000060d087207 */ /* 0x001fc60004000000 */
[----:B------:R-:W5:Y:S01]  /*10320*/  LDL.LU R23, [R1+0xb0] ;  /* 0x0000b00001177983 */ /* 0x000f620000300800 */
[----:B------:R-:W-:-:S03]  /*10330*/  SEL R6, R13, R4, !P0 ;  /* 0x000000040d067207 */ /* 0x000fc60004000000 */
[----:B------:R-:W5:Y:S01]  /*10340*/  LDL.LU R25, [R1+0xa4] ;  /* 0x0000a40001197983 */ /* 0x000f620000300800 */
[----:B-1----:R-:W-:-:S03]  /*10350*/  SEL R7, R13, R5, !P0 ;  /* 0x000000050d077207 */ /* 0x002fc60004000000 */
[----:B------:R-:W5:Y:S01]  /*10360*/  LDL.LU R24, [R1+0x9c] ;  /* 0x00009c0001187983 */ /* 0x000f620000300800 */
[C---:B------:R-:W-:Y:S02]  /*10370*/  SEL R5, R13.reuse, R14, !P0 ;  /* 0x0000000e0d057207 */ /* 0x040fe40004000000 */
[C---:B------:R-:W-:Y:S01]  /*10380*/  SEL R4, R13.reuse, R15, !P0 ;  /* 0x0000000f0d047207 */ /* 0x040fe20004000000 */
[----:B------:R-:W5:Y:S04]  /*10390*/  LDL.LU R10, [R1+0x94] ;  /* 0x00009400010a7983 */ /* 0x000f680000300800 */
[----:B------:R-:W-:Y:S04]  /*103a0*/  STL [R1+0x14c], R8 ;  /* 0x00014c0801007387 */ /* 0x000fe80000100800 */
[----:B------:R-:W-:Y:S04]  /*103b0*/  STL [R1+0x144], R7 ;  /* 0x0001440701007387 */ /* 0x000fe80000100800 */
[----:B------:R0:W-:Y:S04]  /*103c0*/  STL [R1+0x140], R6 ;  /* 0x0001400601007387 */ /* 0x0001e80000100800 */
[----:B------:R1:W-:Y:S04]  /*103d0*/  STL [R1+0x13c], R5 ;  /* 0x00013c0501007387 */ /* 0x0003e80000100800 */
[----:B------:R4:W-:Y:S01]  /*103e0*/  STL [R1+0x138], R4 ;  /* 0x0001380401007387 */ /* 0x0009e20000100800 */
[----:B0-----:R-:W-:-:S02]  /*103f0*/  SEL R6, R13, R16, !P0 ;  /* 0x000000100d067207 */ /* 0x001fc40004000000 */
[----:B-1----:R-:W-:-:S03]  /*10400*/  SEL R5, R13, R9, !P0 ;  /* 0x000000090d057207 */ /* 0x002fc60004000000 */
[----:B------:R0:W-:Y:S01]  /*10410*/  STL [R1+0x134], R6 ;  /* 0x0001340601007387 */ /* 0x0001e20000100800 */
[----:B----4-:R-:W-:-:S03]  /*10420*/  SEL R4, R13, R17, !P0 ;  /* 0x000000110d047207 */ /* 0x010fc60004000000 */
[----:B------:R1:W-:Y:S04]  /*10430*/  STL [R1+0x130], R5 ;  /* 0x0001300501007387 */ /* 0x0003e80000100800 */
[----:B------:R4:W-:Y:S01]  /*10440*/  STL [R1+0x12c], R4 ;  /* 0x00012c0401007387 */ /* 0x0009e20000100800 */
[C---:B0-----:R-:W-:Y:S02]  /*10450*/  SEL R6, R13.reuse, R29, !P0 ;  /* 0x0000001d0d067207 */ /* 0x041fe40004000000 */
[----:B-1----:R-:W-:-:S03]  /*10460*/  SEL R5, R13, R18, !P0 ;  /* 0x000000120d057207 */ /* 0x002fc60004000000 */
[----:B------:R0:W-:Y:S01]  /*10470*/  STL [R1+0x128], R6 ;  /* 0x0001280601007387 */ /* 0x0001e20000100800 */
[----:B----4-:R-:W-:-:S03]  /*10480*/  SEL R4, R13, R19, !P0 ;  /* 0x000000130d047207 */ /* 0x010fc60004000000 */
[----:B------:R1:W-:Y:S01]  /*10490*/  STL [R1+0x100], R5 ;  /* 0x0001000501007387 */ /* 0x0003e20000100800 */
[----:B------:R-:W-:-:S03]  /*104a0*/  SEL R3, R13, R3, !P0 ;  /* 0x000000030d037207 */ /* 0x000fc60004000000 */
[----:B------:R4:W-:Y:S01]  /*104b0*/  STL [R1+0xfc], R4 ;  /* 0x0000fc0401007387 */ /* 0x0009e20000100800 */
[C---:B0-----:R-:W-:Y:S02]  /*104c0*/  SEL R6, R13.reuse, R20, !P0 ;  /* 0x000000140d067207 */ /* 0x041fe40004000000 */
[----:B-1----:R-:W-:-:S03]  /*104d0*/  SEL R5, R13, R21, !P0 ;  /* 0x000000150d057207 */ /* 0x002fc60004000000 */
[----:B------:R-:W-:Y:S01]  /*104e0*/  STL [R1+0xf8], R6 ;  /* 0x0000f80601007387 */ /* 0x000fe20000100800 */
[----:B----4-:R-:W-:-:S03]  /*104f0*/  SEL R4, R13, R22, !P0 ;  /* 0x000000160d047207 */ /* 0x010fc60004000000 */
[----:B------:R-:W-:Y:S01]  /*10500*/  STL [R1+0xf4], R5 ;  /* 0x0000f40501007387 */ /* 0x000fe20000100800 */
[C---:B------:R-:W-:Y:S02]  /*10510*/  SEL R2, R13.reuse, R2, !P0 ;  /* 0x000000020d027207 */ /* 0x040fe40004000000 */
[C---:B------:R-:W-:Y:S01]  /*10520*/  SEL R0, R13.reuse, R0, !P0 ;  /* 0x000000000d007207 */ /* 0x040fe20004000000 */
[----:B------:R-:W-:Y:S04]  /*10530*/  STL [R1+0xf0], R4 ;  /* 0x0000f00401007387 */ /* 0x000fe80000100800 */
[----:B------:R0:W-:Y:S04]  /*10540*/  STL [R1+0xec], R3 ;  /* 0x0000ec0301007387 */ /* 0x0001e80000100800 */
[----:B------:R-:W4:Y:S04]  /*10550*/  LDL.LU R14, [R1+0x80] ;  /* 0x00008000010e7983 */ /* 0x000f280000300800 */
[----:B------:R1:W-:Y:S04]  /*10560*/  STL [R1+0xe4], R2 ;  /* 0x0000e40201007387 */ /* 0x0003e80000100800 */
[----:B------:R-:W4:Y:S04]  /*10570*/  LDL.LU R15, [R1+0x7c] ;  /* 0x00007c00010f7983 */ /* 0x000f280000300800 */
[----:B------:R1:W-:Y:S04]  /*10580*/  STL [R1+0xc8], R0 ;  /* 0x0000c80001007387 */ /* 0x0003e80000100800 */
[----:B------:R-:W4:Y:S04]  /*10590*/  LDL.LU R16, [R1+0x78] ;  /* 0x0000780001107983 */ /* 0x000f280000300800 */
[----:B------:R-:W4:Y:S04]  /*105a0*/  LDL.LU R17, [R1+0x68] ;  /* 0x0000680001117983 */ /* 0x000f280000300800 */
[----:B------:R-:W4:Y:S04]  /*105b0*/  LDL.LU R18, [R1+0x60] ;  /* 0x0000600001127983 */ /* 0x000f280000300800 */
[----:B0-----:R-:W4:Y:S04]  /*105c0*/  LDL.LU R3, [R1+0x5c] ;  /* 0x00005c0001037983 */ /* 0x001f280000300800 */
[----:B-1----:R-:W4:Y:S04]  /*105d0*/  LDL.LU R2, [R1+0x58] ;  /* 0x0000580001027983 */ /* 0x002f280000300800 */
[----:B------:R-:W4:Y:S01]  /*105e0*/  LDL.LU R0, [R1+0x54] ;  /* 0x0000540001007983 */ /* 0x000f220000300800 */
[----:B--2---:R-:W-:-:S05]  /*105f0*/  SEL R6, R13, R27, !P0 ;  /* 0x0000001b0d067207 */ /* 0x004fca0004000000 */
[----:B------:R0:W-:Y:S01]  /*10600*/  STL [R1+0xbc], R6 ;  /* 0x0000bc0601007387 */ /* 0x0001e20000100800 */
[----:B---3--:R-:W-:-:S05]  /*10610*/  SEL R5, R13, R26, !P0 ;  /* 0x0000001a0d057207 */ /* 0x008fca0004000000 */
[----:B------:R1:W-:Y:S01]  /*10620*/  STL [R1+0xb8], R5 ;  /* 0x0000b80501007387 */ /* 0x0003e20000100800 */
[C---:B-----5:R-:W-:Y:S02]  /*10630*/  SEL R4, R13.reuse, R23, !P0 ;  /* 0x000000170d047207 */ /* 0x060fe40004000000 */
        /* <DEDUP_REMOVED lines=19> */
[----:B-1----:R-:W3:Y:S04]  /*10770*/  LDL.LU R6, [R1+0x90] ;  /* 0x0000900001067983 */ /* 0x002ee80000300800 */
[----:B0-----:R-:W3:Y:S04]  /*10780*/  LDL.LU R5, [R1+0x8c] ;  /* 0x00008c0001057983 */ /* 0x001ee80000300800 */
[----:B-----5:R-:W5:Y:S04]  /*10790*/  LDL.LU R4, [R1+0x44] ;  /* 0x0000440001047983 */ /* 0x020f680000300800 */
[----:B------:R-:W5:Y:S01]  /*107a0*/  LDL.LU R9, [R1+0x70] ;  /* 0x0000700001097983 */ /* 0x000f620000300800 */
[----:B----4-:R-:W-:-:S03]  /*107b0*/  SEL R14, R13, R14, !P0 ;  /* 0x0000000e0d0e7207 */ /* 0x010fc60004000000 */
[----:B------:R-:W4:Y:S04]  /*107c0*/  LDL.LU R29, [R1+0x64] ;  /* 0x00006400011d7983 */ /* 0x000f280000300800 */
[----:B------:R0:W-:Y:S01]  /*107d0*/  STL [R1+0xa4], R14 ;  /* 0x0000a40e01007387 */ /* 0x0001e20000100800 */
[----:B------:R-:W-:-:S03]  /*107e0*/  SEL R15, R13, R15, !P0 ;  /* 0x0000000f0d0f7207 */ /* 0x000fc60004000000 */
[----:B0-----:R-:W4:Y:S01]  /*107f0*/  LDL.LU R14, [R1+0xf34] ;  /* 0x000f3400010e7983 */ /* 0x001f220000300800 */
[----:B------:R-:W-:-:S03]  /*10800*/  SEL R16, R13, R16, !P0 ;  /* 0x000000100d107207 */ /* 0x000fc60004000000 */
[----:B------:R0:W-:Y:S01]  /*10810*/  STL [R1+0xa0], R15 ;  /* 0x0000a00f01007387 */ /* 0x0001e20000100800 */
[C---:B------:R-:W-:Y:S02]  /*10820*/  SEL R17, R13.reuse, R17, !P0 ;  /* 0x000000110d117207 */ /* 0x040fe40004000000 */
[C---:B------:R-:W-:Y:S01]  /*10830*/  SEL R18, R13.reuse, R18, !P0 ;  /* 0x000000120d127207 */ /* 0x040fe20004000000 */
[----:B0-----:R-:W4:Y:S01]  /*10840*/  LDL.LU R15, [R1+0xf30] ;  /* 0x000f3000010f7983 */ /* 0x001f220000300800 */
[----:B------:R-:W-:-:S03]  /*10850*/  SEL R3, R13, R3, !P0 ;  /* 0x000000030d037207 */ /* 0x000fc60004000000 */
[----:B------:R0:W-:Y:S01]  /*10860*/  STL [R1+0x9c], R16 ;  /* 0x00009c1001007387 */ /* 0x0001e20000100800 */
[C---:B------:R-:W-:Y:S02]  /*10870*/  SEL R2, R13.reuse, R2, !P0 ;  /* 0x000000020d027207 */ /* 0x040fe40004000000 */
[C---:B------:R-:W-:Y:S01]  /*10880*/  SEL R0, R13.reuse, R0, !P0 ;  /* 0x000000000d007207 */ /* 0x040fe20004000000 */
[----:B0-----:R-:W4:Y:S04]  /*10890*/  LDL.LU R16, [R1+0xf2c] ;  /* 0x000f2c0001107983 */ /* 0x001f280000300800 */
[----:B------:R0:W-:Y:S04]  /*108a0*/  STL [R1+0x98], R17 ;  /* 0x0000981101007387 */ /* 0x0001e80000100800 */
[----:B0-----:R-:W4:Y:S04]  /*108b0*/  LDL.LU R17, [R1+0xf28] ;  /* 0x000f280001117983 */ /* 0x001f280000300800 */
[----:B------:R0:W-:Y:S04]  /*108c0*/  STL [R1+0x94], R18 ;  /* 0x0000941201007387 */ /* 0x0001e80000100800 */
[----:B0-----:R-:W4:Y:S04]  /*108d0*/  LDL.LU R18, [R1+0xf24] ;  /* 0x000f240001127983 */ /* 0x001f280000300800 */
[----:B------:R0:W-:Y:S04]  /*108e0*/  STL [R1+0x80], R3 ;  /* 0x0000800301007387 */ /* 0x0001e80000100800 */
[----:B0-----:R-:W2:Y:S04]  /*108f0*/  LDL.LU R3, [R1+0xf20] ;  /* 0x000f200001037983 */ /* 0x001ea80000300800 */
[----:B------:R0:W-:Y:S04]  /*10900*/  STL [R1+0x7c], R2 ;  /* 0x00007c0201007387 */ /* 0x0001e80000100800 */
[----:B0-----:R-:W3:Y:S04]  /*10910*/  LDL.LU R2, [R1+0xf1c] ;  /* 0x000f1c0001027983 */ /* 0x001ee80000300800 */
[----:B------:R0:W-:Y:S04]  /*10920*/  STL [R1+0x78], R0 ;  /* 0x0000780001007387 */ /* 0x0001e80000100800 */
[----:B0-----:R-:W5:Y:S01]  /*10930*/  LDL.LU R0, [R1+0xf18] ;  /* 0x000f180001007983 */ /* 0x001f620000300800 */
[----:B--2---:R-:W-:-:S02]  /*10940*/  SEL R3, R13, R3, !P0 ;  /* 0x000000030d037207 */ /* 0x004fc40004000000 */
[C---:B---3--:R-:W-:Y:S02]  /*10950*/  SEL R2, R13.reuse, R2, !P0 ;  /* 0x000000020d027207 */ /* 0x048fe40004000000 */
[----:B-----5:R-:W-:-:S05]  /*10960*/  SEL R0, R13, R0, !P0 ;  /* 0x000000000d007207 */ /* 0x020fca0004000000 */
[----:B------:R0:W-:Y:S04]  /*10970*/  STL [R1+0x68], R0 ;  /* 0x0000680001007387 */ /* 0x0001e80000100800 */
[----:B0-----:R-:W2:Y:S04]  /*10980*/  LDL.LU R0, [R1+0xe0] ;  /* 0x0000e00001007983 */ /* 0x001ea80000300800 */
[----:B------:R0:W-:Y:S04]  /*10990*/  STL [R1+0x60], R2 ;  /* 0x0000600201007387 */ /* 0x0001e80000100800 */
[----:B0-----:R-:W3:Y:S04]  /*109a0*/  LDL.LU R2, [R1+0xe8] ;  /* 0x0000e80001027983 */ /* 0x001ee80000300800 */
[----:B------:R0:W-:Y:S04]  /*109b0*/  STL [R1+0x5c], R3 ;  /* 0x00005c0301007387 */ /* 0x0001e80000100800 */
[----:B0-----:R-:W5:Y:S01]  /*109c0*/  LDL.LU R3, [R1+0xd4] ;  /* 0x0000d40001037983 */ /* 0x001f620000300800 */
[----:B------:R-:W-:-:S02]  /*109d0*/  SEL R19, R13, R19, !P0 ;  /* 0x000000130d137207 */ /* 0x000fc40004000000 */
[C---:B------:R-:W-:Y:S02]  /*109e0*/  SEL R20, R13.reuse, R20, !P0 ;  /* 0x000000140d147207 */ /* 0x040fe40004000000 */
[C---:B------:R-:W-:Y:S01]  /*109f0*/  SEL R21, R13.reuse, R21, !P0 ;  /* 0x000000150d157207 */ /* 0x040fe20004000000 */
[----:B------:R0:W-:Y:S01]  /*10a00*/  STL [R1+0x58], R19 ;  /* 0x0000581301007387 */ /* 0x0001e20000100800 */
[C---:B------:R-:W-:Y:S02]  /*10a10*/  SEL R22, R13.reuse, R22, !P0 ;  /* 0x000000160d167207 */ /* 0x040fe40004000000 */
[C---:B------:R-:W-:Y:S02]  /*10a20*/  SEL R27, R13.reuse, R27, !P0 ;  /* 0x0000001b0d1b7207 */ /* 0x040fe40004000000 */
[C---:B------:R-:W-:Y:S01]  /*10a30*/  SEL R26, R13.reuse, R26, !P0 ;  /* 0x0000001a0d1a7207 */ /* 0x040fe20004000000 */
[----:B0-----:R-:W4:Y:S04]  /*10a40*/  LDL.LU R19, [R1+0xf14] ;  /* 0x000f140001137983 */ /* 0x001f280000300800 */
[----:B------:R0:W-:Y:S01]  /*10a50*/  STL [R1+0x54], R20 ;  /* 0x0000541401007387 */ /* 0x0001e20000100800 */
[----:B------:R-:W-:-:S02]  /*10a60*/  SEL R23, R13, R23, !P0 ;  /* 0x000000170d177207 */ /* 0x000fc40004000000 */
[C---:B------:R-:W-:Y:S01]  /*10a70*/  SEL R25, R13.reuse, R25, !P0 ;  /* 0x000000190d197207 */ /* 0x040fe20004000000 */
[----:B0-----:R-:W4:Y:S04]  /*10a80*/  LDL.LU R20, [R1+0xf10] ;  /* 0x000f100001147983 */ /* 0x001f280000300800 */
[----:B------:R0:W-:Y:S01]  /*10a90*/  STL [R1+0x50], R21 ;  /* 0x0000501501007387 */ /* 0x0001e20000100800 */
[----:B------:R-:W-:-:S03]  /*10aa0*/  SEL R24, R13, R24, !P0 ;  /* 0x000000180d187207 */ /* 0x000fc60004000000 */
[----:B0-----:R-:W4:Y:S04]  /*10ab0*/  LDL.LU R21, [R1+0xf0c] ;  /* 0x000f0c0001157983 */ /* 0x001f280000300800 */
[----:B------:R0:W-:Y:S01]  /*10ac0*/  STL [R1+0x4c], R22 ;  /* 0x00004c1601007387 */ /* 0x0001e20000100800 */
[----:B------:R-:W-:-:S03]  /*10ad0*/  SEL R10, R13, R10, !P0 ;  /* 0x0000000a0d0a7207 */ /* 0x000fc60004000000 */
[----:B0-----:R-:W4:Y:S04]  /*10ae0*/  LDL.LU R22, [R1+0xf08] ;  /* 0x000f080001167983 */ /* 0x001f280000300800 */
[----:B------:R0:W-:Y:S04]  /*10af0*/  STL [R1+0x48], R27 ;  /* 0x0000481b01007387 */ /* 0x0001e80000100800 */
        /* <DEDUP_REMOVED lines=10> */
[----:B0-----:R-:W4:Y:S01]  /*10ba0*/  LDL.LU R10, [R1+0xef0] ;  /* 0x000ef000010a7983 */ /* 0x001f220000300800 */
[----:B-----5:R-:W-:-:S05]  /*10bb0*/  SEL R3, R13, R3, !P0 ;  /* 0x000000030d037207 */ /* 0x020fca0004000000 */
[----:B------:R3:W-:Y:S02]  /*10bc0*/  STL [R1+0x2c], R3 ;  /* 0x00002c0301007387 */ /* 0x0007e40000100800 */
[C---:B---3--:R-:W-:Y:S02]  /*10bd0*/  SEL R3, R13.reuse, R2, !P0 ;  /* 0x000000020d037207 */ /* 0x048fe40004000000 */
[C---:B--2---:R-:W-:Y:S02]  /*10be0*/  SEL R2, R13.reuse, R0, !P0 ;  /* 0x000000000d027207 */ /* 0x044fe40004000000 */
        /* <DEDUP_REMOVED lines=10> */
[----:B------:R4:W-:Y:S04]  /*10c90*/  STL [R1+0x10], R0 ;  /* 0x0000100001007387 */ /* 0x0009e80000100800 */
[----:B------:R1:W-:Y:S04]  /*10ca0*/  STL [R1+0xc], R3 ;  /* 0x00000c0301007387 */ /* 0x0003e80000100800 */
[----:B------:R-:W2:Y:S01]  /*10cb0*/  LDL.LU R5, [R1+0x6c] ;  /* 0x00006c0001057983 */ /* 0x000ea20000300800 */
[----:B0-----:R-:W-:-:S05]  /*10cc0*/  SEL R2, R13, R9, !P0 ;  /* 0x000000090d027207 */ /* 0x001fca0004000000 */
[----:B------:R0:W-:Y:S04]  /*10cd0*/  STL [R1+0x8], R2 ;  /* 0x0000080201007387 */ /* 0x0001e80000100800 */
[----:B------:R-:W3:Y:S01]  /*10ce0*/  LDL R6, [R1+0x438] ;  /* 0x0004380001067983 */ /* 0x000ee20000100800 */
[----:B------:R-:W5:Y:S01]  /*10cf0*/  S2R R4, SR_TID.X ;  /* 0x0000000000047919 */ /* 0x000f620000002100 */
[C---:B----4-:R-:W-:Y:S02]  /*10d00*/  SEL R0, R13.reuse, R29, !P0 ;  /* 0x0000001d0d007207 */ /* 0x050fe40004000000 */
[----:B------:R-:W-:-:S03]  /*10d10*/  SEL R22, R13, R22, !P0 ;  /* 0x000000160d167207 */ /* 0x000fc60004000000 */
[----:B------:R4:W-:Y:S01]  /*10d20*/  STL [R1+0x4], R0 ;  /* 0x0000040001007387 */ /* 0x0009e20000100800 */
[----:B------:R-:W-:-:S03]  /*10d30*/  SEL R27, R13, R27, !P0 ;  /* 0x0000001b0d1b7207 */ /* 0x000fc60004000000 */
[----:B-1----:R-:W3:Y:S01]  /*10d40*/  LDL.LU R3, [R1+0x74] ;  /* 0x0000740001037983 */ /* 0x002ee20000300800 */
[C---:B------:R-:W-:Y:S01]  /*10d50*/  SEL R21, R13.reuse, R21, !P0 ;  /* 0x000000150d157207 */ /* 0x040fe20004000000 */
[----:B------:R-:W-:Y:S01]  /*10d60*/  @!P3 IMAD.MOV R11, RZ, RZ, -R11 ;  /* 0x000000ffff0bb224 */ /* 0x000fe200078e0a0b */
[C---:B------:R-:W-:Y:S02]  /*10d70*/  SEL R20, R13.reuse, R20, !P0 ;  /* 0x000000140d147207 */ /* 0x040fe40004000000 */
[C---:B------:R-:W-:Y:S02]  /*10d80*/  SEL R26, R13.reuse, R26, !P0 ;  /* 0x0000001a0d1a7207 */ /* 0x040fe40004000000 */
[C---:B------:R-:W-:Y:S02]  /*10d90*/  SEL R19, R13.reuse, R19, !P0 ;  /* 0x000000130d137207 */ /* 0x040fe40004000000 */
[C---:B------:R-:W-:Y:S02]  /*10da0*/  SEL R18, R13.reuse, R18, !P0 ;  /* 0x000000120d127207 */ /* 0x040fe40004000000 */
[----:B------:R-:W-:-:S02]  /*10db0*/  SEL R17, R13, R17, !P0 ;  /* 0x000000110d117207 */ /* 0x000fc40004000000 */
[C---:B------:R-:W-:Y:S02]  /*10dc0*/  SEL R23, R13.reuse, R23, !P0 ;  /* 0x000000170d177207 */ /* 0x040fe40004000000 */
[----:B-----5:R-:W-:Y:S02]  /*10dd0*/  LOP3.LUT R4, R4, 0x3f, RZ, 0xc0, !PT ;  /* 0x0000003f04047812 */ /* 0x020fe400078ec0ff */
[C---:B------:R-:W-:Y:S02]  /*10de0*/  SEL R16, R13.reuse, R16, !P0 ;  /* 0x000000100d107207 */ /* 0x040fe40004000000 */
[C---:B------:R-:W-:Y:S02]  /*10df0*/  SEL R25, R13.reuse, R25, !P0 ;  /* 0x000000190d197207 */ /* 0x040fe40004000000 */
[C---:B------:R-:W-:Y:S02]  /*10e00*/  SEL R15, R13.reuse, R15, !P0 ;  /* 0x0000000f0d0f7207 */ /* 0x040fe40004000000 */
[----:B------:R-:W-:-:S02]  /*10e10*/  SEL R29, R13, R24, !P0 ;  /* 0x000000180d1d7207 */ /* 0x000fc40004000000 */
[----:B------:R-:W-:-:S05]  /*10e20*/  SEL R9, R13, R10, !P0 ;  /* 0x0000000a0d097207 */ /* 0x000fca0004000000 */
[----:B------:R3:W-:Y:S04]  /*10e30*/  STL [R1+0xe44], R9 ;  /* 0x000e440901007387 */ /* 0x0007e80000100800 */
[----:B------:R-:W-:Y:S04]  /*10e40*/  STL [R1+0xe48], R29 ;  /* 0x000e481d01007387 */ /* 0x000fe80000100800 */
[----:B------:R-:W-:Y:S04]  /*10e50*/  STL [R1+0xe4c], R25 ;  /* 0x000e4c1901007387 */ /* 0x000fe80000100800 */
[----:B------:R-:W-:Y:S04]  /*10e60*/  STL [R1+0xe50], R23 ;  /* 0x000e501701007387 */ /* 0x000fe80000100800 */
[----:B------:R-:W-:Y:S01]  /*10e70*/  STL [R1+0xe54], R26 ;  /* 0x000e541a01007387 */ /* 0x000fe20000100800 */
[----:B------:R-:W-:-:S03]  /*10e80*/  SEL R14, R13, R14, !P0 ;  /* 0x0000000e0d0e7207 */ /* 0x000fc60004000000 */
[----:B------:R-:W-:Y:S01]  /*10e90*/  STL [R1+0xe58], R27 ;  /* 0x000e581b01007387 */ /* 0x000fe20000100800 */
[----:B------:R-:W-:-:S03]  /*10ea0*/  SEL R12, R13, R12, !P0 ;  /* 0x0000000c0d0c7207 */ /* 0x000fc60004000000 */
[----:B------:R-:W-:Y:S01]  /*10eb0*/  STL [R1+0xe5c], R22 ;  /* 0x000e5c1601007387 */ /* 0x000fe20000100800 */
[----:B------:R-:W-:-:S03]  /*10ec0*/  SEL R11, R13, R11, !P0 ;  /* 0x0000000b0d0b7207 */ /* 0x000fc60004000000 */
[----:B------:R-:W-:Y:S04]  /*10ed0*/  STL [R1+0xe60], R21 ;  /* 0x000e601501007387 */ /* 0x000fe80000100800 */
[----:B------:R-:W-:Y:S04]  /*10ee0*/  STL [R1+0xe64], R20 ;  /* 0x000e641401007387 */ /* 0x000fe80000100800 */
[----:B------:R-:W-:Y:S04]  /*10ef0*/  STL [R1+0xe68], R19 ;  /* 0x000e681301007387 */ /* 0x000fe80000100800 */
[----:B------:R-:W-:Y:S04]  /*10f00*/  STL [R1+0xe6c], R18 ;  /* 0x000e6c1201007387 */ /* 0x000fe80000100800 */
[----:B------:R1:W-:Y:S01]  /*10f10*/  STL [R1+0xe70], R17 ;  /* 0x000e701101007387 */ /* 0x0003e20000100800 */
[----:B0-----:R-:W-:-:S03]  /*10f20*/  IMAD R2, RZ, RZ, -UR6 ;  /* 0x80000006ff027e24 */ /* 0x001fc6000f8e02ff */
[----:B------:R-:W-:Y:S04]  /*10f30*/  STL [R1+0xe74], R16 ;  /* 0x000e741001007387 */ /* 0x000fe80000100800 */
[----:B------:R-:W-:Y:S04]  /*10f40*/  STL [R1+0xe78], R15 ;  /* 0x000e780f01007387 */ /* 0x000fe80000100800 */
[----:B------:R-:W-:Y:S04]  /*10f50*/  STL [R1+0xe7c], R14 ;  /* 0x000e7c0e01007387 */ /* 0x000fe80000100800 */
[----:B------:R-:W-:Y:S04]  /*10f60*/  STL [R1+0xe80], R12 ;  /* 0x000e800c01007387 */ /* 0x000fe80000100800 */
[----:B------:R-:W-:Y:S01]  /*10f70*/  STL [R1+0xe84], R11 ;  /* 0x000e840b01007387 */ /* 0x000fe20000100800 */
[----:B--2---:R-:W-:Y:S01]  /*10f80*/  SEL R13, R13, R5, !P0 ;  /* 0x000000050d0d7207 */ /* 0x004fe20004000000 */
[----:B------:R-:W-:-:S02]  /*10f90*/  IMAD R5, R4, UR7, RZ ;  /* 0x0000000704057c24 */ /* 0x000fc4000f8e02ff */
[----:B------:R-:W2:Y:S03]  /*10fa0*/  LDL.LU R4, [R1+0x84] ;  /* 0x0000840001047983 */ /* 0x000ea60000300800 */
[----:B----4-:R-:W-:Y:S01]  /*10fb0*/  LEA.HI.X.SX32 R0, R5, UR9, 0x1, P1 ;  /* 0x0000000905007c11 */ /* 0x010fe200088f0eff */
[----:B------:R-:W-:Y:S01]  /*10fc0*/  STL [R1+0xe88], R13 ;  /* 0x000e880d01007387 */ /* 0x000fe20000100800 */
[----:B---3--:R-:W-:-:S03]  /*10fd0*/  IMAD R9, R2, 0x2, R6 ;  /* 0x0000000202097824 */ /* 0x008fc600078e0206 */
[----:B------:R-:W3:Y:S04]  /*10fe0*/  LDL.LU R5, [R1+0xc0] ;  /* 0x0000c00001057983 */ /* 0x000ee80000300800 */
[----:B------:R0:W-:Y:S04]  /*10ff0*/  STL [R1+0xe3c], R0 ;  /* 0x000e3c0001007387 */ /* 0x0001e80000100800 */
[----:B------:R-:W4:Y:S04]  /*11000*/  LDL.LU R6, [R1+0xcc] ;  /* 0x0000cc0001067983 */ /* 0x000f280000300800 */
[----:B------:R-:W5:Y:S04]  /*11010*/  LDL.LU R7, [R1+0xd0] ;  /* 0x0000d00001077983 */ /* 0x000f680000300800 */
        /* <DEDUP_REMOVED lines=14> */
[----:B0-----:R-:W-:-:S02]  /*11100*/  IMAD R0, R2, 0x2, R9 ;  /* 0x0000000202007824 */ /* 0x001fc400078e0209 */
[----:B------:R-:W-:Y:S01]  /*11110*/  IMAD R2, R28, UR4, RZ ;  /* 0x000000041c027c24 */ /* 0x000fe2000f8e02ff */
[----:B------:R-:W5:Y:S01]  /*11120*/  LDL.LU R29, [R1+0x1a4] ;  /* 0x0001a400011d7983 */ /* 0x000f620000300800 */
[----:B------:R-:W-:-:S03]  /*11130*/  IMAD R3, R3, UR4, RZ ;  /* 0x0000000403037c24 */ /* 0x000fc6000f8e02ff */
[----:B------:R-:W5:Y:S04]  /*11140*/  LDL.LU R9, [R1+0x1a8] ;  /* 0x0001a80001097983 */ /* 0x000f680000300800 */
[----:B------:R0:W-:Y:S04]  /*11150*/  STL [R1+0xe8c], R2 ;  /* 0x000e8c0201007387 */ /* 0x0001e80000100800 */
[----:B------:R-:W-:Y:S01]  /*11160*/  STL [R1+0xe90], R3 ;  /* 0x000e900301007387 */ /* 0x000fe20000100800 */
[----:B--2---:R-:W-:-:S05]  /*11170*/  IMAD R4, R4, UR4, RZ ;  /* 0x0000000404047c24 */ /* 0x004fca000f8e02ff */
[----:B------:R-:W-:Y:S01]  /*11180*/  STL [R1+0xe94], R4 ;  /* 0x000e940401007387 */ /* 0x000fe20000100800 */
[----:B---3--:R-:W-:-:S03]  /*11190*/  IMAD R5, R5, UR4, RZ ;  /* 0x0000000405057c24 */ /* 0x008fc6000f8e02ff */
[----:B------:R-:W-:Y:S04]  /*111a0*/  STL [R1+0x3a0], R0 ;  /* 0x0003a00001007387 */ /* 0x000fe80000100800 */
[----:B------:R1:W-:Y:S01]  /*111b0*/  STL [R1+0xe98], R0 ;  /* 0x000e980001007387 */ /* 0x0003e20000100800 */
[----:B----4-:R-:W-:-:S03]  /*111c0*/  IMAD R6, R6, UR4, RZ ;  /* 0x0000000406067c24 */ /* 0x010fc6000f8e02ff */
[----:B------:R-:W-:Y:S01]  /*111d0*/  STL [R1+0xe9c], R5 ;  /* 0x000e9c0501007387 */ /* 0x000fe20000100800 */
[----:B-----5:R-:W-:-:S03]  /*111e0*/  IMAD R7, R7, UR4, RZ ;  /* 0x0000000407077c24 */ /* 0x020fc6000f8e02ff */
[----:B------:R-:W-:Y:S01]  /*111f0*/  STL [R1+0xea0], R6 ;  /* 0x000ea00601007387 */ /* 0x000fe20000100800 */
[----:B------:R-:W-:-:S03]  /*11200*/  IMAD R8, R8, UR4, RZ ;  /* 0x0000000408087c24 */ /* 0x000fc6000f8e02ff */
[----:B------:R-:W-:Y:S01]  /*11210*/  STL [R1+0xea4], R7 ;  /* 0x000ea40701007387 */ /* 0x000fe20000100800 */
[----:B------:R-:W-:-:S03]  /*11220*/  IMAD R10, R10, UR4, RZ ;  /* 0x000000040a0a7c24 */ /* 0x000fc6000f8e02ff */
[----:B------:R-:W-:Y:S01]  /*11230*/  STL [R1+0xea8], R8 ;  /* 0x000ea80801007387 */ /* 0x000fe20000100800 */
[----:B------:R-:W-:-:S03]  /*11240*/  IMAD R24, R24, UR4, RZ ;  /* 0x0000000418187c24 */ /* 0x000fc6000f8e02ff */
[----:B------:R-:W-:Y:S01]  /*11250*/  STL [R1+0xeac], R10 ;  /* 0x000eac0a01007387 */ /* 0x000fe20000100800 */
[----:B------:R-:W-:-:S03]  /*11260*/  IMAD R28, R17, UR4, RZ ;  /* 0x00000004111c7c24 */ /* 0x000fc6000f8e02ff */
[----:B------:R-:W-:Y:S01]  /*11270*/  STL [R1+0xeb0], R24 ;  /* 0x000eb01801007387 */ /* 0x000fe20000100800 */
[----:B0-----:R-:W-:-:S03]  /*11280*/  IMAD R2, R18, UR4, RZ ;  /* 0x0000000412027c24 */ /* 0x001fc6000f8e02ff */
[----:B------:R-:W-:Y:S01]  /*11290*/  STL [R1+0xeb4], R28 ;  /* 0x000eb41c01007387 */ /* 0x000fe20000100800 */
[----:B-1----:R-:W-:-:S03]  /*112a0*/  IMAD R0, R19, UR4, RZ ;  /* 0x0000000413007c24 */ /* 0x002fc6000f8e02ff */
[----:B------:R0:W-:Y:S01]  /*112b0*/  STL [R1+0x44], R2 ;  /* 0x0000440201007387 */ /* 0x0001e20000100800 */
[----:B------:R-:W-:-:S03]  /*112c0*/  IMAD R3, R20, UR4, RZ ;  /* 0x0000000414037c24 */ /* 0x000fc6000f8e02ff */
[----:B------:R1:W-:Y:S04]  /*112d0*/  STL [R1+0x64], R0 ;  /* 0x0000640001007387 */ /* 0x0003e80000100800 */
[----:B------:R2:W-:Y:S01]  /*112e0*/  STL [R1+0x6c], R3 ;  /* 0x00006c0301007387 */ /* 0x0005e20000100800 */
[----:B0-----:R-:W-:Y:S02]  /*112f0*/  IMAD R2, R21, UR4, RZ ;  /* 0x0000000415027c24 */ /* 0x001fe4000f8e02ff */
[----:B-1----:R-:W-:-:S03]  /*11300*/  IMAD R0, R22, UR4, RZ ;  /* 0x0000000416007c24 */ /* 0x002fc6000f8e02ff */
[----:B------:R0:W-:Y:S01]  /*11310*/  STL [R1+0x70], R2 ;  /* 0x0000700201007387 */ /* 0x0001e20000100800 */
[----:B--2---:R-:W-:-:S03]  /*11320*/  IMAD R3, R27, UR4, RZ ;  /* 0x000000041b037c24 */ /* 0x004fc6000f8e02ff */
[----:B------:R1:W-:Y:S04]  /*11330*/  STL [R1+0x74], R0 ;  /* 0x0000740001007387 */ /* 0x0003e80000100800 */
[----:B------:R2:W-:Y:S01]  /*11340*/  STL [R1+0x84], R3 ;  /* 0x0000840301007387 */ /* 0x0005e20000100800 */
[----:B0-----:R-:W-:Y:S02]  /*11350*/  IMAD R2, R26, UR4, RZ ;  /* 0x000000041a027c24 */ /* 0x001fe4000f8e02ff */
[----:B-1----:R-:W-:-:S03]  /*11360*/  IMAD R0, R23, UR4, RZ ;  /* 0x0000000417007c24 */ /* 0x002fc6000f8e02ff */
[----:B------:R0:W-:Y:S01]  /*11370*/  STL [R1+0x88], R2 ;  /* 0x0000880201007387 */ /* 0x0001e20000100800 */
[----:B--2---:R-:W-:-:S03]  /*11380*/  IMAD R3, R25, UR4, RZ ;  /* 0x0000000419037c24 */ /* 0x004fc6000f8e02ff */
[----:B------:R1:W-:Y:S04]  /*11390*/  STL [R1+0x8c], R0 ;  /* 0x00008c0001007387 */ /* 0x0003e80000100800 */
[----:B------:R-:W-:Y:S04]  /*113a0*/  STL [R1+0x90], R3 ;  /* 0x0000900301007387 */ /* 0x000fe80000100800 */
[----:B------:R-:W2:Y:S01]  /*113b0*/  LDL.LU R28, [R1+0x1b4] ;  /* 0x0001b400011c7983 */ /* 0x000ea20000300800 */
[----:B0-----:R-:W-:Y:S02]  /*113c0*/  IMAD R2, R29, UR4, RZ ;  /* 0x000000041d027c24 */ /* 0x001fe4000f8e02ff */
[----:B-1----:R-:W-:-:S03]  /*113d0*/  IMAD R0, R9, UR4, RZ ;  /* 0x0000000409007c24 */ /* 0x002fc6000f8e02ff */
[----:B------:R-:W-:Y:S04]  /*113e0*/  STL [R1+0xc0], R2 ;  /* 0x0000c00201007387 */ /* 0x000fe80000100800 */
[----:B--2---:R0:W-:Y:S04]  /*113f0*/  STL [R1+0xee8], R28 ;  /* 0x000ee81c01007387 */ /* 0x0041e80000100800 */
[----:B------:R-:W-:Y:S04]  /*11400*/  STL [R1+0xc4], R0 ;  /* 0x0000c40001007387 */ /* 0x000fe80000100800 */
[----:B0-----:R-:W2:Y:S04]  /*11410*/  LDL.LU R28, [R1+0x1b0] ;  /* 0x0001b000011c7983 */ /* 0x001ea80000300800 */
[----:B--2---:R0:W-:Y:S04]  /*11420*/  STL [R1+0xeec], R28 ;  /* 0x000eec1c01007387 */ /* 0x0041e80000100800 */
[----:B0-----:R-:W2:Y:S04]  /*11430*/  LDL.LU R28, [R1+0x1ac] ;  /* 0x0001ac00011c7983 */ /* 0x001ea80000300800 */
[----:B------:R-:W3:Y:S04]  /*11440*/  LDL.LU R24, [R1+0x1b8] ;  /* 0x0001b80001187983 */ /* 0x000ee80000300800 */
[----:B------:R-:W4:Y:S04]  /*11450*/  LDL.LU R10, [R1+0x1bc] ;  /* 0x0001bc00010a7983 */ /* 0x000f280000300800 */
[----:B------:R-:W5:Y:S04]  /*11460*/  LDL.LU R8, [R1+0x1c0] ;  /* 0x0001c00001087983 */ /* 0x000f680000300800 */
[----:B------:R-:W5:Y:S04]  /*11470*/  LDL.LU R7, [R1+0x1c4] ;  /* 0x0001c40001077983 */ /* 0x000f680000300800 */
[----:B------:R-:W5:Y:S04]  /*11480*/  LDL.LU R6, [R1+0x1c8] ;  /* 0x0001c80001067983 */ /* 0x000f680000300800 */
[----:B------:R-:W5:Y:S04]  /*11490*/  LDL.LU R5, [R1+0x1cc] ;  /* 0x0001cc0001057983 */ /* 0x000f680000300800 */
[----:B------:R-:W3:Y:S04]  /*114a0*/  LDL.LU R0, [R1+0x1d0] ;  /* 0x0001d00001007983 */ /* 0x000ee80000300800 */
        /* <DEDUP_REMOVED lines=21> */
[----:B--2---:R-:W-:-:S05]  /*11600*/  IMAD R28, R28, UR4, RZ ;  /* 0x000000041c1c7c24 */ /* 0x004fca000f8e02ff */
[----:B------:R0:W-:Y:S04]  /*11610*/  STL [R1+0xcc], R28 ;  /* 0x0000cc1c01007387 */ /* 0x0001e80000100800 */
[----:B0-----:R-:W2:Y:S02]  /*11620*/  LDL.LU R28, [R1+0xeec] ;  /* 0x000eec00011c7983 */ /* 0x001ea40000300800 */
[----:B--2---:R-:W-:-:S05]  /*11630*/  IMAD R28, R28, UR4, RZ ;  /* 0x000000041c1c7c24 */ /* 0x004fca000f8e02ff */
[----:B------:R0:W-:Y:S04]  /*11640*/  STL [R1+0xd0], R28 ;  /* 0x0000d01c01007387 */ /* 0x0001e80000100800 */
[----:B0-----:R-:W2:Y:S01]  /*11650*/  LDL.LU R28, [R1+0xee8] ;  /* 0x000ee800011c7983 */ /* 0x001ea20000300800 */
[----:B---3--:R-:W-:Y:S02]  /*11660*/  IMAD R0, R0, UR4, RZ ;  /* 0x0000000400007c24 */ /* 0x008fe4000f8e02ff */
[----:B--2---:R-:W-:-:S05]  /*11670*/  IMAD R28, R28, UR4, RZ ;  /* 0x000000041c1c7c24 */ /* 0x004fca000f8e02ff */
[----:B------:R0:W-:Y:S02]  /*11680*/  STL [R1+0xd4], R28 ;  /* 0x0000d41c01007387 */ /* 0x0001e40000100800 */
[----:B0-----:R-:W-:Y:S02]  /*11690*/  IMAD R28, R24, UR4, RZ ;  /* 0x00000004181c7c24 */ /* 0x001fe4000f8e02ff */
[----:B----4-:R-:W-:Y:S02]  /*116a0*/  IMAD R24, R10, UR4, RZ ;  /* 0x000000040a187c24 */ /* 0x010fe4000f8e02ff */
[----:B-----5:R-:W-:Y:S02]  /*116b0*/  IMAD R10, R8, UR4, RZ ;  /* 0x00000004080a7c24 */ /* 0x020fe4000f8e02ff */
[----:B------:R-:W-:Y:S01]  /*116c0*/  IMAD R8, R7, UR4, RZ ;  /* 0x0000000407087c24 */ /* 0x000fe2000f8e02ff */
[----:B------:R-:W-:Y:S01]  /*116d0*/  STL [R1+0xd8], R28 ;  /* 0x0000d81c01007387 */ /* 0x000fe20000100800 */
[----:B------:R-:W-:-:S02]  /*116e0*/  IMAD R7, R6, UR4, RZ ;  /* 0x0000000406077c24 */ /* 0x000fc4000f8e02ff */
[----:B------:R-:W-:Y:S01]  /*116f0*/  IMAD R6, R5, UR4, RZ ;  /* 0x0000000405067c24 */ /* 0x000fe2000f8e02ff */
[----:B------:R-:W-:Y:S01]  /*11700*/  STL [R1+0xdc], R24 ;  /* 0x0000dc1801007387 */ /* 0x000fe20000100800 */
[----:B------:R-:W-:-:S03]  /*11710*/  IMAD R5, R4, UR4, RZ ;  /* 0x0000000404057c24 */ /* 0x000fc6000f8e02ff */
[----:B------:R-:W-:Y:S01]  /*11720*/  STL [R1+0xe0], R10 ;  /* 0x0000e00a01007387 */ /* 0x000fe20000100800 */
[----:B------:R-:W-:-:S03]  /*11730*/  IMAD R4, R3, UR4, RZ ;  /* 0x0000000403047c24 */ /* 0x000fc6000f8e02ff */
[----:B------:R-:W-:Y:S04]  /*11740*/  STL [R1+0xe8], R8 ;  /* 0x0000e80801007387 */ /* 0x000fe80000100800 */
[----:B------:R-:W-:Y:S01]  /*11750*/  STL [R1+0x104], R7 ;  /* 0x0001040701007387 */ /* 0x000fe20000100800 */
[----:B------:R-:W-:-:S03]  /*11760*/  IMAD R3, R13, UR4, RZ ;  /* 0x000000040d037c24 */ /* 0x000fc6000f8e02ff */
[----:B------:R-:W-:Y:S04]  /*11770*/  STL [R1+0x108], R6 ;  /* 0x0001080601007387 */ /* 0x000fe80000100800 */
[----:B------:R0:W-:Y:S04]  /*11780*/  STL [R1+0x10c], R0 ;  /* 0x00010c0001007387 */ /* 0x0001e80000100800 */
[----:B------:R-:W-:Y:S01]  /*11790*/  STL [R1+0x110], R5 ;  /* 0x0001100501007387 */ /* 0x000fe20000100800 */
[----:B0-----:R-:W-:-:S03]  /*117a0*/  IMAD R0, R2, UR4, RZ ;  /* 0x0000000402007c24 */ /* 0x001fc6000f8e02ff */
[----:B------:R-:W-:Y:S01]  /*117b0*/  STL [R1+0x114], R4 ;  /* 0x0001140401007387 */ /* 0x000fe20000100800 */
[----:B------:R-:W-:-:S03]  /*117c0*/  IMAD R2, R11, UR4, RZ ;  /* 0x000000040b027c24 */ /* 0x000fc6000f8e02ff */
[----:B------:R0:W-:Y:S04]  /*117d0*/  STL [R1+0x118], R0 ;  /* 0x0001180001007387 */ /* 0x0001e80000100800 */
[----:B------:R1:W-:Y:S01]  /*117e0*/  STL [R1+0x11c], R3 ;  /* 0x00011c0301007387 */ /* 0x0003e20000100800 */
[----:B0-----:R-:W-:-:S03]  /*117f0*/  IMAD R0, R12, UR4, RZ ;  /* 0x000000040c007c24 */ /* 0x001fc6000f8e02ff */
[----:B------:R0:W-:Y:S01]  /*11800*/  STL [R1+0x120], R2 ;  /* 0x0001200201007387 */ /* 0x0001e20000100800 */
[----:B-1----:R-:W-:-:S03]  /*11810*/  IMAD R3, R14, UR4, RZ ;  /* 0x000000040e037c24 */ /* 0x002fc6000f8e02ff */
        /* <DEDUP_REMOVED lines=555> */
[----:B----4-:R-:W-:Y:S02]  /*13ad0*/  IMAD R10, R10, UR4, RZ ;  /* 0x000000040a0a7c24 */ /* 0x010fe4000f8e02ff */
[----:B-----5:R-:W-:Y:S02]  /*13ae0*/  IMAD R8, R8, UR4, RZ ;  /* 0x0000000408087c24 */ /* 0x020fe4000f8e02ff */
[----:B------:R-:W-:-:S02]  /*13af0*/  IMAD R7, R7, UR4, RZ ;  /* 0x0000000407077c24 */ /* 0x000fc4000f8e02ff */
[----:B------:R-:W-:Y:S02]  /*13b00*/  IMAD R6, R6, UR4, RZ ;  /* 0x0000000406067c24 */ /* 0x000fe4000f8e02ff */
[----:B------:R-:W-:Y:S02]  /*13b10*/  IMAD R5, R5, UR4, RZ ;  /* 0x0000000405057c24 */ /* 0x000fe4000f8e02ff */
[----:B------:R-:W-:Y:S02]  /*13b20*/  IMAD R0, R0, UR4, RZ ;  /* 0x0000000400007c24 */ /* 0x000fe4000f8e02ff */
[----:B------:R-:W-:Y:S02]  /*13b30*/  IMAD R4, R4, UR4, RZ ;  /* 0x0000000404047c24 */ /* 0x000fe4000f8e02ff */
[----:B------:R-:W-:Y:S02]  /*13b40*/  IMAD R3, R3, UR4, RZ ;  /* 0x0000000403037c24 */ /* 0x000fe4000f8e02ff */
        /* <DEDUP_REMOVED lines=19> */
[----:B--2---:R-:W-:-:S05]  /*13c80*/  IMAD R28, R28, UR4, RZ ;  /* 0x000000041c1c7c24 */ /* 0x004fca000f8e02ff */
[----:B------:R0:W-:Y:S04]  /*13c90*/  STL [R1+0x9c], R28 ;  /* 0x00009c1c01007387 */ /* 0x0001e80000100800 */
[----:B0-----:R-:W2:Y:S04]  /*13ca0*/  LDL.LU R28, [R1+0xeb4] ;  /* 0x000eb400011c7983 */ /* 0x001ea80000300800 */
[----:B------:R0:W-:Y:S04]  /*13cb0*/  STL [R1+0x98], R24 ;  /* 0x0000981801007387 */ /* 0x0001e80000100800 */
[----:B0-----:R-:W3:Y:S04]  /*13cc0*/  LDL.LU R24, [R1+0xeb0] ;  /* 0x000eb00001187983 */ /* 0x001ee80000300800 */
[----:B------:R0:W-:Y:S04]  /*13cd0*/  STL [R1+0x94], R10 ;  /* 0x0000940a01007387 */ /* 0x0001e80000100800 */
[----:B0-----:R-:W4:Y:S04]  /*13ce0*/  LDL.LU R10, [R1+0xeac] ;  /* 0x000eac00010a7983 */ /* 0x001f280000300800 */
[----:B------:R0:W-:Y:S04]  /*13cf0*/  STL [R1+0x80], R8 ;  /* 0x0000800801007387 */ /* 0x0001e80000100800 */
[----:B0-----:R-:W5:Y:S04]  /*13d00*/  LDL.LU R8, [R1+0xea8] ;  /* 0x000ea80001087983 */ /* 0x001f680000300800 */
        /* <DEDUP_REMOVED lines=15> */
[----:B0-----:R-:W2:Y:S04]  /*13e00*/  LDL.LU R13, [R1+0xe88] ;  /* 0x000e8800010d7983 */ /* 0x001ea80000300800 */
[----:B------:R0:W-:Y:S04]  /*13e10*/  STL [R1+0x4c], R11 ;  /* 0x00004c0b01007387 */ /* 0x0001e80000100800 */
[----:B0-----:R-:W5:Y:S04]  /*13e20*/  LDL.LU R11, [R1+0xe84] ;  /* 0x000e8400010b7983 */ /* 0x001f680000300800 */
        /* <DEDUP_REMOVED lines=31> */
[----:B0-----:R-:W5:Y:S01]  /*14020*/  LDL.LU R9, [R1+0xe44] ;  /* 0x000e440001097983 */ /* 0x001f620000300800 */
[----:B--2---:R-:W-:-:S02]  /*14030*/  IMAD R29, R29, UR4, RZ ;  /* 0x000000041d1d7c24 */ /* 0x004fc4000f8e02ff */
[----:B-----5:R-:W-:-:S05]  /*14040*/  IMAD R9, R9, UR4, RZ ;  /* 0x0000000409097c24 */ /* 0x020fca000f8e02ff */
[----:B------:R0:W-:Y:S04]  /*14050*/  STL [R1], R9 ;  /* 0x0000000901007387 */ /* 0x0001e80000100800 */
[----:B0-----:R-:W2:Y:S04]  /*14060*/  LDL.LU R9, [R1+0xe40] ;  /* 0x000e400001097983 */ /* 0x001ea80000300800 */
[----:B------:R0:W-:Y:S04]  /*14070*/  STL [R1+0x3a4], R29 ;  /* 0x0003a41d01007387 */ /* 0x0001e80000100800 */
[----:B0-----:R-:W5:Y:S01]  /*14080*/  LDL.LU R29, [R1+0x24] ;  /* 0x00002400011d7983 */ /* 0x001f620000300800 */
[----:B----4-:R-:W-:-:S02]  /*14090*/  IMAD R25, R25, UR4, RZ ;  /* 0x0000000419197c24 */ /* 0x010fc4000f8e02ff */
[----:B---3--:R-:W-:Y:S02]  /*140a0*/  IMAD R23, R23, UR4, RZ ;  /* 0x0000000417177c24 */ /* 0x008fe4000f8e02ff */
[----:B------:R-:W-:Y:S02]  /*140b0*/  IMAD R26, R26, UR4, RZ ;  /* 0x000000041a1a7c24 */ /* 0x000fe4000f8e02ff */
[----:B------:R-:W-:Y:S02]  /*140c0*/  IMAD R27, R27, UR4, RZ ;  /* 0x000000041b1b7c24 */ /* 0x000fe4000f8e02ff */
[----:B------:R-:W-:Y:S02]  /*140d0*/  IMAD R22, R22, UR4, RZ ;  /* 0x0000000416167c24 */ /* 0x000fe4000f8e02ff */
[----:B------:R-:W-:Y:S02]  /*140e0*/  IMAD R21, R21, UR4, RZ ;  /* 0x0000000415157c24 */ /* 0x000fe4000f8e02ff */
[----:B------:R-:W-:-:S02]  /*140f0*/  IMAD R20, R20, UR4, RZ ;  /* 0x0000000414147c24 */ /* 0x000fc4000f8e02ff */
[----:B------:R-:W-:Y:S02]  /*14100*/  IMAD R19, R19, UR4, RZ ;  /* 0x0000000413137c24 */ /* 0x000fe4000f8e02ff */
[----:B------:R-:W-:Y:S02]  /*14110*/  IMAD R18, R18, UR4, RZ ;  /* 0x0000000412127c24 */ /* 0x000fe4000f8e02ff */
[----:B-----5:R-:W-:-:S05]  /*14120*/  IMAD R29, R29, UR8, RZ ;  /* 0x000000081d1d7c24 */ /* 0x020fca000f8e02ff */
[----:B------:R0:W-:Y:S04]  /*14130*/  STL [R1+0xe0c], R29 ;  /* 0x000e0c1d01007387 */ /* 0x0001e80000100800 */
[----:B------:R-:W-:Y:S04]  /*14140*/  STL [R1+0xe10], R25 ;  /* 0x000e101901007387 */ /* 0x000fe80000100800 */
[----:B------:R-:W-:Y:S04]  /*14150*/  STL [R1+0xe14], R23 ;  /* 0x000e141701007387 */ /* 0x000fe80000100800 */
[----:B------:R-:W-:Y:S04]  /*14160*/  STL [R1+0xe18], R26 ;  /* 0x000e181a01007387 */ /* 0x000fe80000100800 */
[----:B------:R-:W-:Y:S04]  /*14170*/  STL [R1+0xe1c], R27 ;  /* 0x000e1c1b01007387 */ /* 0x000fe80000100800 */
[----:B------:R-:W-:Y:S04]  /*14180*/  STL [R1+0xe20], R22 ;  /* 0x000e201601007387 */ /* 0x000fe80000100800 */
[----:B------:R-:W-:Y:S04]  /*14190*/  STL [R1+0xe24], R21 ;  /* 0x000e241501007387 */ /* 0x000fe80000100800 */
[----:B------:R-:W-:Y:S04]  /*141a0*/  STL [R1+0xe28], R20 ;  /* 0x000e281401007387 */ /* 0x000fe80000100800 */
[----:B------:R-:W-:Y:S04]  /*141b0*/  STL [R1+0xe2c], R19 ;  /* 0x000e2c1301007387 */ /* 0x000fe80000100800 */
[----:B------:R1:W-:Y:S01]  /*141c0*/  STL [R1+0xe30], R18 ;  /* 0x000e301201007387 */ /* 0x0003e20000100800 */
[----:B0-----:R-:W-:-:S02]  /*141d0*/  IMAD R29, RZ, RZ, -UR6 ;  /* 0x80000006ff1d7e24 */ /* 0x001fc4000f8e02ff */
[----:B-1----:R-:W-:Y:S02]  /*141e0*/  IMAD R18, R17, UR4, RZ ;  /* 0x0000000411127c24 */ /* 0x002fe4000f8e02ff */
[----:B------:R-:W-:Y:S02]  /*141f0*/  IMAD R17, R16, UR4, RZ ;  /* 0x0000000410117c24 */ /* 0x000fe4000f8e02ff */
[----:B------:R-:W-:Y:S02]  /*14200*/  IMAD R16, R15, UR4, RZ ;  /* 0x000000040f107c24 */ /* 0x000fe4000f8e02ff */
[----:B------:R-:W-:Y:S01]  /*14210*/  IMAD R15, R14, UR4, RZ ;  /* 0x000000040e0f7c24 */ /* 0x000fe2000f8e02ff */
[----:B------:R-:W-:Y:S01]  /*14220*/  STL [R1+0xe34], R17 ;  /* 0x000e341101007387 */ /* 0x000fe20000100800 */
[----:B------:R-:W-:Y:S02]  /*14230*/  IMAD R14, R12, UR4, RZ ;  /* 0x000000040c0e7c24 */ /* 0x000fe4000f8e02ff */
[----:B------:R-:W-:Y:S01]  /*14240*/  IMAD R12, R11, UR4, RZ ;  /* 0x000000040b0c7c24 */ /* 0x000fe2000f8e02ff */
[----:B------:R-:W-:Y:S01]  /*14250*/  STL [R1+0x24], R18 ;  /* 0x0000241201007387 */ /* 0x000fe20000100800 */
[----:B------:R-:W-:-:S03]  /*14260*/  IMAD R11, R29, 0x2, R0 ;  /* 0x000000021d0b7824 */ /* 0x000fc600078e0200 */
[----:B------:R0:W-:Y:S04]  /*14270*/  STL [R1+0xe38], R16 ;  /* 0x000e381001007387 */ /* 0x0001e80000100800 */
[----:B0-----:R-:W3:Y:S04]  /*14280*/  LDL.LU R16, [R1+0x6c] ;  /* 0x00006c0001107983 */ /* 0x001ee80000300800 */
[----:B------:R-:W4:Y:S01]  /*14290*/  LDL.LU R0, [R1+0xe3c] ;  /* 0x000e3c0001007983 */ /* 0x000f220000300800 */
[-C--:B--2---:R-:W-:Y:S02]  /*142a0*/  LEA R20, P1, R2, R9.reuse, 0x1 ;  /* 0x0000000902147211 */ /* 0x084fe400078208ff */
[-C--:B------:R-:W-:Y:S01]  /*142b0*/  LEA R19, P2, R3, R9.reuse, 0x1 ;  /* 0x0000000903137211 */ /* 0x080fe200078408ff */
[----:B------:R-:W2:Y:S01]  /*142c0*/  LDL.LU R17, [R1+0x70] ;  /* 0x0000700001117983 */ /* 0x000ea20000300800 */
[----:B------:R-:W-:-:S03]  /*142d0*/  LEA R21, P3, R4, R9, 0x1 ;  /* 0x0000000904157211 */ /* 0x000fc600078608ff */
[----:B------:R-:W5:Y:S04]  /*142e0*/  LDL.LU R18, [R1+0x74] ;  /* 0x0000740001127983 */ /* 0x000f680000300800 */
[----:B------:R0:W-:Y:S04]  /*142f0*/  STL [R1+0xd48], R20 ;  /* 0x000d481401007387 */ /* 0x0001e80000100800 */
[----:B------:R1:W-:Y:S01]  /*14300*/  STL [R1+0xd4c], R19 ;  /* 0x000d4c1301007387 */ /* 0x0003e20000100800 */
[-C--:B------:R-:W-:Y:S02]  /*14310*/  LEA R22, P6, R7, R9.reuse, 0x1 ;  /* 0x0000000907167211 */ /* 0x080fe400078c08ff */
[-C--:B0-----:R-:W-:Y:S01]  /*14320*/  LEA R20, P4, R5, R9.reuse, 0x1 ;  /* 0x0000000905147211 */ /* 0x081fe200078808ff */
[----:B-1----:R-:W5:Y:S04]  /*14330*/  LDL.LU R19, [R1+0x84] ;  /* 0x0000840001137983 */ /* 0x002f680000300800 */
[----:B------:R0:W-:Y:S04]  /*14340*/  STL [R1+0xd50], R21 ;  /* 0x000d501501007387 */ /* 0x0001e80000100800 */
[----:B------:R1:W-:Y:S01]  /*14350*/  STL [R1+0xd54], R20 ;  /* 0x000d541401007387 */ /* 0x0003e20000100800 */
[----:B0-----:R-:W-:-:S03]  /*14360*/  LEA R21, P5, R6, R9, 0x1 ;  /* 0x0000000906157211 */ /* 0x001fc600078a08ff */
[----:B-1----:R-:W5:Y:S04]  /*14370*/  LDL.LU R20, [R1+0x88] ;  /* 0x0000880001147983 */ /* 0x002f680000300800 */
[----:B------:R0:W-:Y:S04]  /*14380*/  STL [R1+0xd58], R21 ;  /* 0x000d581501007387 */ /* 0x0001e80000100800 */
[----:B------:R4:W-:Y:S01]  /*14390*/  STL [R1+0xd5c], R22 ;  /* 0x000d5c1601007387 */ /* 0x0009e20000100800 */
[----:B0-----:R-:W-:Y:S02]  /*143a0*/  LEA R21, P0, R8, R9, 0x1 ;  /* 0x0000000908157211 */ /* 0x001fe400078008ff */
[----:B----4-:R-:W-:-:S02]  /*143b0*/  LEA.HI.X.SX32 R22, R2, R0, 0x1, P1 ;  /* 0x0000000002167211 */ /* 0x010fc400008f0eff */
[----:B------:R-:W4:Y:S01]  /*143c0*/  LDL.LU R2, [R1+0x64] ;  /* 0x0000640001027983 */ /* 0x000f220000300800 */
[----:B------:R-:W-:-:S03]  /*143d0*/  LEA.HI.X.SX32 R23, R3, R0, 0x1, P2 ;  /* 0x0000000003177211 */ /* 0x000fc600010f0eff */
[----:B------:R0:W-:Y:S04]  /*143e0*/  STL [R1+0xd60], R21 ;  /* 0x000d601501007387 */ /* 0x0001e80000100800 */
[----:B0-----:R-:W5:Y:S04]  /*143f0*/  LDL.LU R21, [R1+0x8c] ;  /* 0x00008c0001157983 */ /* 0x001f680000300800 */
[----:B------:R0:W-:Y:S04]  /*14400*/  STL [R1+0xd40], R22 ;  /* 0x000d401601007387 */ /* 0x0001e80000100800 */
[----:B------:R-:W3:Y:S01]  /*14410*/  LDL.LU R3, [R1+0x44] ;  /* 0x0000440001037983 */ /* 0x000ee20000300800 */
[----:B0-----:R-:W-:-:S05]  /*14420*/  LEA R22, P1, R10, R9, 0x1 ;  /* 0x000000090a167211 */ /* 0x001fca00078208ff */
[----:B------:R0:W-:Y:S04]  /*14430*/  STL [R1+0xd44], R22 ;  /* 0x000d441601007387 */ /* 0x0001e80000100800 */
[----:B0-----:R-:W5:Y:S04]  /*14440*/  LDL.LU R22, [R1+0x90] ;  /* 0x0000900001167983 */ /* 0x001f680000300800 */
[----:B------:R0:W-:Y:S04]  /*14450*/  STL [R1+0xd38], R23 ;  /* 0x000d381701007387 */ /* 0x0001e80000100800 */
[----:B------:R-:W5:Y:S01]  /*14460*/  LDL.LU R27, [R1+0xc0] ;  /* 0x0000c000011b7983 */ /* 0x000f620000300800 */
[----:B------:R-:W-:-:S02]  /*14470*/  LEA.HI.X.SX32 R4, R4, R0, 0x1, P3 ;  /* 0x0000000004047211 */ /* 0x000fc400018f0eff */
[----:B0-----:R-:W-:-:S05]  /*14480*/  LEA R23, P2, R24, R9, 0x1 ;  /* 0x0000000918177211 */ /* 0x001fca00078408ff */
[----:B------:R0:W-:Y:S04]  /*14490*/  STL [R1+0xd3c], R23 ;  /* 0x000d3c1701007387 */ /* 0x0001e80000100800 */
[----:B------:R1:W-:Y:S04]  /*144a0*/  STL [R1+0xd30], R4 ;  /* 0x000d300401007387 */ /* 0x0003e80000100800 */
[----:B------:R-:W5:Y:S01]  /*144b0*/  LDL.LU R26, [R1+0xc4] ;  /* 0x0000c400011a7983 */ /* 0x000f620000300800 */
[----:B0-----:R-:W-:Y:S02]  /*144c0*/  LEA R23, P3, R28, R9, 0x1 ;  /* 0x000000091c177211 */ /* 0x001fe400078608ff */
[----:B-1----:R-:W-:-:S03]  /*144d0*/  LEA.HI.X.SX32 R4, R5, R0, 0x1, P4 ;  /* 0x0000000005047211 */ /* 0x002fc600020f0eff */
[----:B------:R0:W-:Y:S04]  /*144e0*/  STL [R1+0xd34], R23 ;  /* 0x000d341701007387 */ /* 0x0001e80000100800 */
[----:B------:R1:W-:Y:S04]  /*144f0*/  STL [R1+0xd28], R4 ;  /* 0x000d280401007387 */ /* 0x0003e80000100800 */
[----:B0-----:R-:W5:Y:S01]  /*14500*/  LDL.LU R23, [R1+0xcc] ;  /* 0x0000cc0001177983 */ /* 0x001f620000300800 */
[----:B-1----:R-:W-:Y:S02]  /*14510*/  LEA.HI.X.SX32 R4, R6, R0, 0x1, P5 ;  /* 0x0000000006047211 */ /* 0x002fe400028f0eff */
[----:B---3--:R-:W-:-:S05]  /*14520*/  LEA R5, P4, R3, R9, 0x1 ;  /* 0x0000000903057211 */ /* 0x008fca00078808ff */
[----:B------:R4:W-:Y:S04]  /*14530*/  STL [R1+0xd2c], R5 ;  /* 0x000d2c0501007387 */ /* 0x0009e80000100800 */
[----:B------:R0:W-:Y:S04]  /*14540*/  STL [R1+0xd20], R4 ;  /* 0x000d200401007387 */ /* 0x0001e80000100800 */
[----:B------:R-:W3:Y:S01]  /*14550*/  LDL.LU R25, [R1+0xd0] ;  /* 0x0000d00001197983 */ /* 0x000ee20000300800 */
[----:B----4-:R-:W-:Y:S02]  /*14560*/  LEA R5, P5, R2, R9, 0x1 ;  /* 0x0000000902057211 */ /* 0x010fe400078a08ff */
[----:B0-----:R-:W-:-:S03]  /*14570*/  LEA.HI.X.SX32 R4, R7, R0, 0x1, P6 ;  /* 0x0000000007047211 */ /* 0x001fc600030f0eff */
[----:B------:R0:W-:Y:S04]  /*14580*/  STL [R1+0xd24], R5 ;  /* 0x000d240501007387 */ /* 0x0001e80000100800 */
[----:B------:R1:W-:Y:S04]  /*14590*/  STL [R1+0xd18], R4 ;  /* 0x000d180401007387 */ /* 0x0003e80000100800 */
[----:B------:R-:W4:Y:S01]  /*145a0*/  LDL.LU R29, [R1+0xd4] ;  /* 0x0000d400011d7983 */ /* 0x000f220000300800 */
[----:B0-----:R-:W-:Y:S02]  /*145b0*/  LEA R5, P6, R16, R9, 0x1 ;  /* 0x0000000910057211 */ /* 0x001fe400078c08ff */
[----:B-1----:R-:W-:-:S03]  /*145c0*/  LEA.HI.X.SX32 R4, R8, R0, 0x1, P0 ;  /* 0x0000000008047211 */ /* 0x002fc600000f0eff */
[----:B------:R2:W-:Y:S04]  /*145d0*/  STL [R1+0xd1c], R5 ;  /* 0x000d1c0501007387 */ /* 0x0005e80000100800 */
[----:B------:R0:W-:Y:S04]  /*145e0*/  STL [R1+0xd10], R4 ;  /* 0x000d100401007387 */ /* 0x0001e80000100800 */
[----:B------:R-:W4:Y:S01]  /*145f0*/  LDL.LU R6, [R1+0xd8] ;  /* 0x0000d80001067983 */ /* 0x000f220000300800 */
[----:B--2---:R-:W-:Y:S02]  /*14600*/  LEA R5, P0, R17, R9, 0x1 ;  /* 0x0000000911057211 */ /* 0x004fe400078008ff */
[----:B0-----:R-:W-:-:S03]  /*14610*/  LEA.HI.X.SX32 R4, R10, R0, 0x1, P1 ;  /* 0x000000000a047211 */ /* 0x001fc600008f0eff */
[----:B------:R0:W-:Y:S04]  /*14620*/  STL [R1+0xd14], R5 ;  /* 0x000d140501007387 */ /* 0x0001e80000100800 */
[----:B------:R1:W-:Y:S04]  /*14630*/  STL [R1+0xd08], R4 ;  /* 0x000d080401007387 */ /* 0x0003e80000100800 */
[----:B0-----:R-:W2:Y:S01]  /*14640*/  LDL.LU R5, [R1+0xdc] ;  /* 0x0000dc0001057983 */ /* 0x001ea20000300800 */
[----:B-----5:R-:W-:Y:S02]  /*14650*/  LEA R7, P1, R18, R9, 0x1 ;  /* 0x0000000912077211 */ /* 0x020fe400078208ff */
[----:B-1----:R-:W-:-:S03]  /*14660*/  LEA.HI.X.SX32 R4, R24, R0, 0x1, P2 ;  /* 0x0000000018047211 */ /* 0x002fc600010f0eff */
[----:B------:R0:W-:Y:S01]  /*14670*/  STL [R1+0xd0c], R7 ;  /* 0x000d0c0701007387 */ /* 0x0001e20000100800 */
[----:B------:R-:W-:-:S03]  /*14680*/  LEA R8, P2, R19, R9, 0x1 ;  /* 0x0000000913087211 */ /* 0x000fc600078408ff */
[----:B------:R1:W-:Y:S01]  /*14690*/  STL [R1+0xd00], R4 ;  /* 0x000d000401007387 */ /* 0x0003e20000100800 */
[----:B0-----:R-:W-:-:S03]  /*146a0*/  LEA.HI.X.SX32 R7, R28, R0, 0x1, P3 ;  /* 0x000000001c077211 */ /* 0x001fc600018f0eff */
[----:B-1----:R-:W5:Y:S04]  /*146b0*/  LDL.LU R4, [R1+0xe0] ;  /* 0x0000e00001047983 */ /* 0x002f680000300800 */
[----:B------:R-:W-:Y:S04]  /*146c0*/  STL [R1+0xd04], R8 ;  /* 0x000d040801007387 */ /* 0x000fe80000100800 */
[----:B------:R0:W-:Y:S02]  /*146d0*/  STL [R1+0x584], R7 ;  /* 0x0005840701007387 */ /* 0x0001e40000100800 */
[----:B0-----:R-:W-:-:S02]  /*146e0*/  LEA.HI.X.SX32 R7, R3, R0, 0x1, P4 ;  /* 0x0000000003077211 */ /* 0x001fc400020f0eff */
[----:B------:R-:W5:Y:S01]  /*146f0*/  LDL.LU R3, [R1+0xe8] ;  /* 0x0000e80001037983 */ /* 0x000f620000300800 */
[----:B------:R-:W-:-:S05]  /*14700*/  LEA R8, P3, R20, R9, 0x1 ;  /* 0x0000000914087211 */ /* 0x000fca00078608ff */
[----:B------:R-:W-:Y:S04]  /*14710*/  STL [R1+0x5a4], R8 ;  /* 0x0005a40801007387 */ /* 0x000fe80000100800 */
[----:B------:R0:W-:Y:S02]  /*14720*/  STL [R1+0x588], R7 ;  /* 0x0005880701007387 */ /* 0x0001e40000100800 */
[----:B0-----:R-:W-:Y:S02]  /*14730*/  LEA.HI.X.SX32 R7, R2, R0, 0x1, P5 ;  /* 0x0000000002077211 */ /* 0x001fe400028f0eff */
[----:B------:R-:W5:Y:S01]  /*14740*/  LDL.LU R2, [R1+0x104] ;  /* 0x0001040001027983 */ /* 0x000f620000300800 */
[----:B------:R-:W-:-:S05]  /*14750*/  LEA R8, P4, R21, R9, 0x1 ;  /* 0x0000000915087211 */ /* 0x000fca00078808ff */
[----:B------:R-:W-:Y:S04]  /*14760*/  STL [R1+0x5ac], R8 ;  /* 0x0005ac0801007387 */ /* 0x000fe80000100800 */
[----:B------:R0:W-:Y:S02]  /*14770*/  STL [R1+0x58c], R7 ;  /* 0x00058c0701007387 */ /* 0x0001e40000100800 */
[----:B0-----:R-:W-:Y:S02]  /*14780*/  LEA.HI.X.SX32 R7, R16, R0, 0x1, P6 ;  /* 0x0000000010077211 */ /* 0x001fe400030f0eff */
[----:B------:R-:W5:Y:S01]  /*14790*/  LDL.LU R16, [R1+0x108] ;  /* 0x0001080001107983 */ /* 0x000f620000300800 */
[----:B------:R-:W-:-:S05]  /*147a0*/  LEA R8, P5, R22, R9, 0x1 ;  /* 0x0000000916087211 */ /* 0x000fca00078a08ff */
[----:B------:R0:W-:Y:S04]  /*147b0*/  STL [R1+0x5b4], R8 ;  /* 0x0005b40801007387 */ /* 0x0001e80000100800 */
[----:B------:R1:W-:Y:S01]  /*147c0*/  STL [R1+0x590], R7 ;  /* 0x0005900701007387 */ /* 0x0003e20000100800 */
[----:B0-----:R-:W-:Y:S02]  /*147d0*/  LEA R8, P6, R27, R9, 0x1 ;  /* 0x000000091b087211 */ /* 0x001fe400078c08ff */
[-C--:B-1----:R-:W-:Y:S02]  /*147e0*/  LEA.HI.X.SX32 R7, R17, R0.reuse, 0x1, P0 ;  /* 0x0000000011077211 */ /* 0x082fe400000f0eff */
[----:B------:R-:W5:Y:S04]  /*147f0*/  LDL.LU R17, [R1+0x10c] ;  /* 0x00010c0001117983 */ /* 0x000f680000300800 */
[----:B------:R-:W-:Y:S04]  /*14800*/  STL [R1+0x5bc], R8 ;  /* 0x0005bc0801007387 */ /* 0x000fe80000100800 */
[----:B------:R0:W-:Y:S02]  /*14810*/  STL [R1+0x594], R7 ;  /* 0x0005940701007387 */ /* 0x0001e40000100800 */
[----:B0-----:R-:W-:-:S02]  /*14820*/  LEA.HI.X.SX32 R7, R18, R0, 0x1, P1 ;  /* 0x0000000012077211 */ /* 0x001fc400008f0eff */
        /* <DEDUP_REMOVED lines=11> */
[----:B---3--:R-:W-:-:S05]  /*148e0*/  LEA R8, P2, R25, R9, 0x1 ;  /* 0x0000000919087211 */ /* 0x008fca00078408ff */
[----:B------:R4:W-:Y:S04]  /*148f0*/  STL [R1+0x5d4], R8 ;  /* 0x0005d40801007387 */ /* 0x0009e80000100800 */
[----:B------:R0:W-:Y:S01]  /*14900*/  STL [R1+0x5a0], R7 ;  /* 0x0005a00701007387 */ /* 0x0001e20000100800 */
[-C--:B----4-:R-:W-:Y:S02]  /*14910*/  LEA R8, P3, R29, R9.reuse, 0x1 ;  /* 0x000000091d087211 */ /* 0x090fe400078608ff */
[----:B0-----:R-:W-:Y:S02]  /*14920*/  LEA.HI.X.SX32 R7, R21, R0, 0x1, P4 ;  /* 0x0000000015077211 */ /* 0x001fe400020f0eff */
[----:B------:R-:W3:Y:S04]  /*14930*/  LDL.LU R21, [R1+0x11c] ;  /* 0x00011c0001157983 */ /* 0x000ee80000300800 */
[----:B------:R0:W-:Y:S04]  /*14940*/  STL [R1+0x5dc], R8 ;  /* 0x0005dc0801007387 */ /* 0x0001e80000100800 */
[----:B------:R1:W-:Y:S01]  /*14950*/  STL [R1+0x5a8], R7 ;  /* 0x0005a80701007387 */ /* 0x0003e20000100800 */
[----:B0-----:R-:W-:-:S02]  /*14960*/  LEA R8, P4, R6, R9, 0x1 ;  /* 0x0000000906087211 */ /* 0x001fc400078808ff */
[----:B-1----:R-:W-:Y:S02]  /*14970*/  LEA.HI.X.SX32 R7, R22, R0, 0x1, P5 ;  /* 0x0000000016077211 */ /* 0x002fe400028f0eff */
[----:B------:R-:W4:Y:S04]  /*14980*/  LDL.LU R22, [R1+0x120] ;  /* 0x0001200001167983 */ /* 0x000f280000300800 */
[----:B------:R2:W-:Y:S04]  /*14990*/  STL [R1+0x5e4], R8 ;  /* 0x0005e40801007387 */ /* 0x0005e80000100800 */
[----:B------:R0:W-:Y:S01]  /*149a0*/  STL [R1+0x5b0], R7 ;  /* 0x0005b00701007387 */ /* 0x0001e20000100800 */
[----:B--2---:R-:W-:-:S02]  /*149b0*/  LEA R8, P5, R5, R9, 0x1 ;  /* 0x0000000905087211 */ /* 0x004fc400078a08ff */
[-C--:B0-----:R-:W-:Y:S02]  /*149c0*/  LEA.HI.X.SX32 R7, R27, R0.reuse, 0x1, P6 ;  /* 0x000000001b077211 */ /* 0x081fe400030f0eff */
[----:B------:R-:W2:Y:S04]  /*149d0*/  LDL.LU R27, [R1+0x124] ;  /* 0x00012400011b7983 */ /* 0x000ea80000300800 */
[----:B------:R-:W-:Y:S04]  /*149e0*/  STL [R1+0x5ec], R8 ;  /* 0x0005ec0801007387 */ /* 0x000fe80000100800 */
[----:B------:R0:W-:Y:S02]  /*149f0*/  STL [R1+0x5b8], R7 ;  /* 0x0005b80701007387 */ /* 0x0001e40000100800 */
[----:B0-----:R-:W-:-:S02]  /*14a00*/  LEA.HI.X.SX32 R7, R26, R0, 0x1, P0 ;  /* 0x000000001a077211 */ /* 0x001fc400000f0eff */
[----:B------:R-:W2:Y:S01]  /*14a10*/  LDL.LU R26, [R1+0x148] ;  /* 0x00014800011a7983 */ /* 0x000ea20000300800 */
[----:B-----5:R-:W-:-:S05]  /*14a20*/  LEA R8, P6, R4, R9, 0x1 ;  /* 0x0000000904087211 */ /* 0x020fca00078c08ff */
        /* <DEDUP_REMOVED lines=40> */
[----:B------:R-:W-:Y:S04]  /*14cb0*/  STL [R1+0x634], R8 ;  /* 0x0006340801007387 */ /* 0x000fe80000100800 */
[----:B------:R0:W-:Y:S02]  /*14cc0*/  STL [R1+0x600], R7 ;  /* 0x0006000701007387 */ /* 0x0001e40000100800 */
[----:B0-----:R-:W-:Y:S02]  /*14cd0*/  LEA.HI.X.SX32 R7, R16, R0, 0x1, P2 ;  /* 0x0000000010077211 */ /* 0x001fe400010f0eff */
[----:B------:R-:W3:Y:S01]  /*14ce0*/  LDL.LU R16, [R1+0x1ac] ;  /* 0x0001ac0001107983 */ /* 0x000ee20000300800 */
[----:B----4-:R-:W-:-:S05]  /*14cf0*/  LEA R8, P1, R22, R9, 0x1 ;  /* 0x0000000916087211 */ /* 0x010fca00078208ff */
[----:B------:R2:W-:Y:S04]  /*14d00*/  STL [R1+0x63c], R8 ;  /* 0x00063c0801007387 */ /* 0x0005e80000100800 */
[----:B------:R0:W-:Y:S01]  /*14d10*/  STL [R1+0x608], R7 ;  /* 0x0006080701007387 */ /* 0x0001e20000100800 */
[-C--:B--2---:R-:W-:Y:S02]  /*14d20*/  LEA R8, P2, R27, R9.reuse, 0x1 ;  /* 0x000000091b087211 */ /* 0x084fe400078408ff */
[----:B0-----:R-:W-:Y:S02]  /*14d30*/  LEA.HI.X.SX32 R7, R17, R0, 0x1, P3 ;  /* 0x0000000011077211 */ /* 0x001fe400018f0eff */
[----:B------:R-:W2:Y:S04]  /*14d40*/  LDL.LU R17, [R1+0x1b0] ;  /* 0x0001b00001117983 */ /* 0x000ea80000300800 */
[----:B------:R0:W-:Y:S04]  /*14d50*/  STL [R1+0x644], R8 ;  /* 0x0006440801007387 */ /* 0x0001e80000100800 */
[----:B------:R1:W-:Y:S01]  /*14d60*/  STL [R1+0x610], R7 ;  /* 0x0006100701007387 */ /* 0x0003e20000100800 */
[----:B0-----:R-:W-:-:S02]  /*14d70*/  LEA R8, P3, R26, R9, 0x1 ;  /* 0x000000091a087211 */ /* 0x001fc400078608ff */
[-C--:B-1----:R-:W-:Y:S02]  /*14d80*/  LEA.HI.X.SX32 R7, R18, R0.reuse, 0x1, P4 ;  /* 0x0000000012077211 */ /* 0x082fe400020f0eff */
[----:B------:R-:W4:Y:S04]  /*14d90*/  LDL.LU R18, [R1+0x1b4] ;  /* 0x0001b40001127983 */ /* 0x000f280000300800 */
[----:B------:R-:W-:Y:S04]  /*14da0*/  STL [R1+0x64c], R8 ;  /* 0x00064c0801007387 */ /* 0x000fe80000100800 */
[----:B------:R0:W-:Y:S02]  /*14db0*/  STL [R1+0x618], R7 ;  /* 0x0006180701007387 */ /* 0x0001e40000100800 */
[----:B0-----:R-:W-:-:S02]  /*14dc0*/  LEA.HI.X.SX32 R7, R19, R0, 0x1, P5 ;  /* 0x0000000013077211 */ /* 0x001fc400028f0eff */
[----:B------:R-:W4:Y:S01]  /*14dd0*/  LDL.LU R19, [R1+0x1b8] ;  /* 0x0001b80001137983 */ /* 0x000f220000300800 */
        /* <DEDUP_REMOVED lines=45> */
[----:B--2---:R-:W-:-:S05]  /*150b0*/  LEA R8, P6, R17, R9, 0x1 ;  /* 0x0000000911087211 */ /* 0x004fca00078c08ff */
[----:B------:R-:W-:Y:S04]  /*150c0*/  STL [R1+0x69c], R8 ;  /* 0x00069c0801007387 */ /* 0x000fe80000100800 */
[----:B------:R0:W-:Y:S02]  /*150d0*/  STL [R1+0x668], R7 ;  /* 0x0006680701007387 */ /* 0x0001e40000100800 */
[-C--:B0-----:R-:W-:Y:S02]  /*150e0*/  LEA.HI.X.SX32 R7, R5, R0.reuse, 0x1, P1 ;  /* 0x0000000005077211 */ /* 0x081fe400008f0eff */
[----:B----4-:R-:W-:Y:S01]  /*150f0*/  LEA R8, P0, R18, R9, 0x1 ;  /* 0x0000000912087211 */ /* 0x010fe200078008ff */
[----:B------:R-:W2:Y:S04]  /*15100*/  LDL.LU R5, [R1+0x1e4] ;  /* 0x0001e40001057983 */ /* 0x000ea80000300800 */
[----:B------:R-:W-:Y:S04]  /*15110*/  STL [R1+0x6a4], R8 ;  /* 0x0006a40801007387 */ /* 0x000fe80000100800 */
[----:B------:R0:W-:Y:S02]  /*15120*/  STL [R1+0x670], R7 ;  /* 0x0006700701007387 */ /* 0x0001e40000100800 */
[----:B0-----:R-:W-:-:S02]  /*15130*/  LEA.HI.X.SX32 R7, R4, R0, 0x1, P2 ;  /* 0x0000000004077211 */ /* 0x001fc400010f0eff */
[----:B------:R-:W4:Y:S01]  /*15140*/  LDL.LU R4, [R1+0x1e8] ;  /* 0x0001e80001047983 */ /* 0x000f220000300800 */
[----:B------:R-:W-:-:S05]  /*15150*/  LEA R8, P1, R19, R9, 0x1 ;  /* 0x0000000913087211 */ /* 0x000fca00078208ff */
[----:B------:R-:W-:Y:S04]  /*15160*/  STL [R1+0x6ac], R8 ;  /* 0x0006ac0801007387 */ /* 0x000fe80000100800 */
[----:B------:R0:W-:Y:S02]  /*15170*/  STL [R1+0x678], R7 ;  /* 0x0006780701007387 */ /* 0x0001e40000100800 */
[----:B0-----:R-:W-:Y:S02]  /*15180*/  LEA.HI.X.SX32 R7, R3, R0, 0x1, P3 ;  /* 0x0000000003077211 */ /* 0x001fe400018f0eff */
        /* <DEDUP_REMOVED lines=122> */
[----:B------:R-:W-:Y:S04]  /*15930*/  STL [R1+0x774], R8 ;  /* 0x0007740801007387 */ /* 0x000fe80000100800 */
[----:B------:R0:W-:Y:S02]  /*15940*/  STL [R1+0x740], R7 ;  /* 0x0007400701007387 */ /* 0x0001e40000100800 */
[-C--:B0-----:R-:W-:Y:S02]  /*15950*/  LEA.HI.X.SX32 R7, R22, R0.reuse, 0x1, P0 ;  /* 0x0000000016077211 */ /* 0x081fe400000f0eff */
[----:B------:R-:W-:Y:S01]  /*15960*/  LEA R8, P6, R6, R9, 0x1 ;  /* 0x0000000906087211 */ /* 0x000fe200078c08ff */
        /* <DEDUP_REMOVED lines=447> */
[----:B------:R0:W-:Y:S01]  /*17560*/  STL [R1+0xa10], R7 ;  /* 0x000a100701007387 */ /* 0x0001e20000100800 */
[-C--:B------:R-:W-:Y:S02]  /*17570*/  LEA.HI.X.SX32 R6, R6, R0.reuse, 0x1, P0 ;  /* 0x0000000006067211 */ /* 0x080fe400000f0eff */
[-C--:B0-----:R-:W-:Y:S02]  /*17580*/  LEA.HI.X.SX32 R7, R29, R0.reuse, 0x1, P6 ;  /* 0x000000001d077211 */ /* 0x081fe400030f0eff */
[----:B------:R-:W-:Y:S01]  /*17590*/  LEA R8, P5, R16, R9, 0x1 ;  /* 0x0000000910087211 */ /* 0x000fe200078a08ff */
[----:B------:R-:W5:Y:S04]  /*175a0*/  LDL.LU R29, [R1+0x16c] ;  /* 0x00016c00011d7983 */ /* 0x000f680000300800 */
[----:B------:R-:W-:Y:S04]  /*175b0*/  STL [R1+0xa4c], R8 ;  /* 0x000a4c0801007387 */ /* 0x000fe80000100800 */
[----:B------:R0:W-:Y:S04]  /*175c0*/  STL [R1+0xa18], R7 ;  /* 0x000a180701007387 */ /* 0x0001e80000100800 */
[----:B0-----:R-:W5:Y:S01]  /*175d0*/  LDL.LU R7, [R1+0x168] ;  /* 0x0001680001077983 */ /* 0x001f620000300800 */
[----:B------:R-:W-:-:S02]  /*175e0*/  LEA.HI.X.SX32 R5, R5, R0, 0x1, P1 ;  /* 0x0000000005057211 */ /* 0x000fc400008f0eff */
[-C--:B------:R-:W-:Y:S02]  /*175f0*/  LEA.HI.X.SX32 R4, R4, R0.reuse, 0x1, P2 ;  /* 0x0000000004047211 */ /* 0x080fe400010f0eff */
[-C--:B------:R-:W-:Y:S02]  /*17600*/  LEA.HI.X.SX32 R3, R3, R0.reuse, 0x1, P3 ;  /* 0x0000000003037211 */ /* 0x080fe400018f0eff */
[-C--:B------:R-:W-:Y:S02]  /*17610*/  LEA.HI.X.SX32 R2, R2, R0.reuse, 0x1, P4 ;  /* 0x0000000002027211 */ /* 0x080fe400020f0eff */
[----:B------:R-:W-:Y:S02]  /*17620*/  LEA.HI.X.SX32 R10, R16, R0, 0x1, P5 ;  /* 0x00000000100a7211 */ /* 0x000fe400028f0eff */
[----:B---3--:R-:W-:-:S05]  /*17630*/  LEA R8, P6, R17, R9, 0x1 ;  /* 0x0000000911087211 */ /* 0x008fca00078c08ff */
[----:B------:R-:W-:Y:S04]  /*17640*/  STL [R1+0xa54], R8 ;  /* 0x000a540801007387 */ /* 0x000fe80000100800 */
[----:B------:R0:W-:Y:S04]  /*17650*/  STL [R1+0xa20], R6 ;  /* 0x000a200601007387 */ /* 0x0001e80000100800 */
[----:B0-----:R-:W3:Y:S01]  /*17660*/  LDL.LU R6, [R1+0x164] ;  /* 0x0001640001067983 */ /* 0x001ee20000300800 */
[----:B--2---:R-:W-:-:S05]  /*17670*/  LEA R8, P0, R18, R9, 0x1 ;  /* 0x0000000912087211 */ /* 0x004fca00078008ff */
[----:B------:R-:W-:Y:S04]  /*17680*/  STL [R1+0xa5c], R8 ;  /* 0x000a5c0801007387 */ /* 0x000fe80000100800 */
[----:B------:R0:W-:Y:S04]  /*17690*/  STL [R1+0xa28], R5 ;  /* 0x000a280501007387 */ /* 0x0001e80000100800 */
[----:B0-----:R-:W2:Y:S01]  /*176a0*/  LDL.LU R5, [R1+0x160] ;  /* 0x0001600001057983 */ /* 0x001ea20000300800 */
[----:B----4-:R-:W-:-:S05]  /*176b0*/  LEA R8, P1, R19, R9, 0x1 ;  /* 0x0000000913087211 */ /* 0x010fca00078208ff */
[----:B------:R-:W-:Y:S04]  /*176c0*/  STL [R1+0xa64], R8 ;  /* 0x000a640801007387 */ /* 0x000fe80000100800 */
[----:B------:R0:W-:Y:S04]  /*176d0*/  STL [R1+0xa30], R4 ;  /* 0x000a300401007387 */ /* 0x0001e80000100800 */
[----:B0-----:R-:W4:Y:S01]  /*176e0*/  LDL.LU R4, [R1+0x15c] ;  /* 0x00015c0001047983 */ /* 0x001f220000300800 */
[----:B------:R-:W-:-:S05]  /*176f0*/  LEA R8, P2, R20, R9, 0x1 ;  /* 0x0000000914087211 */ /* 0x000fca00078408ff */
[----:B------:R-:W-:Y:S04]  /*17700*/  STL [R1+0xa6c], R8 ;  /* 0x000a6c0801007387 */ /* 0x000fe80000100800 */
[----:B------:R0:W-:Y:S04]  /*17710*/  STL [R1+0xa38], R3 ;  /* 0x000a380301007387 */ /* 0x0001e80000100800 */
[----:B0-----:R-:W4:Y:S01]  /*17720*/  LDL.LU R3, [R1+0x158] ;  /* 0x0001580001037983 */ /* 0x001f220000300800 */
[----:B-----5:R-:W-:-:S05]  /*17730*/  LEA R8, P3, R21, R9, 0x1 ;  /* 0x0000000915087211 */ /* 0x020fca00078608ff */
[----:B------:R-:W-:Y:S04]  /*17740*/  STL [R1+0xa74], R8 ;  /* 0x000a740801007387 */ /* 0x000fe80000100800 */
[----:B------:R0:W-:Y:S04]  /*17750*/  STL [R1+0xa40], R2 ;  /* 0x000a400201007387 */ /* 0x0001e80000100800 */
[----:B0-----:R-:W5:Y:S01]  /*17760*/  LDL.LU R2, [R1+0x154] ;  /* 0x0001540001027983 */ /* 0x001f620000300800 */
[----:B------:R-:W-:-:S05]  /*17770*/  LEA R8, P4, R22, R9, 0x1 ;  /* 0x0000000916087211 */ /* 0x000fca00078808ff */
[----:B------:R-:W-:Y:S04]  /*17780*/  STL [R1+0xa7c], R8 ;  /* 0x000a7c0801007387 */ /* 0x000fe80000100800 */
[----:B------:R0:W-:Y:S04]  /*17790*/  STL [R1+0xa48], R10 ;  /* 0x000a480a01007387 */ /* 0x0001e80000100800 */
[----:B------:R-:W5:Y:S01]  /*177a0*/  LDL.LU R16, [R1+0x150] ;  /* 0x0001500001107983 */ /* 0x000f620000300800 */
[----:B0-----:R-:W-:Y:S02]  /*177b0*/  LEA.HI.X.SX32 R10, R17, R0, 0x1, P6 ;  /* 0x00000000110a7211 */ /* 0x001fe400030f0eff */
        /* <DEDUP_REMOVED lines=21> */
[----:B------:R0:W-:Y:S04]  /*17910*/  STL [R1+0xaa4], R8 ;  /* 0x000aa40801007387 */ /* 0x0001e80000100800 */
[----:B------:R1:W-:Y:S04]  /*17920*/  STL [R1+0xa70], R10 ;  /* 0x000a700a01007387 */ /* 0x0003e80000100800 */
[----:B------:R-:W5:Y:S01]  /*17930*/  LDL.LU R21, [R1+0x138] ;  /* 0x0001380001157983 */ /* 0x000f620000300800 */
[----:B0-----:R-:W-:Y:S02]  /*17940*/  LEA R8, P3, R7, R9, 0x1 ;  /* 0x0000000907087211 */ /* 0x001fe400078608ff */
[----:B-1----:R-:W-:-:S03]  /*17950*/  LEA.HI.X.SX32 R10, R22, R0, 0x1, P4 ;  /* 0x00000000160a7211 */ /* 0x002fc600020f0eff */
[----:B------:R-:W-:Y:S04]  /*17960*/  STL [R1+0xaac], R8 ;  /* 0x000aac0801007387 */ /* 0x000fe80000100800 */
[----:B------:R0:W-:Y:S04]  /*17970*/  STL [R1+0xa78], R10 ;  /* 0x000a780a01007387 */ /* 0x0001e80000100800 */
[----:B------:R-:W5:Y:S01]  /*17980*/  LDL.LU R22, [R1+0x134] ;  /* 0x0001340001167983 */ /* 0x000f620000300800 */
[----:B0-----:R-:W-:Y:S02]  /*17990*/  LEA.HI.X.SX32 R10, R27, R0, 0x1, P5 ;  /* 0x000000001b0a7211 */ /* 0x001fe400028f0eff */
[----:B---3--:R-:W-:-:S05]  /*179a0*/  LEA R8, P4, R6, R9, 0x1 ;  /* 0x0000000906087211 */ /* 0x008fca00078808ff */
[----:B------:R-:W-:Y:S04]  /*179b0*/  STL [R1+0xab4], R8 ;  /* 0x000ab40801007387 */ /* 0x000fe80000100800 */
[----:B------:R0:W-:Y:S04]  /*179c0*/  STL [R1+0xa80], R10 ;  /* 0x000a800a01007387 */ /* 0x0001e80000100800 */
[----:B------:R-:W3:Y:S01]  /*179d0*/  LDL.LU R27, [R1+0x130] ;  /* 0x00013000011b7983 */ /* 0x000ee20000300800 */
[----:B0-----:R-:W-:Y:S02]  /*179e0*/  LEA.HI.X.SX32 R10, R26, R0, 0x1, P6 ;  /* 0x000000001a0a7211 */ /* 0x001fe400030f0eff */
[----:B--2---:R-:W-:-:S05]  /*179f0*/  LEA R8, P5, R5, R9, 0x1 ;  /* 0x0000000905087211 */ /* 0x004fca00078a08ff */
[----:B------:R-:W-:Y:S04]  /*17a00*/  STL [R1+0xabc], R8 ;  /* 0x000abc0801007387 */ /* 0x000fe80000100800 */
[----:B------:R0:W-:Y:S04]  /*17a10*/  STL [R1+0xa88], R10 ;  /* 0x000a880a01007387 */ /* 0x0001e80000100800 */
[----:B------:R-:W2:Y:S01]  /*17a20*/  LDL.LU R26, [R1+0x12c] ;  /* 0x00012c00011a7983 */ /* 0x000ea20000300800 */
[----:B0-----:R-:W-:Y:S02]  /*17a30*/  LEA.HI.X.SX32 R10, R23, R0, 0x1, P0 ;  /* 0x00000000170a7211 */ /* 0x001fe400000f0eff */
[----:B----4-:R-:W-:-:S05]  /*17a40*/  LEA R8, P6, R4, R9, 0x1 ;  /* 0x0000000904087211 */ /* 0x010fca00078c08ff */
[----:B------:R-:W-:Y:S04]  /*17a50*/  STL [R1+0xac4], R8 ;  /* 0x000ac40801007387 */ /* 0x000fe80000100800 */
[----:B------:R0:W-:Y:S04]  /*17a60*/  STL [R1+0xa90], R10 ;  /* 0x000a900a01007387 */ /* 0x0001e80000100800 */
[----:B------:R-:W4:Y:S01]  /*17a70*/  LDL.LU R23, [R1+0x128] ;  /* 0x0001280001177983 */ /* 0x000f220000300800 */
[----:B0-----:R-:W-:Y:S02]  /*17a80*/  LEA.HI.X.SX32 R10, R25, R0, 0x1, P1 ;  /* 0x00000000190a7211 */ /* 0x001fe400008f0eff */
[----:B------:R-:W-:-:S05]  /*17a90*/  LEA R8, P0, R3, R9, 0x1 ;  /* 0x0000000903087211 */ /* 0x000fca00078008ff */
[----:B------:R-:W-:Y:S04]  /*17aa0*/  STL [R1+0xacc], R8 ;  /* 0x000acc0801007387 */ /* 0x000fe80000100800 */
[----:B------:R0:W-:Y:S04]  /*17ab0*/  STL [R1+0xa98], R10 ;  /* 0x000a980a01007387 */ /* 0x0001e80000100800 */
[----:B------:R-:W4:Y:S01]  /*17ac0*/  LDL.LU R25, [R1+0x100] ;  /* 0x0001000001197983 */ /* 0x000f220000300800 */
[----:B0-----:R-:W-:Y:S02]  /*17ad0*/  LEA.HI.X.SX32 R10, R29, R0, 0x1, P2 ;  /* 0x000000001d0a7211 */ /* 0x001fe400010f0eff */
[----:B-----5:R-:W-:-:S05]  /*17ae0*/  LEA R8, P1, R2, R9, 0x1 ;  /* 0x0000000902087211 */ /* 0x020fca00078208ff */
[----:B------:R0:W-:Y:S04]  /*17af0*/  STL [R1+0xad4], R8 ;  /* 0x000ad40801007387 */ /* 0x0001e80000100800 */
[----:B------:R-:W5:Y:S01]  /*17b00*/  LDL.LU R29, [R1+0xfc] ;  /* 0x0000fc00011d7983 */ /* 0x000f620000300800 */
[----:B0-----:R-:W-:-:S03]  /*17b10*/  LEA R8, P2, R16, R9, 0x1 ;  /* 0x0000000910087211 */ /* 0x001fc600078408ff */
[----:B------:R0:W-:Y:S04]  /*17b20*/  STL [R1+0xaa0], R10 ;  /* 0x000aa00a01007387 */ /* 0x0001e80000100800 */
[----:B------:R1:W-:Y:S01]  /*17b30*/  STL [R1+0xadc], R8 ;  /* 0x000adc0801007387 */ /* 0x0003e20000100800 */
[----:B0-----:R-:W-:-:S03]  /*17b40*/  LEA.HI.X.SX32 R10, R7, R0, 0x1, P3 ;  /* 0x00000000070a7211 */ /* 0x001fc600018f0eff */
[----:B------:R-:W5:Y:S04]  /*17b50*/  LDL.LU R7, [R1+0xf8] ;  /* 0x0000f80001077983 */ /* 0x000f680000300800 */
[----:B------:R0:W-:Y:S01]  /*17b60*/  STL [R1+0xaa8], R10 ;  /* 0x000aa80a01007387 */ /* 0x0001e20000100800 */
[----:B-1----:R-:W-:-:S05]  /*17b70*/  LEA R8, P3, R17, R9, 0x1 ;  /* 0x0000000911087211 */ /* 0x002fca00078608ff */
[----:B------:R1:W-:Y:S01]  /*17b80*/  STL [R1+0xae4], R8 ;  /* 0x000ae40801007387 */ /* 0x0003e20000100800 */
[----:B0-----:R-:W-:-:S03]  /*17b90*/  LEA.HI.X.SX32 R10, R6, R0, 0x1, P4 ;  /* 0x00000000060a7211 */ /* 0x001fc600020f0eff */
[----:B------:R-:W5:Y:S01]  /*17ba0*/  LDL.LU R6, [R1+0xf4] ;  /* 0x0000f40001067983 */ /* 0x000f620000300800 */
[----:B------:R-:W-:-:S03]  /*17bb0*/  LEA.HI.X.SX32 R5, R5, R0, 0x1, P5 ;  /* 0x0000000005057211 */ /* 0x000fc600028f0eff */
[----:B------:R-:W-:Y:S01]  /*17bc0*/  STL [R1+0xab0], R10 ;  /* 0x000ab00a01007387 */ /* 0x000fe20000100800 */
[----:B-1----:R-:W-:-:S05]  /*17bd0*/  LEA R8, P4, R18, R9, 0x1 ;  /* 0x0000000912087211 */ /* 0x002fca00078808ff */
[----:B------:R-:W-:Y:S04]  /*17be0*/  STL [R1+0xaec], R8 ;  /* 0x000aec0801007387 */ /* 0x000fe80000100800 */
[----:B------:R0:W-:Y:S01]  /*17bf0*/  STL [R1+0xab8], R5 ;  /* 0x000ab80501007387 */ /* 0x0001e20000100800 */
[----:B------:R-:W-:-:S03]  /*17c00*/  LEA.HI.X.SX32 R4, R4, R0, 0x1, P6 ;  /* 0x0000000004047211 */ /* 0x000fc600030f0eff */
[----:B0-----:R-:W5:Y:S01]  /*17c10*/  LDL.LU R5, [R1+0xf0] ;  /* 0x0000f00001057983 */ /* 0x001f620000300800 */
[----:B------:R-:W-:-:S05]  /*17c20*/  LEA R8, P5, R19, R9, 0x1 ;  /* 0x0000000913087211 */ /* 0x000fca00078a08ff */
[----:B------:R-:W-:Y:S01]  /*17c30*/  STL [R1+0xaf4], R8 ;  /* 0x000af40801007387 */ /* 0x000fe20000100800 */
[----:B------:R-:W-:-:S03]  /*17c40*/  LEA.HI.X.SX32 R3, R3, R0, 0x1, P0 ;  /* 0x0000000003037211 */ /* 0x000fc600000f0eff */
[----:B------:R0:W-:Y:S04]  /*17c50*/  STL [R1+0xac0], R4 ;  /* 0x000ac00401007387 */ /* 0x0001e80000100800 */
[----:B0-----:R-:W5:Y:S01]  /*17c60*/  LDL.LU R4, [R1+0xec] ;  /* 0x0000ec0001047983 */ /* 0x001f620000300800 */
        /* <DEDUP_REMOVED lines=11> */
[----:B------:R0:W-:Y:S04]  /*17d20*/  STL [R1+0xb0c], R8 ;  /* 0x000b0c0801007387 */ /* 0x0001e80000100800 */
[----:B------:R1:W-:Y:S01]  /*17d30*/  STL [R1+0xad8], R3 ;  /* 0x000ad80301007387 */ /* 0x0003e20000100800 */
[----:B0-----:R-:W-:-:S03]  /*17d40*/  LEA.HI.X.SX32 R8, R17, R0, 0x1, P3 ;  /* 0x0000000011087211 */ /* 0x001fc600018f0eff */
[----:B-1----:R-:W5:Y:S01]  /*17d50*/  LDL.LU R3, [R1+0xbc] ;  /* 0x0000bc0001037983 */ /* 0x002f620000300800 */
[----:B---3--:R-:W-:-:S05]  /*17d60*/  LEA R10, P2, R27, R9, 0x1 ;  /* 0x000000091b0a7211 */ /* 0x008fca00078408ff */
[----:B------:R-:W-:Y:S04]  /*17d70*/  STL [R1+0xb14], R10 ;  /* 0x000b140a01007387 */ /* 0x000fe80000100800 */
[----:B------:R0:W-:Y:S04]  /*17d80*/  STL [R1+0xae0], R8 ;  /* 0x000ae00801007387 */ /* 0x0001e80000100800 */
[----:B------:R-:W3:Y:S01]  /*17d90*/  LDL.LU R17, [R1+0xb8] ;  /* 0x0000b80001117983 */ /* 0x000ee20000300800 */
[----:B0-----:R-:W-:Y:S02]  /*17da0*/  LEA.HI.X.SX32 R8, R18, R0, 0x1, P4 ;  /* 0x0000000012087211 */ /* 0x001fe400020f0eff */
[----:B--2---:R-:W-:-:S05]  /*17db0*/  LEA R10, P3, R26, R9, 0x1 ;  /* 0x000000091a0a7211 */ /* 0x004fca00078608ff */
[----:B------:R-:W-:Y:S04]  /*17dc0*/  STL [R1+0xb1c], R10 ;  /* 0x000b1c0a01007387 */ /* 0x000fe80000100800 */
[----:B------:R0:W-:Y:S01]  /*17dd0*/  STL [R1+0xae8], R8 ;  /* 0x000ae80801007387 */ /* 0x0001e20000100800 */
[----:B----4-:R-:W-:Y:S02]  /*17de0*/  LEA R18, P4, R23, R9, 0x1 ;  /* 0x0000000917127211 */ /* 0x010fe400078808ff */
[----:B0-----:R-:W-:-:S03]  /*17df0*/  LEA.HI.X.SX32 R8, R19, R0, 0x1, P5 ;  /* 0x0000000013087211 */ /* 0x001fc600028f0eff */
[----:B------:R0:W-:Y:S04]  /*17e00*/  STL [R1+0xb24], R18 ;  /* 0x000b241201007387 */ /* 0x0001e80000100800 */
[----:B0-----:R-:W2:Y:S01]  /*17e10*/  LDL.LU R18, [R1+0xb4] ;  /* 0x0000b40001127983 */ /* 0x001ea20000300800 */
[----:B------:R-:W-:-:S03]  /*17e20*/  LEA R10, P5, R25, R9, 0x1 ;  /* 0x00000009190a7211 */ /* 0x000fc600078a08ff */
[----:B------:R0:W-:Y:S04]  /*17e30*/  STL [R1+0xaf0], R8 ;  /* 0x000af00801007387 */ /* 0x0001e80000100800 */
[----:B------:R5:W-:Y:S04]  /*17e40*/  STL [R1+0xb2c], R10 ;  /* 0x000b2c0a01007387 */ /* 0x000be80000100800 */
[----:B------:R-:W4:Y:S01]  /*17e50*/  LDL.LU R19, [R1+0xb0] ;  /* 0x0000b00001137983 */ /* 0x000f220000300800 */
[----:B0-----:R-:W-:-:S05]  /*17e60*/  LEA.HI.X.SX32 R8, R20, R0, 0x1, P6 ;  /* 0x0000000014087211 */ /* 0x001fca00030f0eff */
[----:B------:R0:W-:Y:S01]  /*17e70*/  STL [R1+0xaf8], R8 ;  /* 0x000af80801007387 */ /* 0x0001e20000100800 */
[----:B-----5:R-:W-:-:S05]  /*17e80*/  LEA R10, P6, R29, R9, 0x1 ;  /* 0x000000091d0a7211 */ /* 0x020fca00078c08ff */
[----:B------:R1:W-:Y:S01]  /*17e90*/  STL [R1+0xb34], R10 ;  /* 0x000b340a01007387 */ /* 0x0003e20000100800 */
[----:B0-----:R-:W-:-:S03]  /*17ea0*/  LEA.HI.X.SX32 R8, R21, R0, 0x1, P0 ;  /* 0x0000000015087211 */ /* 0x001fc600000f0eff */
[----:B------:R-:W5:Y:S04]  /*17eb0*/  LDL.LU R20, [R1+0xac] ;  /* 0x0000ac0001147983 */ /* 0x000f680000300800 */
[----:B------:R0:W-:Y:S01]  /*17ec0*/  STL [R1+0xb00], R8 ;  /* 0x000b000801007387 */ /* 0x0001e20000100800 */
[----:B-1----:R-:W-:-:S05]  /*17ed0*/  LEA R10, P0, R7, R9, 0x1 ;  /* 0x00000009070a7211 */ /* 0x002fca00078008ff */
[----:B------:R1:W-:Y:S04]  /*17ee0*/  STL [R1+0xb3c], R10 ;  /* 0x000b3c0a01007387 */ /* 0x0003e80000100800 */
[----:B------:R-:W5:Y:S01]  /*17ef0*/  LDL.LU R21, [R1+0xa8] ;  /* 0x0000a80001157983 */ /* 0x000f620000300800 */
[----:B0-----:R-:W-:Y:S02]  /*17f00*/  LEA.HI.X.SX32 R8, R22, R0, 0x1, P1 ;  /* 0x0000000016087211 */ /* 0x001fe400008f0eff */
[----:B-1----:R-:W-:-:S03]  /*17f10*/  LEA R10, P1, R6, R9, 0x1 ;  /* 0x00000009060a7211 */ /* 0x002fc600078208ff */
[----:B------:R0:W-:Y:S04]  /*17f20*/  STL [R1+0xb08], R8 ;  /* 0x000b080801007387 */ /* 0x0001e80000100800 */
[----:B------:R-:W-:Y:S04]  /*17f30*/  STL [R1+0xb44], R10 ;  /* 0x000b440a01007387 */ /* 0x000fe80000100800 */
[----:B------:R-:W5:Y:S01]  /*17f40*/  LDL.LU R22, [R1+0xa4] ;  /* 0x0000a40001167983 */ /* 0x000f620000300800 */
[----:B0-----:R-:W-:-:S05]  /*17f50*/  LEA.HI.X.SX32 R8, R27, R0, 0x1, P2 ;  /* 0x000000001b087211 */ /* 0x001fca00010f0eff */
        /* <DEDUP_REMOVED lines=14> */
[----:B------:R0:W-:Y:S04]  /*18040*/  STL [R1+0xb5c], R10 ;  /* 0x000b5c0a01007387 */ /* 0x0001e80000100800 */
[----:B------:R-:W5:Y:S04]  /*18050*/  LDL.LU R25, [R1+0x94] ;  /* 0x0000940001197983 */ /* 0x000f680000300800 */
[----:B------:R1:W-:Y:S01]  /*18060*/  STL [R1+0xb28], R8 ;  /* 0x000b280801007387 */ /* 0x0003e20000100800 */
[----:B0-----:R-:W-:Y:S02]  /*18070*/  LEA R10, P5, R16, R9, 0x1 ;  /* 0x00000009100a7211 */ /* 0x001fe400078a08ff */
[----:B-1----:R-:W-:-:S03]  /*18080*/  LEA.HI.X.SX32 R8, R29, R0, 0x1, P6 ;  /* 0x000000001d087211 */ /* 0x002fc600030f0eff */
[----:B------:R0:W-:Y:S04]  /*18090*/  STL [R1+0xb64], R10 ;  /* 0x000b640a01007387 */ /* 0x0001e80000100800 */
[----:B------:R-:W5:Y:S04]  /*180a0*/  LDL.LU R29, [R1+0x80] ;  /* 0x00008000011d7983 */ /* 0x000f680000300800 */
[----:B------:R1:W-:Y:S01]  /*180b0*/  STL [R1+0xb30], R8 ;  /* 0x000b300801007387 */ /* 0x0003e20000100800 */
[----:B0-----:R-:W-:Y:S02]  /*180c0*/  LEA R10, P6, R3, R9, 0x1 ;  /* 0x00000009030a7211 */ /* 0x001fe400078c08ff */
[----:B-1----:R-:W-:-:S03]  /*180d0*/  LEA.HI.X.SX32 R8, R7, R0, 0x1, P0 ;  /* 0x0000000007087211 */ /* 0x002fc600000f0eff */
[----:B------:R-:W-:Y:S04]  /*180e0*/  STL [R1+0xb6c], R10 ;  /* 0x000b6c0a01007387 */ /* 0x000fe80000100800 */
[----:B------:R-:W5:Y:S04]  /*180f0*/  LDL.LU R7, [R1+0x7c] ;  /* 0x00007c0001077983 */ /* 0x000f680000300800 */
[----:B------:R0:W-:Y:S02]  /*18100*/  STL [R1+0xb38], R8 ;  /* 0x000b380801007387 */ /* 0x0001e40000100800 */
[----:B0-----:R-:W-:-:S02]  /*18110*/  LEA.HI.X.SX32 R8, R6, R0, 0x1, P1 ;  /* 0x0000000006087211 */ /* 0x001fc400008f0eff */
[----:B---3--:R-:W-:-:S05]  /*18120*/  LEA R10, P0, R17, R9, 0x1 ;  /* 0x00000009110a7211 */ /* 0x008fca00078008ff */
[----:B------:R-:W-:Y:S04]  /*18130*/  STL [R1+0xb74], R10 ;  /* 0x000b740a01007387 */ /* 0x000fe80000100800 */
[----:B------:R-:W3:Y:S04]  /*18140*/  LDL.LU R6, [R1+0x78] ;  /* 0x0000780001067983 */ /* 0x000ee80000300800 */
[----:B------:R0:W-:Y:S02]  /*18150*/  STL [R1+0xb40], R8 ;  /* 0x000b400801007387 */ /* 0x0001e40000100800 */
[----:B0-----:R-:W-:-:S02]  /*18160*/  LEA.HI.X.SX32 R8, R5, R0, 0x1, P2 ;  /* 0x0000000005087211 */ /* 0x001fc400010f0eff */
[----:B------:R-:W3:Y:S01]  /*18170*/  LDL.LU R5, [R1+0x68] ;  /* 0x0000680001057983 */ /* 0x000ee20000300800 */
[----:B--2---:R-:W-:-:S05]  /*18180*/  LEA R10, P1, R18, R9, 0x1 ;  /* 0x00000009120a7211 */ /* 0x004fca00078208ff */
[----:B------:R4:W-:Y:S04]  /*18190*/  STL [R1+0xb7c], R10 ;  /* 0x000b7c0a01007387 */ /* 0x0009e80000100800 */
[----:B------:R0:W-:Y:S01]  /*181a0*/  STL [R1+0xb48], R8 ;  /* 0x000b480801007387 */ /* 0x0001e20000100800 */
[----:B----4-:R-:W-:Y:S02]  /*181b0*/  LEA R10, P2, R19, R9, 0x1 ;  /* 0x00000009130a7211 */ /* 0x010fe400078408ff */
[-C--:B0-----:R-:W-:Y:S02]  /*181c0*/  LEA.HI.X.SX32 R8, R4, R0.reuse, 0x1, P3 ;  /* 0x0000000004087211 */ /* 0x081fe400018f0eff */
[----:B------:R-:W2:Y:S04]  /*181d0*/  LDL.LU R4, [R1+0x60] ;  /* 0x0000600001047983 */ /* 0x000ea80000300800 */
[----:B------:R-:W-:Y:S04]  /*181e0*/  STL [R1+0xb84], R10 ;  /* 0x000b840a01007387 */ /* 0x000fe80000100800 */
[----:B------:R0:W-:Y:S02]  /*181f0*/  STL [R1+0xb50], R8 ;  /* 0x000b500801007387 */ /* 0x0001e40000100800 */
[----:B0-----:R-:W-:-:S02]  /*18200*/  LEA.HI.X.SX32 R8, R2, R0, 0x1, P4 ;  /* 0x0000000002087211 */ /* 0x001fc400020f0eff */
[----:B------:R-:W4:Y:S01]  /*18210*/  LDL.LU R2, [R1+0x5c] ;  /* 0x00005c0001027983 */ /* 0x000f220000300800 */
[----:B-----5:R-:W-:-:S05]  /*18220*/  LEA R10, P3, R20, R9, 0x1 ;  /* 0x00000009140a7211 */ /* 0x020fca00078608ff */
[----:B------:R0:W-:Y:S01]  /*18230*/  STL [R1+0xb8c], R10 ;  /* 0x000b8c0a01007387 */ /* 0x0001e20000100800 */
[----:B------:R-:W-:-:S03]  /*18240*/  LEA R24, P4, R21, R9, 0x1 ;  /* 0x0000000915187211 */ /* 0x000fc600078808ff */
[----:B------:R1:W-:Y:S01]  /*18250*/  STL [R1+0xb58], R8 ;  /* 0x000b580801007387 */ /* 0x0003e20000100800 */
[----:B0-----:R-:W-:-:S03]  /*18260*/  LEA.HI.X.SX32 R10, R16, R0, 0x1, P5 ;  /* 0x00000000100a7211 */ /* 0x001fc600028f0eff */
[----:B------:R-:W-:Y:S04]  /*18270*/  STL [R1+0xb94], R24 ;  /* 0x000b941801007387 */ /* 0x000fe80000100800 */
[----:B------:R-:W5:Y:S04]  /*18280*/  LDL.LU R16, [R1+0x58] ;  /* 0x0000580001107983 */ /* 0x000f680000300800 */
[----:B------:R0:W-:Y:S01]  /*18290*/  STL [R1+0xb60], R10 ;  /* 0x000b600a01007387 */ /* 0x0001e20000100800 */
[----:B-1----:R-:W-:Y:S02]  /*182a0*/  LEA R8, P5, R22, R9, 0x1 ;  /* 0x0000000916087211 */ /* 0x002fe400078a08ff */
[----:B0-----:R-:W-:-:S03]  /*182b0*/  LEA.HI.X.SX32 R10, R3, R0, 0x1, P6 ;  /* 0x00000000030a7211 */ /* 0x001fc600030f0eff */
[----:B------:R0:W-:Y:S01]  /*182c0*/  STL [R1+0xb9c], R8 ;  /* 0x000b9c0801007387 */ /* 0x0001e20000100800 */
[----:B------:R-:W-:-:S03]  /*182d0*/  LEA.HI.X.SX32 R3, R17, R0, 0x1, P0 ;  /* 0x0000000011037211 */ /* 0x000fc600000f0eff */
[----:B------:R1:W-:Y:S04]  /*182e0*/  STL [R1+0xb68], R10 ;  /* 0x000b680a01007387 */ /* 0x0003e80000100800 */
[----:B------:R-:W5:Y:S01]  /*182f0*/  LDL.LU R17, [R1+0x54] ;  /* 0x0000540001117983 */ /* 0x000f620000300800 */
[----:B0-----:R-:W-:-:S05]  /*18300*/  LEA R8, P6, R27, R9, 0x1 ;  /* 0x000000091b087211 */ /* 0x001fca00078c08ff */
[----:B------:R0:W-:Y:S04]  /*18310*/  STL [R1+0xba4], R8 ;  /* 0x000ba40801007387 */ /* 0x0001e80000100800 */
[----:B------:R-:W-:Y:S01]  /*18320*/  STL [R1+0xb70], R3 ;  /* 0x000b700301007387 */ /* 0x000fe20000100800 */
[----:B-1----:R-:W-:Y:S02]  /*18330*/  LEA R10, P0, R26, R9, 0x1 ;  /* 0x000000091a0a7211 */ /* 0x002fe400078008ff */
[----:B0-----:R-:W-:-:S03]  /*18340*/  LEA.HI.X.SX32 R8, R18, R0, 0x1, P1 ;  /* 0x0000000012087211 */ /* 0x001fc600008f0eff */
[----:B------:R0:W-:Y:S04]  /*18350*/  STL [R1+0xbac], R10 ;  /* 0x000bac0a01007387 */ /* 0x0001e80000100800 */
[----:B------:R-:W5:Y:S01]  /*18360*/  LDL.LU R18, [R1+0x50] ;  /* 0x0000500001127983 */ /* 0x000f620000300800 */
[----:B0-----:R-:W-:-:S03]  /*18370*/  LEA.HI.X.SX32 R10, R19, R0, 0x1, P2 ;  /* 0x00000000130a7211 */ /* 0x001fc600010f0eff */
[----:B------:R-:W-:Y:S01]  /*18380*/  STL [R1+0xb78], R8 ;  /* 0x000b780801007387 */ /* 0x000fe20000100800 */
[----:B------:R-:W-:-:S05]  /*18390*/  LEA R3, P1, R23, R9, 0x1 ;  /* 0x0000000917037211 */ /* 0x000fca00078208ff */
[----:B------:R0:W-:Y:S04]  /*183a0*/  STL [R1+0xbb4], R3 ;  /* 0x000bb40301007387 */ /* 0x0001e80000100800 */
[----:B------:R-:W-:Y:S04]  /*183b0*/  STL [R1+0xb80], R10 ;  /* 0x000b800a01007387 */ /* 0x000fe80000100800 */
        /* <DEDUP_REMOVED lines=9> */
[----:B------:R-:W-:Y:S01]  /*18450*/  STL [R1+0xb90], R3 ;  /* 0x000b900301007387 */ /* 0x000fe20000100800 */
[----:B------:R-:W-:Y:S02]  /*18460*/  LEA R10, P4, R7, R9, 0x1 ;  /* 0x00000009070a7211 */ /* 0x000fe400078808ff */
[----:B0-----:R-:W-:-:S03]  /*18470*/  LEA.HI.X.SX32 R8, R22, R0, 0x1, P5 ;  /* 0x0000000016087211 */ /* 0x001fc600028f0eff */
[----:B------:R0:W-:Y:S04]  /*18480*/  STL [R1+0xbcc], R10 ;  /* 0x000bcc0a01007387 */ /* 0x0001e80000100800 */
[----:B------:R-:W5:Y:S01]  /*18490*/  LDL.LU R21, [R1+0x40] ;  /* 0x0000400001157983 */ /* 0x000f620000300800 */
[----:B0-----:R-:W-:-:S03]  /*184a0*/  LEA.HI.X.SX32 R10, R27, R0, 0x1, P6 ;  /* 0x000000001b0a7211 */ /* 0x001fc600030f0eff */
[----:B------:R0:W-:Y:S02]  /*184b0*/  STL [R1+0xb98], R8 ;  /* 0x000b980801007387 */ /* 0x0001e40000100800 */
[----:B0-----:R-:W-:Y:S02]  /*184c0*/  LEA.HI.X.SX32 R8, R26, R0, 0x1, P0 ;  /* 0x000000001a087211 */ /* 0x001fe400000f0eff */
[----:B---3--:R-:W-:-:S05]  /*184d0*/  LEA R3, P5, R6, R9, 0x1 ;  /* 0x0000000906037211 */ /* 0x008fca00078a08ff */
[----:B------:R0:W-:Y:S04]  /*184e0*/  STL [R1+0xbd4], R3 ;  /* 0x000bd40301007387 */ /* 0x0001e80000100800 */
[----:B------:R-:W-:Y:S04]  /*184f0*/  STL [R1+0xba0], R10 ;  /* 0x000ba00a01007387 */ /* 0x000fe80000100800 */
[----:B------:R-:W3:Y:S01]  /*18500*/  LDL.LU R22, [R1+0x3c] ;  /* 0x00003c0001167983 */ /* 0x000ee20000300800 */
[----:B0-----:R-:W-:-:S05]  /*18510*/  LEA R3, P6, R5, R9, 0x1 ;  /* 0x0000000905037211 */ /* 0x001fca00078c08ff */
[----:B------:R-:W-:Y:S04]  /*18520*/  STL [R1+0xbdc], R3 ;  /* 0x000bdc0301007387 */ /* 0x000fe80000100800 */
[----:B------:R0:W-:Y:S04]  /*18530*/  STL [R1+0xba8], R8 ;  /* 0x000ba80801007387 */ /* 0x0001e80000100800 */
[----:B------:R-:W3:Y:S01]  /*18540*/  LDL.LU R27, [R1+0x38] ;  /* 0x00003800011b7983 */ /* 0x000ee20000300800 */
[-C--:B0-----:R-:W-:Y:S02]  /*18550*/  LEA.HI.X.SX32 R8, R23, R0.reuse, 0x1, P1 ;  /* 0x0000000017087211 */ /* 0x081fe400008f0eff */
[----:B------:R-:W-:-:S02]  /*18560*/  LEA.HI.X.SX32 R10, R25, R0, 0x1, P2 ;  /* 0x00000000190a7211 */ /* 0x000fc400010f0eff */
[----:B--2---:R-:W-:-:S05]  /*18570*/  LEA R3, P0, R4, R9, 0x1 ;  /* 0x0000000904037211 */ /* 0x004fca00078008ff */
[----:B------:R4:W-:Y:S04]  /*18580*/  STL [R1+0xbe4], R3 ;  /* 0x000be40301007387 */ /* 0x0009e80000100800 */
[----:B------:R-:W-:Y:S04]  /*18590*/  STL [R1+0xbb0], R8 ;  /* 0x000bb00801007387 */ /* 0x000fe80000100800 */
[----:B------:R-:W2:Y:S01]  /*185a0*/  LDL.LU R26, [R1+0x34] ;  /* 0x00003400011a7983 */ /* 0x000ea20000300800 */
[----:B----4-:R-:W-:-:S05]  /*185b0*/  LEA R3, P1, R2, R9, 0x1 ;  /* 0x0000000902037211 */ /* 0x010fca00078208ff */
[----:B------:R0:W-:Y:S04]  /*185c0*/  STL [R1+0xbec], R3 ;  /* 0x000bec0301007387 */ /* 0x0001e80000100800 */
[----:B0-----:R-:W4:Y:S04]  /*185d0*/  LDL.LU R3, [R1+0x30] ;  /* 0x0000300001037983 */ /* 0x001f280000300800 */
[----:B------:R0:W-:Y:S04]  /*185e0*/  STL [R1+0xbb8], R10 ;  /* 0x000bb80a01007387 */ /* 0x0001e80000100800 */
[----:B------:R-:W4:Y:S01]  /*185f0*/  LDL.LU R23, [R1+0x2c] ;  /* 0x00002c0001177983 */ /* 0x000f220000300800 */
[----:B-----5:R-:W-:-:S05]  /*18600*/  LEA R8, P2, R16, R9, 0x1 ;  /* 0x0000000910087211 */ /* 0x020fca00078408ff */
[----:B------:R1:W-:Y:S01]  /*18610*/  STL [R1+0xbf4], R8 ;  /* 0x000bf40801007387 */ /* 0x0003e20000100800 */
[----:B0-----:R-:W-:-:S03]  /*18620*/  LEA.HI.X.SX32 R10, R29, R0, 0x1, P3 ;  /* 0x000000001d0a7211 */ /* 0x001fc600018f0eff */
[----:B------:R-:W5:Y:S04]  /*18630*/  LDL.LU R25, [R1+0x28] ;  /* 0x0000280001197983 */ /* 0x000f680000300800 */
[----:B------:R-:W-:Y:S04]  /*18640*/  STL [R1+0xbc0], R10 ;  /* 0x000bc00a01007387 */ /* 0x000fe80000100800 */
[----:B------:R-:W5:Y:S01]  /*18650*/  LDL.LU R29, [R1+0x20] ;  /* 0x00002000011d7983 */ /* 0x000f620000300800 */
[----:B-1----:R-:W-:Y:S02]  /*18660*/  LEA R8, P3, R17, R9, 0x1 ;  /* 0x0000000911087211 */ /* 0x002fe400078608ff */
[----:B------:R-:W-:-:S03]  /*18670*/  LEA.HI.X.SX32 R7, R7, R0, 0x1, P4 ;  /* 0x0000000007077211 */ /* 0x000fc600020f0eff */
[----:B------:R0:W-:Y:S04]  /*18680*/  STL [R1+0xbfc], R8 ;  /* 0x000bfc0801007387 */ /* 0x0001e80000100800 */
[----:B------:R-:W5:Y:S04]  /*18690*/  LDL.LU R28, [R1+0x1c] ;  /* 0x00001c00011c7983 */ /* 0x000f680000300800 */
[----:B------:R1:W-:Y:S04]  /*186a0*/  STL [R1+0xbc8], R7 ;  /* 0x000bc80701007387 */ /* 0x0003e80000100800 */
[----:B------:R-:W5:Y:S01]  /*186b0*/  LDL.LU R24, [R1+0x18] ;  /* 0x0000180001187983 */ /* 0x000f620000300800 */
[----:B0-----:R-:W-:-:S02]  /*186c0*/  LEA R8, P4, R18, R9, 0x1 ;  /* 0x0000000912087211 */ /* 0x001fc400078808ff */
[----:B-1----:R-:W-:-:S03]  /*186d0*/  LEA.HI.X.SX32 R7, R6, R0, 0x1, P5 ;  /* 0x0000000006077211 */ /* 0x002fc600028f0eff */
[----:B------:R0:W-:Y:S04]  /*186e0*/  STL [R1+0xc04], R8 ;  /* 0x000c040801007387 */ /* 0x0001e80000100800 */
[----:B------:R-:W5:Y:S04]  /*186f0*/  LDL.LU R10, [R1+0x14] ;  /* 0x00001400010a7983 */ /* 0x000f680000300800 */
[----:B------:R1:W-:Y:S04]  /*18700*/  STL [R1+0xbd0], R7 ;  /* 0x000bd00701007387 */ /* 0x0003e80000100800 */
[----:B0-----:R-:W5:Y:S01]  /*18710*/  LDL.LU R8, [R1+0x10] ;  /* 0x0000100001087983 */ /* 0x001f620000300800 */
[----:B------:R-:W-:-:S02]  /*18720*/  LEA.HI.X.SX32 R5, R5, R0, 0x1, P6 ;  /* 0x0000000005057211 */ /* 0x000fc400030f0eff */
[----:B------:R-:W-:-:S05]  /*18730*/  LEA R6, P5, R19, R9, 0x1 ;  /* 0x0000000913067211 */ /* 0x000fca00078a08ff */
[----:B------:R0:W-:Y:S04]  /*18740*/  STL [R1+0xc0c], R6 ;  /* 0x000c0c0601007387 */ /* 0x0001e80000100800 */
[----:B-1----:R-:W5:Y:S04]  /*18750*/  LDL.LU R7, [R1+0xc] ;  /* 0x00000c0001077983 */ /* 0x002f680000300800 */
[----:B------:R-:W-:Y:S01]  /*18760*/  STL [R1+0xbd8], R5 ;  /* 0x000bd80501007387 */ /* 0x000fe20000100800 */
[----:B0-----:R-:W-:-:S05]  /*18770*/  LEA R6, P6, R20, R9, 0x1 ;  /* 0x0000000914067211 */ /* 0x001fca00078c08ff */
[----:B------:R0:W-:Y:S04]  /*18780*/  STL [R1+0xc14], R6 ;  /* 0x000c140601007387 */ /* 0x0001e80000100800 */
[----:B0-----:R-:W5:Y:S01]  /*18790*/  LDL.LU R6, [R1+0x8] ;  /* 0x0000080001067983 */ /* 0x001f620000300800 */
[----:B------:R-:W-:-:S05]  /*187a0*/  LEA.HI.X.SX32 R5, R4, R0, 0x1, P0 ;  /* 0x0000000004057211 */ /* 0x000fca00000f0eff */
[----:B------:R0:W-:Y:S04]  /*187b0*/  STL [R1+0xbe0], R5 ;  /* 0x000be00501007387 */ /* 0x0001e80000100800 */
[----:B0-----:R-:W5:Y:S01]  /*187c0*/  LDL.LU R5, [R1+0x4] ;  /* 0x0000040001057983 */ /* 0x001f620000300800 */
[----:B------:R-:W-:Y:S02]  /*187d0*/  LEA.HI.X.SX32 R2, R2, R0, 0x1, P1 ;  /* 0x0000000002027211 */ /* 0x000fe400008f0eff */
[----:B------:R-:W-:-:S05]  /*187e0*/  LEA R4, P0, R21, R9, 0x1 ;  /* 0x0000000915047211 */ /* 0x000fca00078008ff */
[----:B------:R0:W-:Y:S01]  /*187f0*/  STL [R1+0xc1c], R4 ;  /* 0x000c1c0401007387 */ /* 0x0001e20000100800 */
[----:B------:R-:W-:-:S03]  /*18800*/  LEA.HI.X.SX32 R16, R16, R0, 0x1, P2 ;  /* 0x0000000010107211 */ /* 0x000fc600010f0eff */
[----:B0-----:R-:W5:Y:S04]  /*18810*/  LDL.LU R4, [R1] ;  /* 0x0000000001047983 */ /* 0x001f680000300800 */
[----:B------:R3:W-:Y:S01]  /*18820*/  STL [R1+0xbe8], R2 ;  /* 0x000be80201007387 */ /* 0x0007e20000100800 */
[-C--:B------:R-:W-:Y:S02]  /*18830*/  LEA.HI.X.SX32 R17, R17, R0.reuse, 0x1, P3 ;  /* 0x0000000011117211 */ /* 0x080fe400018f0eff */
[-C--:B------:R-:W-:Y:S02]  /*18840*/  LEA.HI.X.SX32 R18, R18, R0.reuse, 0x1, P4 ;  /* 0x0000000012127211 */ /* 0x080fe400020f0eff */
[-C--:B------:R-:W-:Y:S02]  /*18850*/  LEA.HI.X.SX32 R19, R19, R0.reuse, 0x1, P5 ;  /* 0x0000000013137211 */ /* 0x080fe400028f0eff */
[----:B------:R-:W-:-:S02]  /*18860*/  LEA.HI.X.SX32 R20, R20, R0, 0x1, P6 ;  /* 0x0000000014147211 */ /* 0x000fc400030f0eff */
[----:B---3--:R-:W-:-:S05]  /*18870*/  LEA R2, P1, R22, R9, 0x1 ;  /* 0x0000000916027211 */ /* 0x008fca00078208ff */
[----:B------:R0:W-:Y:S04]  /*18880*/  STL [R1+0xc24], R2 ;  /* 0x000c240201007387 */ /* 0x0001e80000100800 */
[----:B0-----:R-:W3:Y:S04]  /*18890*/  LDL.LU R2, [R1+0x3a4] ;  /* 0x0003a40001027983 */ /* 0x001ee80000300800 */
[----:B------:R0:W-:Y:S02]  /*188a0*/  STL [R1+0xbf0], R16 ;  /* 0x000bf01001007387 */ /* 0x0001e40000100800 */
[----:B0-----:R-:W-:-:S05]  /*188b0*/  LEA R16, P2, R27, R9, 0x1 ;  /* 0x000000091b107211 */ /* 0x001fca00078408ff */
[----:B------:R0:W-:Y:S04]  /*188c0*/  STL [R1+0xc2c], R16 ;  /* 0x000c2c1001007387 */ /* 0x0001e80000100800 */
[----:B0-----:R-:W3:Y:S04]  /*188d0*/  LDL.LU R16, [R1+0xe38] ;  /* 0x000e380001107983 */ /* 0x001ee80000300800 */
[----:B------:R2:W-:Y:S02]  /*188e0*/  STL [R1+0xbf8], R17 ;  /* 0x000bf81101007387 */ /* 0x0005e40000100800 */
[----:B--2---:R-:W-:-:S05]  /*188f0*/  LEA R17, P3, R26, R9, 0x1 ;  /* 0x000000091a117211 */ /* 0x004fca00078608ff */
[----:B------:R0:W-:Y:S04]  /*18900*/  STL [R1+0xc34], R17 ;  /* 0x000c341101007387 */ /* 0x0001e80000100800 */
[----:B0-----:R-:W2:Y:S04]  /*18910*/  LDL.LU R17, [R1+0xe34] ;  /* 0x000e340001117983 */ /* 0x001ea80000300800 */
[----:B------:R4:W-:Y:S02]  /*18920*/  STL [R1+0xc00], R18 ;  /* 0x000c001201007387 */ /* 0x0009e40000100800 */
[----:B----4-:R-:W-:-:S05]  /*18930*/  LEA R18, P4, R3, R9, 0x1 ;  /* 0x0000000903127211 */ /* 0x010fca00078808ff */
[----:B------:R0:W-:Y:S04]  /*18940*/  STL [R1+0xc3c], R18 ;  /* 0x000c3c1201007387 */ /* 0x0001e80000100800 */
[----:B0-----:R-:W4:Y:S04]  /*18950*/  LDL.LU R18, [R1+0xe30] ;  /* 0x000e300001127983 */ /* 0x001f280000300800 */
[----:B------:R0:W-:Y:S02]  /*18960*/  STL [R1+0xc08], R19 ;  /* 0x000c081301007387 */ /* 0x0001e40000100800 */
[----:B0-----:R-:W-:-:S05]  /*18970*/  LEA R19, P5, R23, R9, 0x1 ;  /* 0x0000000917137211 */ /* 0x001fca00078a08ff */
[----:B------:R0:W-:Y:S01]  /*18980*/  STL [R1+0xc44], R19 ;  /* 0x000c441301007387 */ /* 0x0001e20000100800 */
[----:B------:R-:W-:-:S03]  /*18990*/  LEA.HI.X.SX32 R21, R21, R0, 0x1, P0 ;  /* 0x0000000015157211 */ /* 0x000fc600000f0eff */
[----:B0-----:R-:W2:Y:S04]  /*189a0*/  LDL.LU R19, [R1+0xe2c] ;  /* 0x000e2c0001137983 */ /* 0x001ea80000300800 */
[----:B------:R5:W-:Y:S02]  /*189b0*/  STL [R1+0xc10], R20 ;  /* 0x000c101401007387 */ /* 0x000be40000100800 */
[----:B-----5:R-:W-:-:S05]  /*189c0*/  LEA R20, P6, R25, R9, 0x1 ;  /* 0x0000000919147211 */ /* 0x020fca00078c08ff */
[----:B------:R0:W-:Y:S01]  /*189d0*/  STL [R1+0xc4c], R20 ;  /* 0x000c4c1401007387 */ /* 0x0001e20000100800 */
[----:B------:R-:W-:-:S03]  /*189e0*/  LEA.HI.X.SX32 R22, R22, R0, 0x1, P1 ;  /* 0x0000000016167211 */ /* 0x000fc600008f0eff */
[----:B0-----:R-:W5:Y:S04]  /*189f0*/  LDL.LU R20, [R1+0xe28] ;  /* 0x000e280001147983 */ /* 0x001f680000300800 */
[----:B------:R0:W-:Y:S02]  /*18a00*/  STL [R1+0xc18], R21 ;  /* 0x000c181501007387 */ /* 0x0001e40000100800 */
[----:B0-----:R-:W-:-:S05]  /*18a10*/  LEA R21, P0, R29, R9, 0x1 ;  /* 0x000000091d157211 */ /* 0x001fca00078008ff */
[----:B------:R0:W-:Y:S01]  /*18a20*/  STL [R1+0xc54], R21 ;  /* 0x000c541501007387 */ /* 0x0001e20000100800 */
[----:B------:R-:W-:-:S03]  /*18a30*/  LEA.HI.X.SX32 R27, R27, R0, 0x1, P2 ;  /* 0x000000001b1b7211 */ /* 0x000fc600010f0eff */
[----:B0-----:R-:W4:Y:S04]  /*18a40*/  LDL.LU R21, [R1+0xe24] ;  /* 0x000e240001157983 */ /* 0x001f280000300800 */
[----:B------:R0:W-:Y:S02]  /*18a50*/  STL [R1+0xc20], R22 ;  /* 0x000c201601007387 */ /* 0x0001e40000100800 */
[----:B0-----:R-:W-:-:S05]  /*18a60*/  LEA R22, P1, R28, R9, 0x1 ;  /* 0x000000091c167211 */ /* 0x001fca00078208ff */
[----:B------:R0:W-:Y:S01]  /*18a70*/  STL [R1+0xc5c], R22 ;  /* 0x000c5c1601007387 */ /* 0x0001e20000100800 */
[----:B------:R-:W-:-:S03]  /*18a80*/  LEA.HI.X.SX32 R26, R26, R0, 0x1, P3 ;  /* 0x000000001a1a7211 */ /* 0x000fc600018f0eff */
[----:B0-----:R-:W2:Y:S04]  /*18a90*/  LDL.LU R22, [R1+0xe20] ;  /* 0x000e200001167983 */ /* 0x001ea80000300800 */
[----:B------:R0:W-:Y:S02]  /*18aa0*/  STL [R1+0xc28], R27 ;  /* 0x000c281b01007387 */ /* 0x0001e40000100800 */
[----:B0-----:R-:W-:-:S05]  /*18ab0*/  LEA R27, P2, R24, R9, 0x1 ;  /* 0x00000009181b7211 */ /* 0x001fca00078408ff */
        /* <DEDUP_REMOVED lines=15> */
[----:B------:R0:W-:Y:S04]  /*18bb0*/  STL [R1+0xc7c], R23 ;  /* 0x000c7c1701007387 */ /* 0x0001e80000100800 */
[----:B0-----:R-:W5:Y:S04]  /*18bc0*/  LDL.LU R23, [R1+0xe14] ;  /* 0x000e140001177983 */ /* 0x001f680000300800 */
[----:B------:R0:W-:Y:S02]  /*18bd0*/  STL [R1+0xc48], R25 ;  /* 0x000c481901007387 */ /* 0x0001e40000100800 */
[----:B0-----:R-:W-:-:S05]  /*18be0*/  LEA R25, P6, R6, R9, 0x1 ;  /* 0x0000000906197211 */ /* 0x001fca00078c08ff */
[----:B------:R0:W-:Y:S04]  /*18bf0*/  STL [R1+0xc84], R25 ;  /* 0x000c841901007387 */ /* 0x0001e80000100800 */
[----:B0-----:R-:W2:Y:S01]  /*18c00*/  LDL.LU R25, [R1+0xe10] ;  /* 0x000e100001197983 */ /* 0x001ea20000300800 */
[----:B------:R-:W-:-:S05]  /*18c10*/  LEA.HI.X.SX32 R29, R29, R0, 0x1, P0 ;  /* 0x000000001d1d7211 */ /* 0x000fca00000f0eff */
[----:B------:R0:W-:Y:S02]  /*18c20*/  STL [R1+0xc50], R29 ;  /* 0x000c501d01007387 */ /* 0x0001e40000100800 */
[----:B0-----:R-:W-:-:S05]  /*18c30*/  LEA R29, P0, R5, R9, 0x1 ;  /* 0x00000009051d7211 */ /* 0x001fca00078008ff */
[----:B------:R0:W-:Y:S04]  /*18c40*/  STL [R1+0xc8c], R29 ;  /* 0x000c8c1d01007387 */ /* 0x0001e80000100800 */
[----:B0-----:R-:W2:Y:S01]  /*18c50*/  LDL.LU R29, [R1+0xe0c] ;  /* 0x000e0c00011d7983 */ /* 0x001ea20000300800 */
[-C--:B------:R-:W-:Y:S02]  /*18c60*/  LEA.HI.X.SX32 R28, R28, R0.reuse, 0x1, P1 ;  /* 0x000000001c1c7211 */ /* 0x080fe400008f0eff */
[----:B------:R-:W-:-:S03]  /*18c70*/  LEA.HI.X.SX32 R24, R24, R0, 0x1, P2 ;  /* 0x0000000018187211 */ /* 0x000fc600010f0eff */
[----:B------:R0:W-:Y:S01]  /*18c80*/  STL [R1+0xc58], R28 ;  /* 0x000c581c01007387 */ /* 0x0001e20000100800 */
[----:B------:R-:W-:Y:S01]  /*18c90*/  IMAD R13, R13, UR4, RZ ;  /* 0x000000040d0d7c24 */ /* 0x000fe2000f8e02ff */
[----:B0-----:R-:W-:-:S05]  /*18ca0*/  LEA R28, P1, R4, R9, 0x1 ;  /* 0x00000009041c7211 */ /* 0x001fca00078208ff */
[----:B------:R3:W-:Y:S01]  /*18cb0*/  STL [R1+0xc94], R28 ;  /* 0x000c941c01007387 */ /* 0x0007e20000100800 */
[----:B------:R-:W-:-:S03]  /*18cc0*/  LEA.HI.X.SX32 R8, R8, R0, 0x1, P4 ;  /* 0x0000000008087211 */ /* 0x000fc600020f0eff */
[----:B------:R0:W-:Y:S01]  /*18cd0*/  STL [R1+0xc60], R24 ;  /* 0x000c601801007387 */ /* 0x0001e20000100800 */
[-C--:B---3--:R-:W-:Y:S02]  /*18ce0*/  LEA R28, P2, R2, R9.reuse, 0x1 ;  /* 0x00000009021c7211 */ /* 0x088fe400078408ff */
[-C--:B0-----:R-:W-:Y:S02]  /*18cf0*/  LEA.HI.X.SX32 R24, R10, R0.reuse, 0x1, P3 ;  /* 0x000000000a187211 */ /* 0x081fe400018f0eff */
[----:B------:R-:W-:Y:S01]  /*18d00*/  LEA R10, P3, R13, R9, 0x1 ;  /* 0x000000090d0a7211 */ /* 0x000fe200078608ff */
[----:B------:R-:W-:Y:S04]  /*18d10*/  STL [R1+0xcfc], R28 ;  /* 0x000cfc1c01007387 */ /* 0x000fe80000100800 */
[----:B------:R-:W-:Y:S04]  /*18d20*/  STL [R1+0xc68], R24 ;  /* 0x000c681801007387 */ /* 0x000fe80000100800 */
[----:B------:R0:W-:Y:S04]  /*18d30*/  STL [R1+0xc9c], R10 ;  /* 0x000c9c0a01007387 */ /* 0x0001e80000100800 */
[----:B------:R5:W-:Y:S01]  /*18d40*/  STL [R1+0xc70], R8 ;  /* 0x000c700801007387 */ /* 0x000be20000100800 */
[----:B------:R-:W-:-:S02]  /*18d50*/  LEA.HI.X.SX32 R5, R5, R0, 0x1, P0 ;  /* 0x0000000005057211 */ /* 0x000fc400000f0eff */
[-C--:B0-----:R-:W-:Y:S02]  /*18d60*/  LEA.HI.X.SX32 R10, R7, R0.reuse, 0x1, P5 ;  /* 0x00000000070a7211 */ /* 0x081fe400028f0eff */
[----:B------:R-:W-:Y:S02]  /*18d70*/  LEA.HI.X.SX32 R7, R6, R0, 0x1, P6 ;  /* 0x0000000006077211 */ /* 0x000fe400030f0eff */
[-C--:B----4-:R-:W-:Y:S02]  /*18d80*/  LEA R6, P6, R26, R9.reuse, 0x1 ;  /* 0x000000091a067211 */ /* 0x090fe400078c08ff */
[-C--:B-----5:R-:W-:Y:S02]  /*18d90*/  LEA R8, P5, R23, R9.reuse, 0x1 ;  /* 0x0000000917087211 */ /* 0x0a0fe400078a08ff */
[----:B--2---:R-:W-:-:S05]  /*18da0*/  LEA R24, P4, R25, R9, 0x1 ;  /* 0x0000000919187211 */ /* 0x004fca00078808ff */
[----:B------:R-:W-:Y:S04]  /*18db0*/  STL [R1+0xca4], R24 ;  /* 0x000ca41801007387 */ /* 0x000fe80000100800 */
[----:B------:R-:W-:Y:S04]  /*18dc0*/  STL [R1+0xc78], R10 ;  /* 0x000c780a01007387 */ /* 0x000fe80000100800 */
[----:B------:R-:W-:Y:S04]  /*18dd0*/  STL [R1+0xcac], R8 ;  /* 0x000cac0801007387 */ /* 0x000fe80000100800 */
[----:B------:R0:W-:Y:S04]  /*18de0*/  STL [R1+0xc80], R7 ;  /* 0x000c800701007387 */ /* 0x0001e80000100800 */
[----:B------:R1:W-:Y:S04]  /*18df0*/  STL [R1+0xcb4], R6 ;  /* 0x000cb40601007387 */ /* 0x0003e80000100800 */
[----:B------:R2:W-:Y:S01]  /*18e00*/  STL [R1+0xc88], R5 ;  /* 0x000c880501007387 */ /* 0x0005e20000100800 */
[----:B0-----:R-:W-:-:S02]  /*18e10*/  LEA R7, P0, R27, R9, 0x1 ;  /* 0x000000091b077211 */ /* 0x001fc400078008ff */
[----:B-1----:R-:W-:-:S03]  /*18e20*/  LEA.HI.X.SX32 R6, R4, R0, 0x1, P1 ;  /* 0x0000000004067211 */ /* 0x002fc600008f0eff */
[----:B------:R-:W-:Y:S01]  /*18e30*/  STL [R1+0xcbc], R7 ;  /* 0x000cbc0701007387 */ /* 0x000fe20000100800 */
[----:B------:R-:W-:Y:S02]  /*18e40*/  LEA.HI.X.SX32 R4, R2, R0, 0x1, P2 ;  /* 0x0000000002047211 */ /* 0x000fe400010f0eff */
[-C--:B--2---:R-:W-:Y:S01]  /*18e50*/  LEA R5, P1, R22, R9.reuse, 0x1 ;  /* 0x0000000916057211 */ /* 0x084fe200078208ff */
[----:B------:R-:W-:Y:S01]  /*18e60*/  STL [R1+0xc90], R6 ;  /* 0x000c900601007387 */ /* 0x000fe20000100800 */
[----:B------:R-:W-:-:S03]  /*18e70*/  LEA R2, P2, R21, R9, 0x1 ;  /* 0x0000000915027211 */ /* 0x000fc600078408ff */
[----:B------:R0:W-:Y:S04]  /*18e80*/  STL [R1+0xcc4], R5 ;  /* 0x000cc40501007387 */ /* 0x0001e80000100800 */
[----:B------:R1:W-:Y:S01]  /*18e90*/  STL [R1+0xcf8], R4 ;  /* 0x000cf80401007387 */ /* 0x0003e20000100800 */
[----:B0-----:R-:W-:-:S03]  /*18ea0*/  LEA.HI.X.SX32 R5, R13, R0, 0x1, P3 ;  /* 0x000000000d057211 */ /* 0x001fc600018f0eff */
[----:B------:R0:W-:Y:S01]  /*18eb0*/  STL [R1+0xccc], R2 ;  /* 0x000ccc0201007387 */ /* 0x0001e20000100800 */
[----:B-1----:R-:W-:-:S03]  /*18ec0*/  LEA R4, P3, R20, R9, 0x1 ;  /* 0x0000000914047211 */ /* 0x002fc600078608ff */
        /* <DEDUP_REMOVED lines=30> */
[----:B------:R-:W-:Y:S01]  /*190b0*/  STL [R1+0xcf4], R5 ;  /* 0x000cf40501007387 */ /* 0x000fe20000100800 */
[----:B-1----:R-:W-:-:S03]  /*190c0*/  LEA R2, P4, R12, R9, 0x1 ;  /* 0x000000090c027211 */ /* 0x002fc600078808ff */
[----:B------:R-:W2:Y:S04]  /*190d0*/  LDL.LU R19, [R1+0x41c] ;  /* 0x00041c0001137983 */ /* 0x000ea80000300800 */
[----:B------:R0:W-:Y:S04]  /*190e0*/  STL [R1+0xcd8], R4 ;  /* 0x000cd80401007387 */ /* 0x0001e80000100800 */
[----:B------:R-:W3:Y:S04]  /*190f0*/  LDL.LU R20, [R1+0x40c] ;  /* 0x00040c0001147983 */ /* 0x000ee80000300800 */
[----:B------:R1:W-:Y:S01]  /*19100*/  STL [R1+0x580], R2 ;  /* 0x0005800201007387 */ /* 0x0003e20000100800 */
[----:B0-----:R-:W-:-:S03]  /*19110*/  LEA.HI.X.SX32 R4, R3, R0, 0x1, P6 ;  /* 0x0000000003047211 */ /* 0x001fc600030f0eff */
[----:B------:R-:W4:Y:S01]  /*19120*/  LDL.LU R21, [R1+0x410] ;  /* 0x0004100001157983 */ /* 0x000f220000300800 */
[----:B-1----:R-:W-:-:S03]  /*19130*/  LEA.HI.X.SX32 R2, R18, R0, 0x1, P5 ;  /* 0x0000000012027211 */ /* 0x002fc600028f0eff */
[----:B------:R-:W5:Y:S01]  /*19140*/  LDL.LU R18, [R1+0x450] ;  /* 0x0004500001127983 */ /* 0x000f620000300800 */
[----:B------:R-:W-:-:S03]  /*19150*/  LEA.HI.X.SX32 R3, R17, R0, 0x1, P0 ;  /* 0x0000000011037211 */ /* 0x000fc600000f0eff */
[----:B------:R-:W4:Y:S04]  /*19160*/  LDL.LU R22, [R1+0x418] ;  /* 0x0004180001167983 */ /* 0x000f280000300800 */
[----:B------:R-:W-:Y:S04]  /*19170*/  STL [R1+0x568], R2 ;  /* 0x0005680201007387 */ /* 0x000fe80000100800 */
[----:B------:R-:W4:Y:S01]  /*19180*/  LDL.LU R27, [R1+0x414] ;  /* 0x00041400011b7983 */ /* 0x000f220000300800 */
[----:B------:R-:W-:-:S03]  /*19190*/  LEA.HI.X.SX32 R5, R16, R0, 0x1, P1 ;  /* 0x0000000010057211 */ /* 0x000fc600008f0eff */
[----:B------:R-:W4:Y:S04]  /*191a0*/  LDL.LU R26, [R1+0x420] ;  /* 0x00042000011a7983 */ /* 0x000f280000300800 */
[----:B------:R0:W-:Y:S04]  /*191b0*/  STL [R1+0x56c], R4 ;  /* 0x00056c0401007387 */ /* 0x0001e80000100800 */
[----:B------:R-:W2:Y:S04]  /*191c0*/  LDL.LU R17, [R1+0x448] ;  /* 0x0004480001117983 */ /* 0x000ea80000300800 */
[----:B------:R-:W4:Y:S04]  /*191d0*/  LDL.LU R23, [R1+0x424] ;  /* 0x0004240001177983 */ /* 0x000f280000300800 */
[----:B------:R1:W-:Y:S04]  /*191e0*/  STL [R1+0x570], R3 ;  /* 0x0005700301007387 */ /* 0x0003e80000100800 */
[----:B0-----:R-:W4:Y:S01]  /*191f0*/  LDL.LU R4, [R1+0x428] ;  /* 0x0004280001047983 */ /* 0x001f220000300800 */
[----:B-1----:R-:W-:-:S03]  /*19200*/  LEA.HI.X.SX32 R3, R15, R0, 0x1, P2 ;  /* 0x000000000f037211 */ /* 0x002fc600010f0eff */
[----:B------:R-:W-:Y:S04]  /*19210*/  STL [R1+0x574], R5 ;  /* 0x0005740501007387 */ /* 0x000fe80000100800 */
[----:B------:R-:W4:Y:S04]  /*19220*/  LDL.LU R25, [R1+0x42c] ;  /* 0x00042c0001197983 */ /* 0x000f280000300800 */
[----:B------:R0:W-:Y:S01]  /*19230*/  STL [R1+0x578], R3 ;  /* 0x0005780301007387 */ /* 0x0001e20000100800 */
[-C--:B------:R-:W-:Y:S01]  /*19240*/  LEA.HI.X.SX32 R6, R14, R0.reuse, 0x1, P3 ;  /* 0x000000000e067211 */ /* 0x080fe200018f0eff */
[----:B0-----:R-:W0:Y:S01]  /*19250*/  S2R R3, SR_TID.X ;  /* 0x0000000000037919 */ /* 0x001e220000002100 */
[----:B------:R-:W-:Y:S01]  /*19260*/  LEA.HI.X.SX32 R0, R12, R0, 0x1, P4 ;  /* 0x000000000c007211 */ /* 0x000fe200020f0eff */
[----:B------:R-:W4:Y:S04]  /*19270*/  LDL.LU R5, [R1+0x430] ;  /* 0x0004300001057983 */ /* 0x000f280000300800 */
[----:B------:R1:W-:Y:S04]  /*19280*/  STL [R1+0x57c], R6 ;  /* 0x00057c0601007387 */ /* 0x0003e80000100800 */
[----:B------:R-:W4:Y:S04]  /*19290*/  LDL.LU R13, [R1+0x434] ;  /* 0x00043400010d7983 */ /* 0x000f280000300800 */
[----:B------:R-:W-:Y:S04]  /*192a0*/  STL [R1+0x464], R0 ;  /* 0x0004640001007387 */ /* 0x000fe80000100800 */
[----:B-1----:R-:W4:Y:S01]  /*192b0*/  LDL.LU R6, [R1+0x43c] ;  /* 0x00043c0001067983 */ /* 0x002f220000300800 */
[----:B------:R-:W-:-:S03]  /*192c0*/  LEA R2, P5, R29, UR12, 0x1 ;  /* 0x0000000c1d027c11 */ /* 0x000fc6000f8a08ff */
[----:B------:R-:W4:Y:S04]  /*192d0*/  LDL.LU R7, [R1+0x440] ;  /* 0x0004400001077983 */ /* 0x000f280000300800 */
[----:B------:R-:W4:Y:S01]  /*192e0*/  LDL.LU R28, [R1+0x438] ;  /* 0x00043800011c7983 */ /* 0x000f220000300800 */
[----:B0-----:R-:W-:-:S03]  /*192f0*/  SHF.R.U32.HI R3, RZ, 0x5, R3 ;  /* 0x00000005ff037819 */ /* 0x001fc60000011603 */
[----:B------:R-:W4:Y:S01]  /*19300*/  LDL.LU R24, [R1+0x39c] ;  /* 0x00039c0001187983 */ /* 0x000f220000300800 */
[----:B------:R-:W-:-:S04]  /*19310*/  SGXT.U32 R3, R3, 0x1 ;  /* 0x000000010303781a */ /* 0x000fc80000000000 */
[----:B------:R-:W-:-:S05]  /*19320*/  LOP3.LUT R16, R3, 0x3e, RZ, 0xfc, !PT ;  /* 0x0000003e03107812 */ /* 0x000fca00078efcff */
[----:B------:R-:W-:-:S05]  /*19330*/  IMAD R16, R16, UR6, RZ ;  /* 0x0000000610107c24 */ /* 0x000fca000f8e02ff */
[----:B------:R-:W-:-:S05]  /*19340*/  LEA R8, P4, R16, R2, 0x1 ;  /* 0x0000000210087211 */ /* 0x000fca00078808ff */
[----:B------:R0:W-:Y:S04]  /*19350*/  STL [R1+0x46c], R8 ;  /* 0x00046c0801007387 */ /* 0x0001e80000100800 */
[----:B0-----:R-:W4:Y:S01]  /*19360*/  LDL.LU R8, [R1+0x3a0] ;  /* 0x0003a00001087983 */ /* 0x001f220000300800 */
[----:B------:R-:W-:Y:S01]  /*19370*/  LEA.HI.X.SX32 R0, R29, UR13, 0x1, P5 ;  /* 0x0000000d1d007c11 */ /* 0x000fe2000a8f0eff */
[----:B------:R-:W-:Y:S02]  /*19380*/  IMAD R10, RZ, RZ, -UR6 ;  /* 0x80000006ff0a7e24 */ /* 0x000fe4000f8e02ff */
[----:B------:R-:W-:Y:S02]  /*19390*/  IMAD R9, R3, UR6, RZ ;  /* 0x0000000603097c24 */ /* 0x000fe4000f8e02ff */
[----:B------:R-:W-:Y:S01]  /*193a0*/  IMAD R3, R10, 0x2, R11 ;  /* 0x000000020a037824 */ /* 0x000fe200078e020b */
[----:B---3--:R-:W-:-:S02]  /*193b0*/  LEA R15, P2, R20, R2, 0x1 ;  /* 0x00000002140f7211 */ /* 0x008fc400078408ff */
[-C--:B-----5:R-:W-:Y:S02]  /*193c0*/  LEA R12, P0, R18, R2.reuse, 0x1 ;  /* 0x00000002120c7211 */ /* 0x0a0fe400078008ff */
[----:B--2---:R-:W-:-:S05]  /*193d0*/  LEA R14, P5, R17, R2, 0x1 ;  /* 0x00000002110e7211 */ /* 0x004fca00078a08ff */
[----:B------:R0:W-:Y:S04]  /*193e0*/  STL [R1+0x474], R14 ;  /* 0x0004740e01007387 */ /* 0x0001e80000100800 */
[----:B------:R4:W-:Y:S01]  /*193f0*/  STL [R1+0x47c], R12 ;  /* 0x00047c0c01007387 */ /* 0x0009e20000100800 */
[-C--:B0-----:R-:W-:Y:S02]  /*19400*/  LEA R14, P1, R19, R2.reuse, 0x1 ;  /* 0x00000002130e7211 */ /* 0x081fe400078208ff */
[----:B----4-:R-:W-:-:S03]  /*19410*/  LEA R12, P3, R21, R2, 0x1 ;  /* 0x00000002150c7211 */ /* 0x010fc600078608ff */
[----:B------:R0:W-:Y:S04]  /*19420*/  STL [R1+0x484], R14 ;  /* 0x0004840e01007387 */ /* 0x0001e80000100800 */
[----:B------:R1:W-:Y:S04]  /*19430*/  STL [R1+0x48c], R15 ;  /* 0x00048c0f01007387 */ /* 0x0003e80000100800 */
[----:B------:R2:W-:Y:S01]  /*19440*/  STL [R1+0x494], R12 ;  /* 0x0004940c01007387 */ /* 0x0005e20000100800 */
[----:B0-----:R-:W-:Y:S02]  /*19450*/  LEA.HI.X.SX32 R14, R16, R0, 0x1, P4 ;  /* 0x00000000100e7211 */ /* 0x001fe400020f0eff */
[----:B-1----:R-:W-:-:S03]  /*19460*/  LEA R15, P4, R22, R2, 0x1 ;  /* 0x00000002160f7211 */ /* 0x002fc600078808ff */
[----:B------:R0:W-:Y:S01]  /*19470*/  STL [R1+0x468], R14 ;  /* 0x0004680e01007387 */ /* 0x0001e20000100800 */
[----:B--2---:R-:W-:-:S03]  /*19480*/  LEA.HI.X.SX32 R12, R17, R0, 0x1, P5 ;  /* 0x00000000110c7211 */ /* 0x004fc600028f0eff */
[----:B------:R1:W-:Y:S04]  /*19490*/  STL [R1+0x49c], R15 ;  /* 0x00049c0f01007387 */ /* 0x0003e80000100800 */
[----:B------:R2:W-:Y:S01]  /*194a0*/  STL [R1+0x470], R12 ;  /* 0x0004700c01007387 */ /* 0x0005e20000100800 */
[----:B0-----:R-:W-:Y:S02]  /*194b0*/  LEA R14, P5, R27, R2, 0x1 ;  /* 0x000000021b0e7211 */ /* 0x001fe400078a08ff */
[----:B-1----:R-:W-:-:S03]  /*194c0*/  LEA.HI.X.SX32 R15, R18, R0, 0x1, P0 ;  /* 0x00000000120f7211 */ /* 0x002fc600000f0eff */
[----:B------:R0:W-:Y:S01]  /*194d0*/  STL [R1+0x4a4], R14 ;  /* 0x0004a40e01007387 */ /* 0x0001e20000100800 */
[----:B--2---:R-:W-:-:S03]  /*194e0*/  LEA R12, P0, R26, R2, 0x1 ;  /* 0x000000021a0c7211 */ /* 0x004fc600078008ff */
        /* <DEDUP_REMOVED lines=30> */
[----:B------:R-:W-:Y:S04]  /*196d0*/  STL [R1+0x4f8], R15 ;  /* 0x0004f80f01007387 */ /* 0x000fe80000100800 */
[----:B------:R1:W-:Y:S01]  /*196e0*/  STL [R1+0x4b8], R12 ;  /* 0x0004b80c01007387 */ /* 0x0003e20000100800 */
[----:B0-----:R-:W-:-:S05]  /*196f0*/  LEA R14, P2, R28, R2, 0x1 ;  /* 0x000000021c0e7211 */ /* 0x001fca00078408ff */
[----:B------:R0:W-:Y:S01]  /*19700*/  STL [R1+0x500], R14 ;  /* 0x0005000e01007387 */ /* 0x0001e20000100800 */
[----:B-1----:R-:W-:Y:S02]  /*19710*/  LEA.HI.X.SX32 R12, R25, R0, 0x1, P3 ;  /* 0x00000000190c7211 */ /* 0x002fe400018f0eff */
[----:B------:R-:W-:-:S03]  /*19720*/  LEA R15, P3, R24, R2, 0x1 ;  /* 0x00000002180f7211 */ /* 0x000fc600078608ff */
[----:B------:R1:W-:Y:S01]  /*19730*/  STL [R1+0x4c0], R12 ;  /* 0x0004c00c01007387 */ /* 0x0003e20000100800 */
[----:B0-----:R-:W-:-:S03]  /*19740*/  LEA.HI.X.SX32 R14, R5, R0, 0x1, P4 ;  /* 0x00000000050e7211 */ /* 0x001fc600020f0eff */
[----:B------:R-:W-:Y:S01]  /*19750*/  STL [R1+0x508], R15 ;  /* 0x0005080f01007387 */ /* 0x000fe20000100800 */
[----:B-1----:R-:W-:-:S03]  /*19760*/  LEA R12, P4, R8, R2, 0x1 ;  /* 0x00000002080c7211 */ /* 0x002fc600078808ff */
[----:B------:R0:W-:Y:S04]  /*19770*/  STL [R1+0x4dc], R14 ;  /* 0x0004dc0e01007387 */ /* 0x0001e80000100800 */
[----:B------:R1:W-:Y:S01]  /*19780*/  STL [R1+0x510], R12 ;  /* 0x0005100c01007387 */ /* 0x0003e20000100800 */
[----:B0-----:R-:W-:Y:S02]  /*19790*/  LEA.HI.X.SX32 R14, R13, R0, 0x1, P5 ;  /* 0x000000000d0e7211 */ /* 0x001fe400028f0eff */
[----:B------:R-:W-:Y:S02]  /*197a0*/  LEA R13, P5, R11, R2, 0x1 ;  /* 0x000000020b0d7211 */ /* 0x000fe400078a08ff */
[----:B-1----:R-:W-:Y:S01]  /*197b0*/  LEA.HI.X.SX32 R12, R6, R0, 0x1, P0 ;  /* 0x00000000060c7211 */ /* 0x002fe200000f0eff */
[----:B------:R0:W-:Y:S04]  /*197c0*/  STL [R1+0x4e4], R14 ;  /* 0x0004e40e01007387 */ /* 0x0001e80000100800 */
[----:B------:R1:W-:Y:S01]  /*197d0*/  STL [R1+0x518], R13 ;  /* 0x0005180d01007387 */ /* 0x0003e20000100800 */
[----:B------:R-:W-:-:S03]  /*197e0*/  IMAD R4, R10, 0x2, R3 ;  /* 0x000000020a047824 */ /* 0x000fc600078e0203 */
[----:B------:R2:W-:Y:S01]  /*197f0*/  STL [R1+0x4ec], R12 ;  /* 0x0004ec0c01007387 */ /* 0x0005e20000100800 */
[----:B0-----:R-:W-:Y:S02]  /*19800*/  LEA R14, P0, R3, R2, 0x1 ;  /* 0x00000002030e7211 */ /* 0x001fe400078008ff */
[----:B-1----:R-:W-:-:S03]  /*19810*/  LEA.HI.X.SX32 R13, R7, R0, 0x1, P1 ;  /* 0x00000000070d7211 */ /* 0x002fc600008f0eff */
[----:B------:R0:W-:Y:S01]  /*19820*/  STL [R1+0x520], R14 ;  /* 0x0005200e01007387 */ /* 0x0001e20000100800 */
[----:B--2---:R-:W-:-:S03]  /*19830*/  LEA R12, P1, R9, R2, 0x1 ;  /* 0x00000002090c7211 */ /* 0x004fc600078208ff */
[----:B------:R1:W-:Y:S01]  /*19840*/  STL [R1+0x4f4], R13 ;  /* 0x0004f40d01007387 */ /* 0x0003e20000100800 */
[----:B------:R-:W-:-:S03]  /*19850*/  IMAD R5, R10, 0x2, R4 ;  /* 0x000000020a057824 */ /* 0x000fc600078e0204 */
[----:B------:R2:W-:Y:S01]  /*19860*/  STL [R1+0x564], R12 ;  /* 0x0005640c01007387 */ /* 0x0005e20000100800 */
[-C--:B0-----:R-:W-:Y:S02]  /*19870*/  LEA.HI.X.SX32 R14, R28, R0.reuse, 0x1, P2 ;  /* 0x000000001c0e7211 */ /* 0x081fe400010f0eff */
[----:B-1----:R-:W-:-:S03]  /*19880*/  LEA.HI.X.SX32 R13, R24, R0, 0x1, P3 ;  /* 0x00000000180d7211 */ /* 0x002fc600018f0eff */
[----:B------:R-:W-:Y:S01]  /*19890*/  STL [R1+0x4fc], R14 ;  /* 0x0004fc0e01007387 */ /* 0x000fe20000100800 */
[-C--:B--2---:R-:W-:Y:S01]  /*198a0*/  LEA.HI.X.SX32 R12, R8, R0.reuse, 0x1, P4 ;  /* 0x00000000080c7211 */ /* 0x084fe200020f0eff */
[C---:B------:R-:W-:Y:S02]  /*198b0*/  IMAD R6, R10.reuse, 0x2, R5 ;  /* 0x000000020a067824 */ /* 0x040fe400078e0205 */
[----:B------:R0:W-:Y:S04]  /*198c0*/  STL [R1+0x504], R13 ;  /* 0x0005040d01007387 */ /* 0x0001e80000100800 */
[----:B------:R1:W-:Y:S01]  /*198d0*/  STL [R1+0x50c], R12 ;  /* 0x00050c0c01007387 */ /* 0x0003e20000100800 */
[----:B------:R-:W-:Y:S01]  /*198e0*/  IMAD R7, R10, 0x2, R6 ;  /* 0x000000020a077824 */ /* 0x000fe200078e0206 */
[----:B0-----:R-:W-:-:S02]  /*198f0*/  LEA.HI.X.SX32 R13, R11, R0, 0x1, P5 ;  /* 0x000000000b0d7211 */ /* 0x001fc400028f0eff */
[-C--:B------:R-:W-:Y:S02]  /*19900*/  LEA.HI.X.SX32 R11, R9, R0.reuse, 0x1, P1 ;  /* 0x00000000090b7211 */ /* 0x080fe400008f0eff */
[----:B-1----:R-:W-:Y:S01]  /*19910*/  LEA.HI.X.SX32 R12, R3, R0, 0x1, P0 ;  /* 0x00000000030c7211 */ /* 0x002fe200000f0eff */
[----:B------:R-:W-:Y:S01]  /*19920*/  STL [R1+0x514], R13 ;  /* 0x0005140d01007387 */ /* 0x000fe20000100800 */
[----:B------:R-:W-:Y:S01]  /*19930*/  LEA R9, P0, R4, R2, 0x1 ;  /* 0x0000000204097211 */ /* 0x000fe200078008ff */
[----:B------:R-:W-:Y:S02]  /*19940*/  IMAD R8, R10, 0x2, R7 ;  /* 0x000000020a087824 */ /* 0x000fe400078e0207 */
[----:B------:R0:W-:Y:S01]  /*19950*/  STL [R1+0x51c], R12 ;  /* 0x00051c0c01007387 */ /* 0x0001e20000100800 */
[----:B------:R-:W-:-:S03]  /*19960*/  LEA.HI.X.SX32 R4, R4, R0, 0x1, P0 ;  /* 0x0000000004047211 */ /* 0x000fc600000f0eff */
[----:B------:R1:W-:Y:S01]  /*19970*/  STL [R1+0x560], R11 ;  /* 0x0005600b01007387 */ /* 0x0003e20000100800 */
[----:B------:R-:W-:Y:S01]  /*19980*/  IMAD R3, R10, 0x2, R8 ;  /* 0x000000020a037824 */ /* 0x000fe200078e0208 */
[CC--:B0-----:R-:W-:Y:S02]  /*19990*/  LEA R12, P1, R5.reuse, R2.reuse, 0x1 ;  /* 0x00000002050c7211 */ /* 0x0c1fe400078208ff */
[----:B------:R0:W-:Y:S01]  /*199a0*/  STL [R1+0x528], R9 ;  /* 0x0005280901007387 */ /* 0x0001e20000100800 */
[C---:B-1----:R-:W-:Y:S02]  /*199b0*/  LEA R11, P2, R6.reuse, R2, 0x1 ;  /* 0x00000002060b7211 */ /* 0x042fe400078408ff */
[-C--:B------:R-:W-:Y:S01]  /*199c0*/  LEA.HI.X.SX32 R5, R5, R0.reuse, 0x1, P1 ;  /* 0x0000000005057211 */ /* 0x080fe200008f0eff */
[----:B------:R-:W-:Y:S01]  /*199d0*/  STL [R1+0x530], R12 ;  /* 0x0005300c01007387 */ /* 0x000fe20000100800 */
[----:B------:R-:W-:-:S03]  /*199e0*/  LEA.HI.X.SX32 R6, R6, R0, 0x1, P2 ;  /* 0x0000000006067211 */ /* 0x000fc600010f0eff */
[----:B------:R1:W-:Y:S01]  /*199f0*/  STL [R1+0x538], R11 ;  /* 0x0005380b01007387 */ /* 0x0003e20000100800 */
[----:B0-----:R-:W-:-:S03]  /*19a00*/  IMAD R9, R10, 0x2, R3 ;  /* 0x000000020a097824 */ /* 0x001fc600078e0203 */
[----:B------:R0:W-:Y:S04]  /*19a10*/  STL [R1+0x524], R4 ;  /* 0x0005240401007387 */ /* 0x0001e80000100800 */
[----:B------:R2:W-:Y:S01]  /*19a20*/  STL [R1+0x52c], R5 ;  /* 0x00052c0501007387 */ /* 0x0005e20000100800 */
[----:B-1----:R-:W-:-:S03]  /*19a30*/  LEA R11, P1, R8, R2, 0x1 ;  /* 0x00000002080b7211 */ /* 0x002fc600078208ff */
[----:B------:R1:W-:Y:S01]  /*19a40*/  STL [R1+0x534], R6 ;  /* 0x0005340601007387 */ /* 0x0003e20000100800 */
[----:B0-----:R-:W-:Y:S01]  /*19a50*/  IMAD R4, R10, 0x2, R9 ;  /* 0x000000020a047824 */ /* 0x001fe200078e0209 */
[-C--:B--2---:R-:W-:Y:S02]  /*19a60*/  LEA R5, P0, R7, R2.reuse, 0x1 ;  /* 0x0000000207057211 */ /* 0x084fe400078008ff */
[----:B-1----:R-:W-:-:S03]  /*19a70*/  LEA R6, P2, R3, R2, 0x1 ;  /* 0x0000000203067211 */ /* 0x002fc600078408ff */
[----:B------:R0:W-:Y:S04]  /*19a80*/  STL [R1+0x540], R5 ;  /* 0x0005400501007387 */ /* 0x0001e80000100800 */
[----:B------:R-:W-:Y:S04]  /*19a90*/  STL [R1+0x548], R11 ;  /* 0x0005480b01007387 */ /* 0x000fe80000100800 */
[----:B------:R1:W-:Y:S01]  /*19aa0*/  STL [R1+0x550], R6 ;  /* 0x0005500601007387 */ /* 0x0003e20000100800 */
[----:B0-----:R-:W-:Y:S01]  /*19ab0*/  IMAD R5, R10, 0x2, R4 ;  /* 0x000000020a057824 */ /* 0x001fe200078e0204 */
[----:B-1----:R-:W-:-:S03]  /*19ac0*/  LEA.HI.X.SX32 R6, R3, R0, 0x1, P2 ;  /* 0x0000000003067211 */ /* 0x002fc600010f0eff */
[----:B------:R-:W-:Y:S02]  /*19ad0*/  IMAD R3, R10, 0x2, R5 ;  /* 0x000000020a037824 */ /* 0x000fe400078e0205 */
[----:B------:R-:W0:Y:S01]  /*19ae0*/  S2R R10, SR_TID.X ;  /* 0x00000000000a7919 */ /* 0x000e220000002100 */
[-C--:B------:R-:W-:Y:S02]  /*19af0*/  LEA.HI.X.SX32 R11, R7, R0.reuse, 0x1, P0 ;  /* 0x00000000070b7211 */ /* 0x080fe400000f0eff */
[----:B------:R-:W-:-:S03]  /*19b00*/  LEA.HI.X.SX32 R7, R8, R0, 0x1, P1 ;  /* 0x0000000008077211 */ /* 0x000fc600008f0eff */
[----:B------:R-:W-:Y:S01]  /*19b10*/  STL [R1+0x53c], R11 ;  /* 0x00053c0b01007387 */ /* 0x000fe20000100800 */
[----:B------:R-:W-:-:S03]  /*19b20*/  LEA R8, P0, R9, R2, 0x1 ;  /* 0x0000000209087211 */ /* 0x000fc600078008ff */
[----:B------:R-:W-:Y:S04]  /*19b30*/  STL [R1+0x544], R7 ;  /* 0x0005440701007387 */ /* 0x000fe80000100800 */
[----:B------:R1:W-:Y:S04]  /*19b40*/  STL [R1+0x54c], R6 ;  /* 0x00054c0601007387 */ /* 0x0003e80000100800 */
[----:B------:R-:W-:Y:S01]  /*19b50*/  STL [R1+0x554], R8 ;  /* 0x0005540801007387 */ /* 0x000fe20000100800 */
[-C--:B-1----:R-:W-:Y:S02]  /*19b60*/  LEA R6, P1, R4, R2.reuse, 0x1 ;  /* 0x0000000204067211 */ /* 0x082fe400078208ff */
[----:B------:R-:W-:-:S03]  /*19b70*/  LEA R7, P2, R5, R2, 0x1 ;  /* 0x0000000205077211 */ /* 0x000fc600078408ff */
[----:B------:R1:W-:Y:S01]  /*19b80*/  STL [R1+0x558], R6 ;  /* 0x0005580601007387 */ /* 0x0003e20000100800 */
[----:B------:R-:W-:-:S03]  /*19b90*/  LEA.HI.X.SX32 R4, R4, R0, 0x1, P1 ;  /* 0x0000000004047211 */ /* 0x000fc600008f0eff */
[----:B------:R-:W-:Y:S01]  /*19ba0*/  STL [R1+0x55c], R7 ;  /* 0x00055c0701007387 */ /* 0x000fe20000100800 */
[----:B-1----:R-:W-:Y:S02]  /*19bb0*/  LEA R6, P3, R3, R2, 0x1 ;  /* 0x0000000203067211 */ /* 0x002fe400078608ff */
[----:B------:R-:W-:-:S03]  /*19bc0*/  LEA.HI.X.SX32 R2, R9, R0, 0x1, P0 ;  /* 0x0000000009027211 */ /* 0x000fc600000f0eff */
[----:B------:R-:W-:Y:S01]  /*19bd0*/  STL [R1+0x4d4], R6 ;  /* 0x0004d40601007387 */ /* 0x000fe20000100800 */
[----:B0-----:R-:W-:-:S03]  /*19be0*/  LOP3.LUT R24, R10, 0x20, RZ, 0xc0, !PT ;  /* 0x000000200a187812 */ /* 0x001fc600078ec0ff */
[----:B------:R0:W-:Y:S04]  /*19bf0*/  STL [R1+0x4c4], R2 ;  /* 0x0004c40201007387 */ /* 0x0001e80000100800 */
[----:B------:R-:W-:Y:S01]  /*19c00*/  STL [R1+0x4c8], R4 ;  /* 0x0004c80401007387 */ /* 0x000fe20000100800 */
[-C--:B0-----:R-:W-:Y:S02]  /*19c10*/  LEA.HI.X.SX32 R2, R5, R0.reuse, 0x1, P2 ;  /* 0x0000000005027211 */ /* 0x081fe400010f0eff */
[----:B------:R-:W-:-:S03]  /*19c20*/  LEA.HI.X.SX32 R0, R3, R0, 0x1, P3 ;  /* 0x0000000003007211 */ /* 0x000fc600018f0eff */
[----:B------:R0:W-:Y:S04]  /*19c30*/  STL [R1+0x4d0], R2 ;  /* 0x0004d00201007387 */ /* 0x0001e80000100800 */
[----:B------:R1:W-:Y:S01]  /*19c40*/  STL [R1+0x4cc], R0 ;  /* 0x0004cc0001007387 */ /* 0x0003e20000100800 */
[----:B0-----:R-:W-:-:S03]  /*19c50*/  IMAD.SHL.U32 R2, R24, 0x20, RZ ;  /* 0x0000002018027824 */ /* 0x001fc600078e00ff */
[----:B------:R-:W-:Y:S04]  /*19c60*/  STL [R1+0x450], RZ ;  /* 0x000450ff01007387 */ /* 0x000fe80000100800 */
[----:B------:R0:W-:Y:S04]  /*19c70*/  STL [R1+0xe00], R2 ;  /* 0x000e000201007387 */ /* 0x0001e80000100800 */
[----:B------:R-:W-:Y:S04]  /*19c80*/  STL [R1+0x454], RZ ;  /* 0x000454ff01007387 */ /* 0x000fe80000100800 */
        /* <DEDUP_REMOVED lines=90> */
[----:B------:R-:W-:Y:S01]  /*1a230*/  STL [R1+0x350], RZ ;  /* 0x000350ff01007387 */ /* 0x000fe20000100800 */
[----:B------:R-:W-:Y:S01]  /*1a240*/  LOP3.LUT R10, R10, 0x3f, RZ, 0xc0, !PT ;  /* 0x0000003f0a0a7812 */ /* 0x000fe200078ec0ff */
[----:B------:R-:W-:-:S02]  /*1a250*/  USHF.L.U32 UR6, UR6, 0x6, URZ ;  /* 0x0000000606067899 */ /* 0x000fc4000800063f */
[----:B------:R-:W-:Y:S02]  /*1a260*/  USHF.L.U32 UR7, UR7, 0x6, URZ ;  /* 0x0000000607077899 */ /* 0x000fe4000800063f */
[----:B------:R-:W-:Y:S01]  /*1a270*/  IMAD.SHL.U32 R28, R10, 0x2, RZ ;  /* 0x000000020a1c7824 */ /* 0x000fe200078e00ff */
[----:B------:R-:W-:Y:S01]  /*1a280*/  UMOV UR4, URZ ;  /* 0x0000003f00047c82 */ /* 0x000fe20008000000 */
[----:B------:R-:W-:Y:S02]  /*1a290*/  USHF.R.S32.HI UR8, URZ, 0x1f, UR6 ;  /* 0x0000001f3f087899 */ /* 0x000fe40008011406 */
[----:B------:R-:W-:Y:S02]  /*1a2a0*/  USHF.R.S32.HI UR9, URZ, 0x1f, UR7 ;  /* 0x0000001f3f097899 */ /* 0x000fe40008011407 */
[----:B------:R-:W-:Y:S02]  /*1a2b0*/  USHF.L.U32 UR13, UR6, 0x1, URZ ;  /* 0x00000001060d7899 */ /* 0x000fe4000800063f */
[----:B------:R-:W-:Y:S01]  /*1a2c0*/  USHF.L.U32 UR12, UR7, 0x1, URZ ;  /* 0x00000001070c7899 */ /* 0x000fe2000800063f */
[----:B------:R-:W2:Y:S01]  /*1a2d0*/  S2R R10, SR_TID.X ;  /* 0x00000000000a7919 */ /* 0x000ea20000002100 */
[----:B------:R-:W3:Y:S01]  /*1a2e0*/  LDC R25, c[0x0][0x230] ;  /* 0x00008c00ff197b82 */ /* 0x000ee20000000800 */
[----:B------:R-:W-:Y:S01]  /*1a2f0*/  USHF.L.U64.HI UR9, UR7, 0x1, UR9 ;  /* 0x0000000107097899 */ /* 0x000fe20008010209 */
[----:B------:R-:W-:Y:S01]  /*1a300*/  STL [R1+0x354], RZ ;  /* 0x000354ff01007387 */ /* 0x000fe20000100800 */
[----:B------:R-:W-:Y:S01]  /*1a310*/  LOP3.LUT R4, R28, 0x30, RZ, 0x3c, !PT ;  /* 0x000000301c047812 */ /* 0x000fe200078e3cff */
[----:B------:R-:W-:-:S02]  /*1a320*/  USHF.L.U64.HI UR8, UR6, 0x1, UR8 ;  /* 0x0000000106087899 */ /* 0x000fc40008010208 */
[----:B------:R-:W-:Y:S01]  /*1a330*/  STL [R1+0x358], RZ ;  /* 0x000358ff01007387 */ /* 0x000fe20000100800 */
[----:B------:R-:W-:-:S03]  /*1a340*/  ULDC UR7, c[0x0][0x230] ;  /* 0x00008c0000077ab9 */ /* 0x000fc60000000800 */
[----:B------:R-:W-:Y:S01]  /*1a350*/  STL [R1+0x35c], RZ ;  /* 0x00035cff01007387 */ /* 0x000fe20000100800 */
[----:B---3--:R-:W-:-:S05]  /*1a360*/  VIADD R25, R25, 0x3f ;  /* 0x0000003f19197836 */ /* 0x008fca0000000000 */
[----:B------:R-:W-:Y:S01]  /*1a370*/  SHF.R.S32.HI R24, RZ, 0x1f, R25 ;  /* 0x0000001fff187819 */ /* 0x000fe20000011419 */
[C---:B--2---:R-:W-:Y:S01]  /*1a380*/  IMAD.SHL.U32 R13, R10.reuse, 0x2, RZ ;  /* 0x000000020a0d7824 */ /* 0x044fe200078e00ff */
[----:B------:R-:W-:Y:S02]  /*1a390*/  LOP3.LUT R10, R10, 0x7, RZ, 0xc0, !PT ;  /* 0x000000070a0a7812 */ /* 0x000fe400078ec0ff */
[----:B------:R-:W-:-:S03]  /*1a3a0*/  LEA.HI R24, R24, R25, RZ, 0x6 ;  /* 0x0000001918187211 */ /* 0x000fc600078f30ff */
[----:B------:R-:W-:Y:S01]  /*1a3b0*/  IMAD R10, R10, 0x90, RZ ;  /* 0x000000900a0a7824 */ /* 0x000fe200078e02ff */
[----:B------:R-:W-:-:S04]  /*1a3c0*/  SHF.R.S32.HI R3, RZ, 0x6, R24 ;  /* 0x00000006ff037819 */ /* 0x000fc80000011418 */
[----:B------:R-:W-:-:S04]  /*1a3d0*/  LOP3.LUT R10, R10, 0x30, R13, 0x78, !PT ;  /* 0x000000300a0a7812 */ /* 0x000fc800078e780d */
[----:B-1----:R-:W-:-:S05]  /*1a3e0*/  LOP3.LUT R0, R10, R2, RZ, 0xfc, !PT ;  /* 0x000000020a007212 */ /* 0x002fca00078efcff */
[----:B------:R1:W-:Y:S04]  /*1a3f0*/  STL [R1+0x2d4], R0 ;  /* 0x0002d40001007387 */ /* 0x0003e80000100800 */
        /* <DEDUP_REMOVED lines=8> */
[----:B------:R-:W1:Y:S01]  /*1a480*/  LDL R10, [R1+0x460] ;  /* 0x00046000010a7983 */ /* 0x000e620000100800 */
[----:B0-----:R-:W-:-:S02]  /*1a490*/  LOP3.LUT R2, R28, 0x20, RZ, 0x3c, !PT ;  /* 0x000000201c027812 */ /* 0x001fc400078e3cff */
[----:B------:R-:W-:Y:S01]  /*1a4a0*/  LOP3.LUT R2, R28, 0x50, RZ, 0x3c, !PT ;  /* 0x000000501c027812 */ /* 0x000fe200078e3cff */
[----:B------:R2:W-:Y:S01]  /*1a4b0*/  STL [R1+0x320], RZ ;  /* 0x000320ff01007387 */ /* 0x0005e20000100800 */
[----:B------:R-:W-:Y:S02]  /*1a4c0*/  LOP3.LUT R2, R0, 0x40, RZ, 0x3c, !PT ;  /* 0x0000004000027812 */ /* 0x000fe400078e3cff */
[C---:B------:R-:W-:Y:S01]  /*1a4d0*/  LOP3.LUT R3, R28.reuse, 0x10, RZ, 0x3c, !PT ;  /* 0x000000101c037812 */ /* 0x040fe200078e3cff */
[----:B------:R2:W-:Y:S01]  /*1a4e0*/  STL [R1+0x324], RZ ;  /* 0x000324ff01007387 */ /* 0x0005e20000100800 */
[C---:B------:R-:W-:Y:S02]  /*1a4f0*/  LOP3.LUT R3, R28.reuse, 0x40, RZ, 0x3c, !PT ;  /* 0x000000401c037812 */ /* 0x040fe400078e3cff */
[C---:B------:R-:W-:Y:S01]  /*1a500*/  LOP3.LUT R4, R28.reuse, 0x60, RZ, 0x3c, !PT ;  /* 0x000000601c047812 */ /* 0x040fe200078e3cff */
[----:B------:R2:W-:Y:S01]  /*1a510*/  STL [R1+0x328], RZ ;  /* 0x000328ff01007387 */ /* 0x0005e20000100800 */
[----:B------:R-:W-:-:S03]  /*1a520*/  LOP3.LUT R3, R28, 0x70, RZ, 0x3c, !PT ;  /* 0x000000701c037812 */ /* 0x000fc600078e3cff */
        /* <DEDUP_REMOVED lines=21> */
[----:B------:R2:W-:Y:S01]  /*1a680*/  STL [R1+0x2d8], R2 ;  /* 0x0002d80201007387 */ /* 0x0005e20000100800 */
[----:B-1----:R-:W-:-:S05]  /*1a690*/  LOP3.LUT R0, R10, 0x20, RZ, 0x3c, !PT ;  /* 0x000000200a007812 */ /* 0x002fca00078e3cff */
[----:B------:R2:W-:Y:S02]  /*1a6a0*/  STL [R1+0x2dc], R0 ;  /* 0x0002dc0001007387 */ /* 0x0005e40000100800 */
.L_x_2:
[----:B-----5:R-:W3:Y:S04]  /*1a6b0*/  LDL R3, [R1+0x4cc] ;  /* 0x0004cc0001037983 */ /* 0x020ee80000100800 */
[----:B--2---:R-:W3:Y:S01]  /*1a6c0*/  LDL R2, [R1+0x4d4] ;  /* 0x0004d40001027983 */ /* 0x004ee20000100800 */
[----:B------:R-:W-:Y:S01]  /*1a6d0*/  UIMAD UR6, UR4, -0x40, UR7 ;  /* 0xffffffc0040678a4 */ /* 0x000fe2000f8e0207 */
[----:B------:R-:W-:Y:S02]  /*1a6e0*/  PRMT R22, RZ, 0x7610, R22 ;  /* 0x00007610ff167816 */ /* 0x000fe40000000016 */
[----:B------:R-:W-:Y:S04]  /*1a6f0*/  STL [R1+0x1af0], R4 ;  /* 0x001af00401007387 */ /* 0x000fe80000100800 */
[----:B------:R-:W-:Y:S04]  /*1a700*/  STL [R1+0x1aec], R6 ;  /* 0x001aec0601007387 */ /* 0x000fe80000100800 */
[----:B------:R-:W-:Y:S04]  /*1a710*/  STL [R1+0x1ae8], R11 ;  /* 0x001ae80b01007387 */ /* 0x000fe80000100800 */
[----:B------:R-:W-:Y:S01]  /*1a720*/  STL [R1+0x1ae4], R20 ;  /* 0x001ae41401007387 */ /* 0x000fe20000100800 */
[----:B------:R-:W0:Y:S03]  /*1a730*/  S2R R9, SR_TID.X ;  /* 0x0000000000097919 */ /* 0x000e260000002100 */
[----:B------:R-:W-:Y:S04]  /*1a740*/  STL [R1+0x1ae0], R29 ;  /* 0x001ae01d01007387 */ /* 0x000fe80000100800 */
[----:B------:R1:W-:Y:S04]  /*1a750*/  STL [R1+0x1adc], R27 ;  /* 0x001adc1b01007387 */ /* 0x0003e80000100800 */
[----:B------:R-:W-:Y:S04]  /*1a760*/  STL [R1+0x1ad8], R21 ;  /* 0x001ad81501007387 */ /* 0x000fe80000100800 */
[----:B------:R-:W-:Y:S01]  /*1a770*/  STL [R1+0x1ad4], R14 ;  /* 0x001ad40e01007387 */ /* 0x000fe20000100800 */
[----:B-1----:R-:W-:-:S03]  /*1a780*/  PRMT R27, RZ, 0x7610, R27 ;  /* 0x00007610ff1b7816 */ /* 0x002fc6000000001b */
[----:B------:R-:W-:Y:S04]  /*1a790*/  STL [R1+0x19f4], R28 ;  /* 0x0019f41c01007387 */ /* 0x000fe80000100800 */
[----:B------:R-:W-:Y:S04]  /*1a7a0*/  STL [R1+0x19f8], R28 ;  /* 0x0019f81c01007387 */ /* 0x000fe80000100800 */
[----:B------:R-:W-:Y:S04]  /*1a7b0*/  STL [R1+0x19fc], R28 ;  /* 0x0019fc1c01007387 */ /* 0x000fe80000100800 */
[----:B------:R-:W-:Y:S01]  /*1a7c0*/  STL [R1+0x1a00], R28 ;  /* 0x001a001c01007387 */ /* 0x000fe20000100800 */
[----:B0-----:R-:W-:-:S02]  /*1a7d0*/  SHF.R.U32.HI R8, RZ, 0x5, R9 ;  /* 0x00000005ff087819 */ /* 0x001fc40000011609 */
[----:B------:R-:W-:Y:S01]  /*1a7e0*/  SHF.R.U32.HI R9, RZ, 0x5, R9 ;  /* 0x00000005ff097819 */ /* 0x000fe20000011609 */
[----:B------:R-:W-:Y:S01]  /*1a7f0*/  STL [R1+0x1a04], R28 ;  /* 0x001a041c01007387 */ /* 0x000fe20000100800 */
[----:B------:R-:W-:Y:S02]  /*1a800*/  SGXT.U32 R8, R8, 0x1 ;  /* 0x000000010808781a */ /* 0x000fe40000000000 */
[----:B------:R-:W-:Y:S01]  /*1a810*/  SGXT.U32 R9, R9, 0x1 ;  /* 0x000000010909781a */ /* 0x000fe20000000000 */
[----:B------:R-:W-:Y:S03]  /*1a820*/  STL [R1+0x1a08], R28 ;  /* 0x001a081c01007387 */ /* 0x000fe60000100800 */
[C---:B------:R-:W-:Y:S01]  /*1a830*/  LOP3.LUT R13, R9.reuse, 0x2, RZ, 0xfc, !PT ;  /* 0x00000002090d7812 */ /* 0x040fe200078efcff */
[----:B------:R-:W-:Y:S01]  /*1a840*/  STL [R1+0x1a0c], R28 ;  /* 0x001a0c1c01007387 */ /* 0x000fe20000100800 */
[----:B------:R-:W-:-:S02]  /*1a850*/  LOP3.LUT R12, R9, 0x4, RZ, 0xfc, !PT ;  /* 0x00000004090c7812 */ /* 0x000fc400078efcff */
[----:B------:R-:W-:Y:S01]  /*1a860*/  ISETP.GE.AND P0, PT, R13, UR6, PT ;  /* 0x000000060d007c0c */ /* 0x000fe2000bf06270 */
[----:B------:R-:W-:Y:S01]  /*1a870*/  STL [R1+0x1a10], R28 ;  /* 0x001a101c01007387 */ /* 0x000fe20000100800 */
[----:B------:R-:W-:Y:S02]  /*1a880*/  ISETP.GE.AND P1, PT, R12, UR6, PT ;  /* 0x000000060c007c0c */ /* 0x000fe4000bf26270 */
[C---:B------:R-:W-:Y:S01]  /*1a890*/  LOP3.LUT R9, R8.reuse, 0x6, RZ, 0xfc, !PT ;  /* 0x0000000608097812 */ /* 0x040fe200078efcff */
[----:B------:R-:W-:Y:S01]  /*1a8a0*/  STL [R1+0x1a14], R28 ;  /* 0x001a141c01007387 */ /* 0x000fe20000100800 */
[----:B------:R-:W-:Y:S02]  /*1a8b0*/  LOP3.LUT R8, R8, 0x8, RZ, 0xfc, !PT ;  /* 0x0000000808087812 */ /* 0x000fe400078efcff */
[----:B------:R-:W-:Y:S01]  /*1a8c0*/  ISETP.GE.AND P2, PT, R9, UR6, PT ;  /* 0x0000000609007c0c */ /* 0x000fe2000bf46270 */
[----:B------:R-:W-:Y:S01]  /*1a8d0*/  STL [R1+0x1a18], R28 ;  /* 0x001a181c01007387 */ /* 0x000fe20000100800 */
[----:B------:R-:W-:-:S03]  /*1a8e0*/  ISETP.GE.AND P3, PT, R8, UR6, PT ;  /* 0x0000000608007c0c */ /* 0x000fc6000bf66270 */
        /* <DEDUP_REMOVED lines=44> */
[----:B------:R-:W2:Y:S04]  /*1abb0*/  LDL R13, [R1+0x4c4] ;  /* 0x0004c400010d7983 */ /* 0x000ea80000100800 */
[----:B------:R-:W4:Y:S04]  /*1abc0*/  LDL R12, [R1+0x554] ;  /* 0x00055400010c7983 */ /* 0x000f280000100800 */
[----:B------:R-:W2:Y:S04]  /*1abd0*/  LDL R9, [R1+0x54c] ;  /* 0x00054c0001097983 */ /* 0x000ea80000100800 */
[----:B------:R-:W2:Y:S01]  /*1abe0*/  LDL R8, [R1+0x550] ;  /* 0x0005500001087983 */ /* 0x000ea20000100800 */
[----:B------:R-:W0:Y:S03]  /*1abf0*/  S2R R4, SR_TID.X ;  /* 0x0000000000047919 */ /* 0x000e260000002100 */
[----:B---3--:R-:W3:Y:S04]  /*1ac00*/  @!P0 LDG.E.U16 R22, desc[UR10][R2.64] ;  /* 0x0000000a02168981 */ /* 0x008ee8000c1e1500 */
[----:B------:R-:W4:Y:S04]  /*1ac10*/  LDL R2, [R1+0x4d0] ;  /* 0x0004d00001027983 */ /* 0x000f280000100800 */
[----:B------:R-:W4:Y:S04]  /*1ac20*/  LDL R3, [R1+0x55c] ;  /* 0x00055c0001037983 */ /* 0x000f280000100800 */
[----:B---3--:R-:W-:Y:S01]  /*1ac30*/  STL [R1+0x19f0], R22 ;  /* 0x0019f01601007387 */ /* 0x008fe20000100800 */
[----:B----4-:R-:W-:-:S04]  /*1ac40*/  @!P1 LOP3.LUT R3, R3, R2, RZ, 0x3c, !PT ;  /* 0x0000000203039212 */ /* 0x010fc800078e3cff */
[----:B------:R-:W-:-:S04]  /*1ac50*/  @!P1 LOP3.LUT R2, R3, R2, RZ, 0x3c, !PT ;  /* 0x0000000203029212 */ /* 0x000fc800078e3cff */
[----:B------:R-:W-:Y:S01]  /*1ac60*/  @!P1 LOP3.LUT R3, R3, R2, RZ, 0x3c, !PT ;  /* 0x0000000203039212 */ /* 0x000fe200078e3cff */
[----:B------:R-:W-:Y:S04]  /*1ac70*/  STL [R1+0x1ac4], R22 ;  /* 0x001ac41601007387 */ /* 0x000fe80000100800 */
[----:B------:R-:W-:Y:S04]  /*1ac80*/  STL [R1+0x1acc], R22 ;  /* 0x001acc1601007387 */ /* 0x000fe80000100800 */
[----:B------:R1:W3:Y:S04]  /*1ac90*/  @!P1 LDG.E.U16 R27, desc[UR10][R2.64] ;  /* 0x0000000a021b9981 */ /* 0x0002e8000c1e1500 */
[----:B------:R-:W1:Y:S04]  /*1aca0*/  LDL R2, [R1+0x4c8] ;  /* 0x0004c80001027983 */ /* 0x000e680000100800 */
[----:B------:R-:W1:Y:S01]  /*1acb0*/  LDL R3, [R1+0x558] ;  /* 0x0005580001037983 */ /* 0x000e620000100800 */
[----:B------:R-:W-:-:S02]  /*1acc0*/  PRMT R6, RZ, 0x7610, R6 ;  /* 0x00007610ff067816 */ /* 0x000fc40000000006 */
[----:B0-----:R-:W-:-:S04]  /*1acd0*/  SHF.R.U32.HI R4, RZ, 0x5, R4 ;  /* 0x00000005ff047819 */ /* 0x001fc80000011604 */
[----:B------:R-:W-:-:S04]  /*1ace0*/  SGXT.U32 R4, R4, 0x1 ;  /* 0x000000010404781a */ /* 0x000fc80000000000 */
[----:B------:R-:W-:Y:S02]  /*1acf0*/  LOP3.LUT R11, R4, 0xa, RZ, 0xfc, !PT ;  /* 0x0000000a040b7812 */ /* 0x000fe400078efcff */
[----:B------:R-:W0:Y:S01]  /*1ad00*/  S2R R4, SR_TID.X ;  /* 0x0000000000047919 */ /* 0x000e220000002100 */
[----:B-1----:R-:W-:-:S04]  /*1ad10*/  @!P2 LOP3.LUT R3, R3, R2, RZ, 0x3c, !PT ;  /* 0x000000020303a212 */ /* 0x002fc800078e3cff */
[----:B------:R-:W-:-:S04]  /*1ad20*/  @!P2 LOP3.LUT R2, R3, R2, RZ, 0x3c, !PT ;  /* 0x000000020302a212 */ /* 0x000fc800078e3cff */
[----:B------:R-:W-:-:S05]  /*1ad30*/  @!P2 LOP3.LUT R3, R3, R2, RZ, 0x3c, !PT ;  /* 0x000000020303a212 */ /* 0x000fca00078e3cff */
[----:B------:R1:W4:Y:S01]  /*1ad40*/  @!P2 LDG.E.U16 R6, desc[UR10][R2.64] ;  /* 0x0000000a0206a981 */ /* 0x000322000c1e1500 */
[----:B------:R-:W-:Y:S02]  /*1ad50*/  ISETP.GE.AND P0, PT, R11, UR6, PT ;  /* 0x000000060b007c0c */ /* 0x000fe4000bf06270 */
[----:B0-----:R-:W-:Y:S02]  /*1ad60*/  SHF.R.U32.HI R4, RZ, 0x5, R4 ;  /* 0x00000005ff047819 */ /* 0x001fe40000011604 */
[----:B------:R-:W-:Y:S02]  /*1ad70*/  PRMT R15, RZ, 0x7610, R15 ;  /* 0x00007610ff0f7816 */ /* 0x000fe4000000000f */
[----:B------:R-:W-:Y:S01]  /*1ad80*/  SGXT.U32 R4, R4, 0x1 ;  /* 0x000000010404781a */ /* 0x000fe20000000000 */
[----:B-1----:R-:W-:Y:S02]  /*1ad90*/  @!P3 IMAD.MOV.U32 R2, RZ, RZ, R12 ;  /* 0x000000ffff02b224 */ /* 0x002fe400078e000c */
[----:B--2---:R-:W-:Y:S01]  /*1ada0*/  @!P3 IMAD.MOV.U32 R3, RZ, RZ, R13 ;  /* 0x000000ffff03b224 */ /* 0x004fe200078e000d */
[----:B------:R-:W-:-:S02]  /*1adb0*/  LOP3.LUT R4, R4, 0xc, RZ, 0xfc, !PT ;  /* 0x0000000c04047812 */ /* 0x000fc400078efcff */
[----:B------:R-:W-:Y:S02]  /*1adc0*/  PRMT R23, RZ, 0x7610, R23 ;  /* 0x00007610ff177816 */ /* 0x000fe40000000017 */
[----:B------:R0:W2:Y:S01]  /*1add0*/  @!P3 LDG.E.U16 R15, desc[UR10][R2.64] ;  /* 0x0000000a020fb981 */ /* 0x0000a2000c1e1500 */
[----:B------:R-:W-:-:S03]  /*1ade0*/  ISETP.GE.AND P1, PT, R4, UR6, PT ;  /* 0x0000000604007c0c */ /* 0x000fc6000bf26270 */
[----:B---3--:R-:W-:Y:S04]  /*1adf0*/  STL [R1+0x8], R27 ;  /* 0x0000081b01007387 */ /* 0x008fe80000100800 */
[----:B------:R-:W3:Y:S01]  /*1ae00*/  LDL.LU R4, [R1+0x1af0] ;  /* 0x001af00001047983 */ /* 0x000ee20000300800 */
[----:B0-----:R-:W-:Y:S02]  /*1ae10*/  @!P0 IMAD.MOV.U32 R2, RZ, RZ, R8 ;  /* 0x000000ffff028224 */ /* 0x001fe400078e0008 */
[----:B------:R-:W-:-:S05]  /*1ae20*/  @!P0 IMAD.MOV.U32 R3, RZ, RZ, R9 ;  /* 0x000000ffff038224 */ /* 0x000fca00078e0009 */
[----:B------:R0:W2:Y:S04]  /*1ae30*/  @!P0 LDG.E.U16 R23, desc[UR10][R2.64] ;  /* 0x0000000a02178981 */ /* 0x0000a8000c1e1500 */
[----:B----4-:R1:W-:Y:S04]  /*1ae40*/  STL [R1+0x5c], R6 ;  /* 0x00005c0601007387 */ /* 0x0103e80000100800 */
[----:B-1----:R-:W4:Y:S04]  /*1ae50*/  LDL.LU R6, [R1+0x1aec] ;  /* 0x001aec0001067983 */ /* 0x002f280000300800 */
[----:B------:R-:W0:Y:S04]  /*1ae60*/  LDL R2, [R1+0x544] ;  /* 0x0005440001027983 */ /* 0x000e280000100800 */
[----:B------:R-:W0:Y:S01]  /*1ae70*/  LDL R3, [R1+0x548] ;  /* 0x0005480001037983 */ /* 0x000e220000100800 */
[----:B------:R-:W-:Y:S01]  /*1ae80*/  PRMT R20, RZ, 0x7610, R20 ;  /* 0x00007610ff147816 */ /* 0x000fe20000000014 */
[----:B------:R-:W1:Y:S01]  /*1ae90*/  S2R R11, SR_TID.X ;  /* 0x00000000000b7919 */ /* 0x000e620000002100 */
[----:B------:R-:W3:Y:S01]  /*1aea0*/  S2R R8, SR_TID.X ;  /* 0x0000000000087919 */ /* 0x000ee20000002100 */
[----:B------:R-:W2:Y:S04]  /*1aeb0*/  LDL R13, [R1+0x538] ;  /* 0x00053800010d7983 */ /* 0x000ea80000100800 */
[----:B------:R-:W4:Y:S04]  /*1aec0*/  LDL R12, [R1+0x52c] ;  /* 0x00052c00010c7983 */ /* 0x000f280000100800 */
[----:B------:R-:W4:Y:S01]  /*1aed0*/  LDL R9, [R1+0x530] ;  /* 0x0005300001097983 */ /* 0x000f220000100800 */
[----:B0-----:R-:W-:-:S04]  /*1aee0*/  @!P1 LOP3.LUT R3, R3, R2, RZ, 0x3c, !PT ;  /* 0x0000000203039212 */ /* 0x001fc800078e3cff */
[----:B------:R-:W-:-:S04]  /*1aef0*/  @!P1 LOP3.LUT R2, R3, R2, RZ, 0x3c, !PT ;  /* 0x0000000203029212 */ /* 0x000fc800078e3cff */
[----:B------:R-:W-:-:S05]  /*1af00*/  @!P1 LOP3.LUT R3, R3, R2, RZ, 0x3c, !PT ;  /* 0x0000000203039212 */ /* 0x000fca00078e3cff */
[----:B------:R-:W2:Y:S01]  /*1af10*/  @!P1 LDG.E.U16 R20, desc[UR10][R2.64] ;  /* 0x0000000a02149981 */ /* 0x000ea2000c1e1500 */
[--C-:B-1----:R-:W-:Y:S02]  /*1af20*/  SHF.R.U32.HI R27, RZ, 0x5, R11.reuse ;  /* 0x00000005ff1b7819 */ /* 0x102fe4000001160b */
[----:B------:R-:W-:-:S04]  /*1af30*/  SHF.R.U32.HI R11, RZ, 0x5, R11 ;  /* 0x00000005ff0b7819 */ /* 0x000fc8000001160b */
[----:B------:R-:W-:-:S04]  /*1af40*/  SGXT.U32 R11, R11, 0x1 ;  /* 0x000000010b0b781a */ /* 0x000fc80000000000 */
[----:B------:R-:W-:-:S04]  /*1af50*/  LOP3.LUT R11, R11, 0x10, RZ, 0xfc, !PT ;  /* 0x000000100b0b7812 */ /* 0x000fc800078efcff */
[----:B------:R-:W-:Y:S02]  /*1af60*/  ISETP.GE.AND P3, PT, R11, UR6, PT ;  /* 0x000000060b007c0c */ /* 0x000fe4000bf66270 */
[----:B---3--:R-:W-:Y:S02]  /*1af70*/  SHF.R.U32.HI R11, RZ, 0x5, R8 ;  /* 0x00000005ff0b7819 */ /* 0x008fe40000011608 */
[----:B------:R-:W-:Y:S02]  /*1af80*/  SGXT.U32 R27, R27, 0x1 ;  /* 0x000000011b1b781a */ /* 0x000fe40000000000 */
[----:B------:R-:W-:Y:S02]  /*1af90*/  SGXT.U32 R11, R11, 0x1 ;  /* 0x000000010b0b781a */ /* 0x000fe40000000000 */
[----:B------:R-:W-:Y:S02]  /*1afa0*/  LOP3.LUT R27, R27, 0xe, RZ, 0xfc, !PT ;  /* 0x0000000e1b1b7812 */ /* 0x000fe400078efcff */
[----:B------:R-:W-:-:S02]  /*1afb0*/  LOP3.LUT R11, R11, 0x12, RZ, 0xfc, !PT ;  /* 0x000000120b0b7812 */ /* 0x000fc400078efcff */
[----:B------:R-:W-:Y:S02]  /*1afc0*/  ISETP.GE.AND P2, PT, R27, UR6, PT ;  /* 0x000000061b007c0c */ /* 0x000fe4000bf46270 */
[----:B------:R-:W3:Y:S01]  /*1afd0*/  LDL R27, [R1+0x534] ;  /* 0x00053400011b7983 */ /* 0x000ee20000100800 */
[----:B------:R-:W-:-:S03]  /*1afe0*/  ISETP.GE.AND P0, PT, R11, UR6, PT ;  /* 0x000000060b007c0c */ /* 0x000fc6000bf06270 */
[----:B------:R-:W4:Y:S04]  /*1aff0*/  LDL.LU R11, [R1+0x1ae8] ;  /* 0x001ae800010b7983 */ /* 0x000f280000300800 */
[----:B--2---:R0:W-:Y:S04]  /*1b000*/  STL [R1+0xc], R20 ;  /* 0x00000c1401007387 */ /* 0x0041e80000100800 */
[----:B0-----:R-:W2:Y:S04]  /*1b010*/  LDL.LU R20, [R1+0x1ae4] ;  /* 0x001ae40001147983 */ /* 0x001ea80000300800 */
[----:B------:R-:W3:Y:S04]  /*1b020*/  LDL R2, [R1+0x53c] ;  /* 0x00053c0001027983 */ /* 0x000ee80000100800 */
[----:B------:R-:W3:Y:S01]  /*1b030*/  LDL R3, [R1+0x540] ;  /* 0x0005400001037983 */ /* 0x000ee20000100800 */
[----:B------:R-:W-:-:S02]  /*1b040*/  PRMT R29, RZ, 0x7610, R29 ;  /* 0x00007610ff1d7816 */ /* 0x000fc4000000001d */
[----:B---3--:R-:W-:-:S04]  /*1b050*/  @!P2 LOP3.LUT R3, R3, R2, RZ, 0x3c, !PT ;  /* 0x000000020303a212 */ /* 0x008fc800078e3cff */
[----:B------:R-:W-:-:S04]  /*1b060*/  @!P2 LOP3.LUT R2, R3, R2, RZ, 0x3c, !PT ;  /* 0x000000020302a212 */ /* 0x000fc800078e3cff */
[----:B------:R-:W-:-:S05]  /*1b070*/  @!P2 LOP3.LUT R3, R3, R2, RZ, 0x3c, !PT ;  /* 0x000000020303a212 */ /* 0x000fca00078e3cff */
[----:B------:R0:W3:Y:S02]  /*1b080*/  @!P2 LDG.E.U16 R29, desc[UR10][R2.64] ;  /* 0x0000000a021da981 */ /* 0x0000e4000c1e1500 */
[----:B0-----:R-:W0:Y:S01]  /*1b090*/  S2R R3, SR_TID.X ;  /* 0x0000000000037919 */ /* 0x001e220000002100 */
[----:B------:R-:W-:Y:S01]  /*1b0a0*/  PRMT R16, RZ, 0x7610, R16 ;  /* 0x00007610ff107816 */ /* 0x000fe20000000010 */
[----:B------:R-:W-:Y:S01]  /*1b0b0*/  @!P3 IMAD.MOV.U32 R2, RZ, RZ, R13 ;  /* 0x000000ffff02b224 */ /* 0x000fe200078e000d */
[----:B------:R-:W-:Y:S02]  /*1b0c0*/  PRMT R24, RZ, 0x7610, R24 ;  /* 0x00007610ff187816 */ /* 0x000fe40000000018 */
[----:B0-----:R-:W-:-:S04]  /*1b0d0*/  SHF.R.U32.HI R3, RZ, 0x5, R3 ;  /* 0x00000005ff037819 */ /* 0x001fc80000011603 */
[----:B------:R-:W-:-:S04]  /*1b0e0*/  SGXT.U32 R3, R3, 0x1 ;  /* 0x000000010303781a */ /* 0x000fc80000000000 */
[----:B------:R-:W-:-:S04]  /*1b0f0*/  LOP3.LUT R3, R3, 0x16, RZ, 0xfc, !PT ;  /* 0x0000001603037812 */ /* 0x000fc800078efcff */
[----:B------:R-:W-:Y:S01]  /*1b100*/  ISETP.GE.AND P2, PT, R3, UR6, PT ;  /* 0x0000000603007c0c */ /* 0x000fe2000bf46270 */
[----:B------:R-:W-:-:S05]  /*1b110*/  @!P3 IMAD.MOV.U32 R3, RZ, RZ, R27 ;  /* 0x000000ffff03b224 */ /* 0x000fca00078e001b */
[----:B------:R4:W2:Y:S02]  /*1b120*/  @!P3 LDG.E.U16 R16, desc[UR10][R2.64] ;  /* 0x0000000a0210b981 */ /* 0x0008a4000c1e1500 */
[----:B----4-:R-:W-:Y:S02]  /*1b130*/  @!P0 IMAD.MOV.U32 R2, RZ, RZ, R9 ;  /* 0x000000ffff028224 */ /* 0x010fe400078e0009 */
[----:B------:R-:W-:-:S05]  /*1b140*/  @!P0 IMAD.MOV.U32 R3, RZ, RZ, R12 ;  /* 0x000000ffff038224 */ /* 0x000fca00078e000c */
[----:B------:R0:W4:Y:S04]  /*1b150*/  @!P0 LDG.E.U16 R24, desc[UR10][R2.64] ;  /* 0x0000000a02188981 */ /* 0x000128000c1e1500 */
[----:B---3--:R1:W-:Y:S04]  /*1b160*/  STL [R1+0x64], R29 ;  /* 0x0000641d01007387 */ /* 0x0083e80000100800 */
[----:B-1----:R-:W3:Y:S04]  /*1b170*/  LDL.LU R29, [R1+0x1ae0] ;  /* 0x001ae000011d7983 */ /* 0x002ee80000300800 */
[----:B------:R-:W0:Y:S04]  /*1b180*/  LDL R2, [R1+0x524] ;  /* 0x0005240001027983 */ /* 0x000e280000100800 */
[----:B------:R-:W0:Y:S01]  /*1b190*/  LDL R3, [R1+0x528] ;  /* 0x0005280001037983 */ /* 0x000e220000100800 */
[----:B------:R-:W-:-:S02]  /*1b1a0*/  SHF.R.U32.HI R8, RZ, 0x5, R8 ;  /* 0x00000005ff087819 */ /* 0x000fc40000011608 */
[----:B------:R-:W-:Y:S01]  /*1b1b0*/  PRMT R21, RZ, 0x7610, R21 ;  /* 0x00007610ff157816 */ /* 0x000fe20000000015 */
[----:B------:R-:W2:Y:S01]  /*1b1c0*/  LDL R12, [R1+0x50c] ;  /* 0x00050c00010c7983 */ /* 0x000ea20000100800 */
[----:B------:R-:W-:-:S03]  /*1b1d0*/  SGXT.U32 R8, R8, 0x1 ;  /* 0x000000010808781a */ /* 0x000fc60000000000 */
[----:B------:R-:W4:Y:S01]  /*1b1e0*/  LDL R9, [R1+0x510] ;  /* 0x0005100001097983 */ /* 0x000f220000100800 */
[----:B------:R-:W-:-:S04]  /*1b1f0*/  LOP3.LUT R8, R8, 0x14, RZ, 0xfc, !PT ;  /* 0x0000001408087812 */ /* 0x000fc800078efcff */
[----:B------:R-:W-:Y:S02]  /*1b200*/  ISETP.GE.AND P1, PT, R8, UR6, PT ;  /* 0x0000000608007c0c */ /* 0x000fe4000bf26270 */
[----:B------:R-:W1:Y:S11]  /*1b210*/  S2R R8, SR_TID.X ;  /* 0x0000000000087919 */ /* 0x000e760000002100 */
[----:B0-----:R-:W-:-:S04]  /*1b220*/  @!P1 LOP3.LUT R3, R3, R2, RZ, 0x3c, !PT ;  /* 0x0000000203039212 */ /* 0x001fc800078e3cff */
[----:B------:R-:W-:-:S04]  /*1b230*/  @!P1 LOP3.LUT R2, R3, R2, RZ, 0x3c, !PT ;  /* 0x0000000203029212 */ /* 0x000fc800078e3cff */
[----:B------:R-:W-:-:S05]  /*1b240*/  @!P1 LOP3.LUT R3, R3, R2, RZ, 0x3c, !PT ;  /* 0x0000000203039212 */ /* 0x000fca00078e3cff */
[----:B------:R-:W3:Y:S01]  /*1b250*/  @!P1 LDG.E.U16 R21, desc[UR10][R2.64] ;  /* 0x0000000a02159981 */ /* 0x000ee2000c1e1500 */
[----:B-1----:R-:W-:-:S04]  /*1b260*/  SHF.R.U32.HI R8, RZ, 0x5, R8 ;  /* 0x00000005ff087819 */ /* 0x002fc80000011608 */
[----:B------:R-:W-:-:S04]  /*1b270*/  SGXT.U32 R8, R8, 0x1 ;  /* 0x000000010808781a */ /* 0x000fc80000000000 */
[----:B------:R-:W-:Y:S02]  /*1b280*/  LOP3.LUT R13, R8, 0x18, RZ, 0xfc, !PT ;  /* 0x00000018080d7812 */ /* 0x000fe400078efcff */
[----:B------:R-:W0:Y:S02]  /*1b290*/  S2R R8, SR_TID.X ;  /* 0x0000000000087919 */ /* 0x000e240000002100 */
[----:B------:R-:W-:Y:S02]  /*1b2a0*/  ISETP.GE.AND P3, PT, R13, UR6, PT ;  /* 0x000000060d007c0c */ /* 0x000fe4000bf66270 */
[----:B------:R-:W2:Y:S01]  /*1b2b0*/  LDL R13, [R1+0x518] ;  /* 0x00051800010d7983 */ /* 0x000ea20000100800 */
[----:B0-----:R-:W-:-:S04]  /*1b2c0*/  SHF.R.U32.HI R8, RZ, 0x5, R8 ;  /* 0x00000005ff087819 */ /* 0x001fc80000011608 */
[----:B------:R-:W-:-:S04]  /*1b2d0*/  SGXT.U32 R8, R8, 0x1 ;  /* 0x000000010808781a */ /* 0x000fc80000000000 */
[----:B------:R-:W-:-:S04]  /*1b2e0*/  LOP3.LUT R27, R8, 0x1a, RZ, 0xfc, !PT ;  /* 0x0000001a081b7812 */ /* 0x000fc800078efcff */
[----:B------:R-:W-:Y:S02]  /*1b2f0*/  ISETP.GE.AND P4, PT, R27, UR6, PT ;  /* 0x000000061b007c0c */ /* 0x000fe4000bf86270 */
[----:B------:R-:W4:Y:S04]  /*1b300*/  LDL.LU R27, [R1+0x1adc] ;  /* 0x001adc00011b7983 */ /* 0x000f280000300800 */
[----:B------:R-:W2:Y:S04]  /*1b310*/  LDL R2, [R1+0x51c] ;  /* 0x00051c0001027983 */ /* 0x000ea80000100800 */
[----:B---3--:R0:W-:Y:S04]  /*1b320*/  STL [R1+0x18], R21 ;  /* 0x0000181501007387 */ /* 0x0081e80000100800 */
[----:B------:R-:W2:Y:S01]  /*1b330*/  LDL R3, [R1+0x520] ;  /* 0x0005200001037983 */ /* 0x000ea20000100800 */
[----:B------:R-:W1:Y:S01]  /*1b340*/  S2R R8, SR_TID.X ;  /* 0x0000000000087919 */ /* 0x000e620000002100 */
[----:B------:R-:W-:-:S02]  /*1b350*/  PRMT R7, RZ, 0x7610, R7 ;  /* 0x00007610ff077816 */ /* 0x000fc40000000007 */
[----:B-1----:R-:W-:-:S04]  /*1b360*/  SHF.R.U32.HI R8, RZ, 0x5, R8 ;  /* 0x00000005ff087819 */ /* 0x002fc80000011608 */
[----:B------:R-:W-:-:S04]  /*1b370*/  SGXT.U32 R8, R8, 0x1 ;  /* 0x000000010808781a */ /* 0x000fc80000000000 */
[----:B0-----:R-:W-:-:S04]  /*1b380*/  LOP3.LUT R21, R8, 0x1c, RZ, 0xfc, !PT ;  /* 0x0000001c08157812 */ /* 0x001fc800078efcff */
[----:B------:R-:W-:Y:S02]  /*1b390*/  ISETP.GE.AND P0, PT, R21, UR6, PT ;  /* 0x0000000615007c0c */ /* 0x000fe4000bf06270 */
[----:B------:R-:W3:Y:S01]  /*1b3a0*/  LDL.LU R21, [R1+0x1ad8] ;  /* 0x001ad80001157983 */ /* 0x000ee20000300800 */
[----:B--2---:R-:W-:-:S04]  /*1b3b0*/  @!P2 LOP3.LUT R3, R3, R2, RZ, 0x3c, !PT ;  /* 0x000000020303a212 */ /* 0x004fc800078e3cff */
[----:B------:R-:W-:-:S04]  /*1b3c0*/  @!P2 LOP3.LUT R2, R3, R2, RZ, 0x3c, !PT ;  /* 0x000000020302a212 */ /* 0x000fc800078e3cff */
[----:B------:R-:W-:-:S05]  /*1b3d0*/  @!P2 LOP3.LUT R3, R3, R2, RZ, 0x3c, !PT ;  /* 0x000000020303a212 */ /* 0x000fca00078e3cff */
[----:B------:R0:W2:Y:S04]  /*1b3e0*/  @!P2 LDG.E.U16 R7, desc[UR10][R2.64] ;  /* 0x0000000a0207a981 */ /* 0x0000a8000c1e1500 */
[----:B------:R-:W4:Y:S01]  /*1b3f0*/  LDL R3, [R1+0x514] ;  /* 0x0005140001037983 */ /* 0x000f220000100800 */
[----:B------:R-:W1:Y:S01]  /*1b400*/  S2R R8, SR_TID.X ;  /* 0x0000000000087919 */ /* 0x000e620000002100 */
[----:B------:R-:W-:Y:S02]  /*1b410*/  PRMT R17, RZ, 0x7610, R17 ;  /* 0x00007610ff117816 */ /* 0x000fe40000000011 */
[----:B------:R-:W-:Y:S02]  /*1b420*/  PRMT R25, RZ, 0x7610, R25 ;  /* 0x00007610ff197816 */ /* 0x000fe40000000019 */
[----:B-1----:R-:W-:-:S04]  /*1b430*/  SHF.R.U32.HI R8, RZ, 0x5, R8 ;  /* 0x00000005ff087819 */ /* 0x002fc80000011608 */
[----:B------:R-:W-:-:S04]  /*1b440*/  SGXT.U32 R8, R8, 0x1 ;  /* 0x000000010808781a */ /* 0x000fc80000000000 */
[----:B0-----:R-:W-:-:S04]  /*1b450*/  LOP3.LUT R2, R8, 0x1e, RZ, 0xfc, !PT ;  /* 0x0000001e08027812 */ /* 0x001fc800078efcff */
[----:B------:R-:W-:Y:S01]  /*1b460*/  ISETP.GE.AND P1, PT, R2, UR6, PT ;  /* 0x0000000602007c0c */ /* 0x000fe2000bf26270 */
[----:B------:R-:W-:Y:S01]  /*1b470*/  @!P3 IMAD.MOV.U32 R2, RZ, RZ, R13 ;  /* 0x000000ffff02b224 */ /* 0x000fe200078e000d */
[----:B--2---:R0:W-:Y:S01]  /*1b480*/  STL [R1+0x68], R7 ;  /* 0x0000680701007387 */ /* 0x0041e20000100800 */
[----:B------:R-:W-:Y:S02]  /*1b490*/  LOP3.LUT R8, R8, 0x20, RZ, 0xfc, !PT ;  /* 0x0000002008087812 */ /* 0x000fe400078efcff */
[----:B------:R-:W-:Y:S01]  /*1b4a0*/  PRMT R5, RZ, 0x7610, R5 ;  /* 0x00007610ff057816 */ /* 0x000fe20000000005 */
[----:B------:R-:W2:Y:S04]  /*1b4b0*/  LDL R13, [R1+0x4f4] ;  /* 0x0004f400010d7983 */ /* 0x000ea80000100800 */
[----:B----4-:R1:W4:Y:S04]  /*1b4c0*/  @!P3 LDG.E.U16 R17, desc[UR10][R2.64] ;  /* 0x0000000a0211b981 */ /* 0x010328000c1e1500 */
[----:B0-----:R-:W3:Y:S01]  /*1b4d0*/  LDL R7, [R1+0x508] ;  /* 0x0005080001077983 */ /* 0x001ee20000100800 */
[----:B-1----:R-:W-:-:S02]  /*1b4e0*/  @!P4 IMAD.MOV.U32 R2, RZ, RZ, R9 ;  /* 0x000000ffff02c224 */ /* 0x002fc400078e0009 */
[----:B------:R-:W-:Y:S01]  /*1b4f0*/  @!P4 IMAD.MOV.U32 R3, RZ, RZ, R12 ;  /* 0x000000ffff03c224 */ /* 0x000fe200078e000c */
[----:B------:R-:W-:Y:S01]  /*1b500*/  ISETP.GE.AND P2, PT, R8, UR6, PT ;  /* 0x0000000608007c0c */ /* 0x000fe2000bf46270 */
[----:B------:R-:W2:Y:S04]  /*1b510*/  LDL R9, [R1+0x4f8] ;  /* 0x0004f80001097983 */ /* 0x000ea80000100800 */
[----:B------:R0:W4:Y:S04]  /*1b520*/  @!P4 LDG.E.U16 R25, desc[UR10][R2.64] ;  /* 0x0000000a0219c981 */ /* 0x000128000c1e1500 */
[----:B------:R-:W2:Y:S01]  /*1b530*/  LDL R3, [R1+0x504] ;  /* 0x0005040001037983 */ /* 0x000ea20000100800 */
[----:B------:R-:W1:Y:S02]  /*1b540*/  S2R R8, SR_TID.X ;  /* 0x0000000000087919 */ /* 0x000e640000002100 */
[----:B-1----:R-:W-:-:S04]  /*1b550*/  SHF.R.U32.HI R12, RZ, 0x5, R8 ;  /* 0x00000005ff0c7819 */ /* 0x002fc80000011608 */
[----:B------:R-:W-:-:S04]  /*1b560*/  SGXT.U32 R12, R12, 0x1 ;  /* 0x000000010c0c781a */ /* 0x000fc80000000000 */
[----:B0-----:R-:W-:-:S04]  /*1b570*/  LOP3.LUT R2, R12, 0x24, RZ, 0xfc, !PT ;  /* 0x000000240c027812 */ /* 0x001fc800078efcff */
[----:B------:R-:W-:Y:S01]  /*1b580*/  ISETP.GE.AND P4, PT, R2, UR6, PT ;  /* 0x0000000602007c0c */ /* 0x000fe2000bf86270 */
[----:B---3--:R-:W-:Y:S01]  /*1b590*/  @!P0 IMAD.MOV.U32 R2, RZ, RZ, R7 ;  /* 0x000000ffff028224 */ /* 0x008fe200078e0007 */
[----:B----4-:R-:W-:Y:S04]  /*1b5a0*/  STL [R1+0x19ec], R25 ;  /* 0x0019ec1901007387 */ /* 0x010fe80000100800 */
[----:B--2---:R0:W2:Y:S04]  /*1b5b0*/  @!P0 LDG.E.U16 R5, desc[UR10][R2.64] ;  /* 0x0000000a02058981 */ /* 0x0040a8000c1e1500 */
[----:B------:R-:W0:Y:S04]  /*1b5c0*/  LDL R2, [R1+0x4fc] ;  /* 0x0004fc0001027983 */ /* 0x000e280000100800 */
[----:B------:R-:W0:Y:S01]  /*1b5d0*/  LDL R3, [R1+0x500] ;  /* 0x0005000001037983 */ /* 0x000e220000100800 */
[----:B------:R-:W-:-:S02]  /*1b5e0*/  LOP3.LUT R8, R12, 0x22, RZ, 0xfc, !PT ;  /* 0x000000220c087812 */ /* 0x000fc400078efcff */
[----:B------:R-:W-:Y:S01]  /*1b5f0*/  PRMT R14, RZ, 0x7610, R14 ;  /* 0x00007610ff0e7816 */ /* 0x000fe2000000000e */
[----:B------:R-:W3:Y:S01]  /*1b600*/  LDL R12, [R1+0x4ec] ;  /* 0x0004ec00010c7983 */ /* 0x000ee20000100800 */
[----:B------:R-:W-:-:S03]  /*1b610*/  ISETP.GE.AND P3, PT, R8, UR6, PT ;  /* 0x0000000608007c0c */ /* 0x000fc6000bf66270 */
[----:B------:R-:W4:Y:S01]  /*1b620*/  LDL R8, [R1+0x4f0] ;  /* 0x0004f00001087983 */ /* 0x000f220000100800 */
[----:B------:R-:W1:Y:S02]  /*1b630*/  S2R R7, SR_TID.X ;  /* 0x0000000000077919 */ /* 0x000e640000002100 */
[----:B-1----:R-:W-:Y:S02]  /*1b640*/  SHF.R.U32.HI R7, RZ, 0x5, R7 ;  /* 0x00000005ff077819 */ /* 0x002fe40000011607 */
[----:B0-----:R-:W-:-:S04]  /*1b650*/  @!P1 LOP3.LUT R3, R3, R2, RZ, 0x3c, !PT ;  /* 0x0000000203039212 */ /* 0x001fc800078e3cff */
[----:B------:R-:W-:-:S04]  /*1b660*/  @!P1 LOP3.LUT R2, R3, R2, RZ, 0x3c, !PT ;  /* 0x0000000203029212 */ /* 0x000fc800078e3cff */
[----:B------:R-:W-:-:S05]  /*1b670*/  @!P1 LOP3.LUT R3, R3, R2, RZ, 0x3c, !PT ;  /* 0x0000000203039212 */ /* 0x000fca00078e3cff */
[----:B------:R0:W3:Y:S01]  /*1b680*/  @!P1 LDG.E.U16 R14, desc[UR10][R2.64] ;  /* 0x0000000a020e9981 */ /* 0x0000e2000c1e1500 */
[----:B------:R-:W-:-:S04]  /*1b690*/  SGXT.U32 R7, R7, 0x1 ;  /* 0x000000010707781a */ /* 0x000fc80000000000 */
[----:B0-----:R-:W-:Y:S02]  /*1b6a0*/  LOP3.LUT R3, R7, 0x26, RZ, 0xfc, !PT ;  /* 0x0000002607037812 */ /* 0x001fe400078efcff */
[----:B------:R-:W0:Y:S01]  /*1b6b0*/  S2R R7, SR_TID.X ;  /* 0x0000000000077919 */ /* 0x000e220000002100 */
[----:B------:R-:W-:Y:S01]  /*1b6c0*/  PRMT R18, RZ, 0x7610, R18 ;  /* 0x00007610ff127816 */ /* 0x000fe20000000012 */
[----:B------:R-:W-:Y:S01]  /*1b6d0*/  @!P2 IMAD.MOV.U32 R2, RZ, RZ, R9 ;  /* 0x000000ffff02a224 */ /* 0x000fe200078e0009 */
[----:B------:R-:W-:Y:S01]  /*1b6e0*/  ISETP.GE.AND P0, PT, R3, UR6, PT ;  /* 0x0000000603007c0c */ /* 0x000fe2000bf06270 */
[----:B------:R-:W-:-:S05]  /*1b6f0*/  @!P2 IMAD.MOV.U32 R3, RZ, RZ, R13 ;  /* 0x000000ffff03a224 */ /* 0x000fca00078e000d */
[----:B------:R4:W3:Y:S01]  /*1b700*/  @!P2 LDG.E.U16 R18, desc[UR10][R2.64] ;  /* 0x0000000a0212a981 */ /* 0x0008e2000c1e1500 */
[----:B------:R-:W-:-:S03]  /*1b710*/  PRMT R26, RZ, 0x7610, R26 ;  /* 0x00007610ff1a7816 */ /* 0x000fc6000000001a */
[----:B--2---:R1:W-:Y:S01]  /*1b720*/  STL [R1+0x14], R5 ;  /* 0x0000140501007387 */ /* 0x0043e20000100800 */
[----:B----4-:R-:W-:-:S03]  /*1b730*/  @!P3 IMAD.MOV.U32 R2, RZ, RZ, R8 ;  /* 0x000000ffff02b224 */ /* 0x010fc600078e0008 */
[----:B-1----:R-:W2:Y:S01]  /*1b740*/  LDL R5, [R1+0x4e8] ;  /* 0x0004e80001057983 */ /* 0x002ea20000100800 */
[----:B0-----:R-:W-:-:S04]  /*1b750*/  SHF.R.U32.HI R7, RZ, 0x5, R7 ;  /* 0x00000005ff077819 */ /* 0x001fc80000011607 */
[----:B------:R-:W-:-:S04]  /*1b760*/  SGXT.U32 R7, R7, 0x1 ;  /* 0x000000010707781a */ /* 0x000fc80000000000 */
[----:B------:R-:W-:-:S04]  /*1b770*/  LOP3.LUT R3, R7, 0x28, RZ, 0xfc, !PT ;  /* 0x0000002807037812 */ /* 0x000fc800078efcff */
[----:B------:R-:W-:Y:S01]  /*1b780*/  ISETP.GE.AND P1, PT, R3, UR6, PT ;  /* 0x0000000603007c0c */ /* 0x000fe2000bf26270 */
[----:B---3--:R-:W-:-:S05]  /*1b790*/  @!P3 IMAD.MOV.U32 R3, RZ, RZ, R12 ;  /* 0x000000ffff03b224 */ /* 0x008fca00078e000c */
[----:B------:R2:W3:Y:S04]  /*1b7a0*/  @!P3 LDG.E.U16 R26, desc[UR10][R2.64] ;  /* 0x0000000a021ab981 */ /* 0x0004e8000c1e1500 */
[----:B------:R0:W-:Y:S04]  /*1b7b0*/  STL [R1+0x60], R14 ;  /* 0x0000600e01007387 */ /* 0x0001e80000100800 */
[----:B0-----:R-:W4:Y:S04]  /*1b7c0*/  LDL.LU R14, [R1+0x1ad4] ;  /* 0x001ad400010e7983 */ /* 0x001f280000300800 */
[----:B------:R-:W3:Y:S01]  /*1b7d0*/  LDL R3, [R1+0x4e4] ;  /* 0x0004e40001037983 */ /* 0x000ee20000100800 */
[----:B------:R-:W-:-:S03]  /*1b7e0*/  PRMT R10, RZ, 0x7610, R10 ;  /* 0x00007610ff0a7816 */ /* 0x000fc6000000000a */
[----:B------:R-:W4:Y:S04]  /*1b7f0*/  LDL R13, [R1+0x4dc] ;  /* 0x0004dc00010d7983 */ /* 0x000f280000100800 */
[----:B------:R-:W4:Y:S01]  /*1b800*/  LDL R9, [R1+0x4e0] ;  /* 0x0004e00001097983 */ /* 0x000f220000100800 */
[----:B------:R-:W0:Y:S03]  /*1b810*/  S2R R7, SR_TID.X ;  /* 0x0000000000077919 */ /* 0x000e260000002100 */
[----:B------:R-:W4:Y:S01]  /*1b820*/  LDL R12, [R1+0x4c0] ;  /* 0x0004c000010c7983 */ /* 0x000f220000100800 */
[----:B--2---:R-:W-:Y:S01]  /*1b830*/  @!P4 IMAD.MOV.U32 R2, RZ, RZ, R5 ;  /* 0x000000ffff02c224 */ /* 0x004fe200078e0005 */
[----:B0-----:R-:W-:-:S02]  /*1b840*/  SHF.R.U32.HI R8, RZ, 0x5, R7 ;  /* 0x00000005ff087819 */ /* 0x001fc40000011607 */
[----:B------:R-:W2:Y:S04]  /*1b850*/  LDL R7, [R1+0x4d8] ;  /* 0x0004d80001077983 */ /* 0x000ea80000100800 */
[----:B---3--:R4:W3:Y:S01]  /*1b860*/  @!P4 LDG.E.U16 R10, desc[UR10][R2.64] ;  /* 0x0000000a020ac981 */ /* 0x0088e2000c1e1500 */
[----:B------:R-:W-:-:S04]  /*1b870*/  SGXT.U32 R8, R8, 0x1 ;  /* 0x000000010808781a */ /* 0x000fc80000000000 */
[----:B------:R-:W-:Y:S01]  /*1b880*/  LOP3.LUT R8, R8, 0x2a, RZ, 0xfc, !PT ;  /* 0x0000002a08087812 */ /* 0x000fe200078efcff */
[----:B------:R-:W0:Y:S03]  /*1b890*/  S2R R5, SR_TID.X ;  /* 0x0000000000057919 */ /* 0x000e260000002100 */
[----:B------:R-:W-:Y:S01]  /*1b8a0*/  ISETP.GE.AND P2, PT, R8, UR6, PT ;  /* 0x0000000608007c0c */ /* 0x000fe2000bf46270 */
[----:B----4-:R-:W-:Y:S01]  /*1b8b0*/  @!P0 IMAD.MOV.U32 R2, RZ, RZ, R9 ;  /* 0x000000ffff028224 */ /* 0x010fe200078e0009 */
[----:B------:R-:W-:Y:S02]  /*1b8c0*/  PRMT R0, RZ, 0x7610, R0 ;  /* 0x00007610ff007816 */ /* 0x000fe40000000000 */
[--C-:B0-----:R-:W-:Y:S02]  /*1b8d0*/  SHF.R.U32.HI R3, RZ, 0x5, R5.reuse ;  /* 0x00000005ff037819 */ /* 0x101fe40000011605 */
[----:B------:R-:W-:-:S02]  /*1b8e0*/  SHF.R.U32.HI R5, RZ, 0x5, R5 ;  /* 0x00000005ff057819 */ /* 0x000fc40000011605 */
[----:B------:R-:W-:Y:S02]  /*1b8f0*/  SGXT.U32 R3, R3, 0x1 ;  /* 0x000000010303781a */ /* 0x000fe40000000000 */
[----:B------:R-:W-:Y:S02]  /*1b900*/  SGXT.U32 R5, R5, 0x1 ;  /* 0x000000010505781a */ /* 0x000fe40000000000 */
[----:B------:R-:W-:-:S04]  /*1b910*/  LOP3.LUT R3, R3, 0x2c, RZ, 0xfc, !PT ;  /* 0x0000002c03037812 */ /* 0x000fc800078efcff */
[----:B------:R-:W-:Y:S01]  /*1b920*/  ISETP.GE.AND P3, PT, R3, UR6, PT ;  /* 0x0000000603007c0c */ /* 0x000fe2000bf66270 */
[----:B------:R-:W-:Y:S01]  /*1b930*/  @!P0 IMAD.MOV.U32 R3, RZ, RZ, R13 ;  /* 0x000000ffff038224 */ /* 0x000fe200078e000d */
[----:B------:R-:W-:-:S04]  /*1b940*/  LOP3.LUT R13, R5, 0x2e, RZ, 0xfc, !PT ;  /* 0x0000002e050d7812 */ /* 0x000fc800078efcff */
[----:B------:R2:W4:Y:S04]  /*1b950*/  @!P0 LDG.E.U16 R0, desc[UR10][R2.64] ;  /* 0x0000000a02008981 */ /* 0x000528000c1e1500 */
[----:B---3--:R0:W-:Y:S04]  /*1b960*/  STL [R1+0x10], R10 ;  /* 0x0000100a01007387 */ /* 0x0081e80000100800 */
[----:B------:R-:W3:Y:S04]  /*1b970*/  LDL R8, [R1+0x4bc] ;  /* 0x0004bc0001087983 */ /* 0x000ee80000100800 */
[----:B------:R-:W3:Y:S04]  /*1b980*/  LDL R9, [R1+0x4b0] ;  /* 0x0004b00001097983 */ /* 0x000ee80000100800 */
[----:B0-----:R-:W3:Y:S04]  /*1b990*/  LDL R10, [R1+0x4b8] ;  /* 0x0004b800010a7983 */ /* 0x001ee80000100800 */
[----:B------:R-:W3:Y:S01]  /*1b9a0*/  LDL R5, [R1+0x4b4] ;  /* 0x0004b40001057983 */ /* 0x000ee20000100800 */
[----:B------:R-:W-:Y:S01]  /*1b9b0*/  PRMT R19, RZ, 0x7610, R19 ;  /* 0x00007610ff137816 */ /* 0x000fe20000000013 */
[----:B--2---:R-:W-:-:S02]  /*1b9c0*/  @!P1 IMAD.MOV.U32 R2, RZ, RZ, R7 ;  /* 0x000000ffff029224 */ /* 0x004fc400078e0007 */
[----:B------:R-:W-:-:S05]  /*1b9d0*/  @!P1 IMAD.MOV.U32 R3, RZ, RZ, R12 ;  /* 0x000000ffff039224 */ /* 0x000fca00078e000c */
[----:B------:R0:W2:Y:S02]  /*1b9e0*/  @!P1 LDG.E.U16 R19, desc[UR10][R2.64] ;  /* 0x0000000a02139981 */ /* 0x0000a4000c1e1500 */
[----:B0-----:R-:W0:Y:S01]  /*1b9f0*/  S2R R3, SR_TID.X ;  /* 0x0000000000037919 */ /* 0x001e220000002100 */
[----:B------:R-:W-:Y:S01]  /*1ba00*/  PRMT R4, RZ, 0x7610, R4 ;  /* 0x00007610ff047816 */ /* 0x000fe20000000004 */
[----:B------:R-:W1:Y:S01]  /*1ba10*/  S2R R7, SR_TID.X ;  /* 0x0000000000077919 */ /* 0x000e620000002100 */
[----:B0-----:R-:W-:-:S04]  /*1ba20*/  SHF.R.U32.HI R3, RZ, 0x5, R3 ;  /* 0x00000005ff037819 */ /* 0x001fc80000011603 */
[----:B------:R-:W-:-:S04]  /*1ba30*/  SGXT.U32 R3, R3, 0x1 ;  /* 0x000000010303781a */ /* 0x000fc80000000000 */
[----:B------:R-:W-:-:S04]  /*1ba40*/  LOP3.LUT R3, R3, 0x30, RZ, 0xfc, !PT ;  /* 0x0000003003037812 */ /* 0x000fc800078efcff */
[----:B------:R-:W-:Y:S02]  /*1ba50*/  ISETP.GE.AND P1, PT, R3, UR6, PT ;  /* 0x0000000603007c0c */ /* 0x000fe4000bf26270 */
[----:B------:R-:W-:Y:S02]  /*1ba60*/  PRMT R6, RZ, 0x7610, R6 ;  /* 0x00007610ff067816 */ /* 0x000fe40000000006 */
[----:B-1----:R-:W-:Y:S01]  /*1ba70*/  SHF.R.U32.HI R7, RZ, 0x5, R7 ;  /* 0x00000005ff077819 */ /* 0x002fe20000011607 */
[----:B----4-:R-:W-:Y:S01]  /*1ba80*/  STL [R1+0x48], R0 ;  /* 0x0000480001007387 */ /* 0x010fe20000100800 */
[----:B------:R-:W-:Y:S02]  /*1ba90*/  ISETP.GE.AND P0, PT, R13, UR6, PT ;  /* 0x000000060d007c0c */ /* 0x000fe4000bf06270 */
[----:B------:R-:W-:Y:S01]  /*1baa0*/  SGXT.U32 R7, R7, 0x1 ;  /* 0x000000010707781a */ /* 0x000fe20000000000 */
[----:B------:R-:W4:Y:S04]  /*1bab0*/  LDL R13, [R1+0x4a8] ;  /* 0x0004a800010d7983 */ /* 0x000f280000100800 */
[----:B------:R-:W2:Y:S01]  /*1bac0*/  LDL R12, [R1+0x4ac] ;  /* 0x0004ac00010c7983 */ /* 0x000ea20000100800 */
[----:B---3--:R-:W-:-:S03]  /*1bad0*/  @!P2 IMAD.MOV.U32 R2, RZ, RZ, R8 ;  /* 0x000000ffff02a224 */ /* 0x008fc600078e0008 */
[----:B------:R-:W3:Y:S01]  /*1bae0*/  LDL R8, [R1+0x4a0] ;  /* 0x0004a00001087983 */ /* 0x000ee20000100800 */
[----:B------:R-:W-:-:S05]  /*1baf0*/  @!P2 IMAD.MOV.U32 R3, RZ, RZ, R10 ;  /* 0x000000ffff03a224 */ /* 0x000fca00078e000a */
[----:B------:R0:W3:Y:S02]  /*1bb00*/  @!P2 LDG.E.U16 R4, desc[UR10][R2.64] ;  /* 0x0000000a0204a981 */ /* 0x0000e4000c1e1500 */
[----:B0-----:R-:W-:Y:S02]  /*1bb10*/  @!P3 IMAD.MOV.U32 R2, RZ, RZ, R5 ;  /* 0x000000ffff02b224 */ /* 0x001fe400078e0005 */
[----:B------:R-:W-:-:S05]  /*1bb20*/  @!P3 IMAD.MOV.U32 R3, RZ, RZ, R9 ;  /* 0x000000ffff03b224 */ /* 0x000fca00078e0009 */
[----:B------:R4:W3:Y:S01]  /*1bb30*/  @!P3 LDG.E.U16 R6, desc[UR10][R2.64] ;  /* 0x0000000a0206b981 */ /* 0x0008e2000c1e1500 */
[----:B------:R-:W-:-:S03]  /*1bb40*/  LOP3.LUT R10, R7, 0x32, RZ, 0xfc, !PT ;  /* 0x00000032070a7812 */ /* 0x000fc600078efcff */
[----:B------:R-:W3:Y:S01]  /*1bb50*/  LDL R7, [R1+0x4a4] ;  /* 0x0004a40001077983 */ /* 0x000ee20000100800 */
[----:B------:R-:W0:Y:S01]  /*1bb60*/  S2R R5, SR_TID.X ;  /* 0x0000000000057919 */ /* 0x000e220000002100 */
[----:B------:R-:W-:Y:S02]  /*1bb70*/  ISETP.GE.AND P2, PT, R10, UR6, PT ;  /* 0x000000060a007c0c */ /* 0x000fe4000bf46270 */
[----:B------:R-:W-:Y:S01]  /*1bb80*/  PRMT R11, RZ, 0x7610, R11 ;  /* 0x00007610ff0b7816 */ /* 0x000fe2000000000b */
[----:B----4-:R-:W-:Y:S02]  /*1bb90*/  @!P0 IMAD.MOV.U32 R3, RZ, RZ, R13 ;  /* 0x000000ffff038224 */ /* 0x010fe400078e000d */
[----:B--2---:R-:W-:-:S05]  /*1bba0*/  @!P0 IMAD.MOV.U32 R2, RZ, RZ, R12 ;  /* 0x000000ffff028224 */ /* 0x004fca00078e000c */
[----:B------:R1:W2:Y:S04]  /*1bbb0*/  @!P0 LDG.E.U16 R11, desc[UR10][R2.64] ;  /* 0x0000000a020b8981 */ /* 0x0002a8000c1e1500 */
[----:B---3--:R3:W-:Y:S04]  /*1bbc0*/  STL [R1], R4 ;  /* 0x0000000401007387 */ /* 0x0087e80000100800 */
[----:B------:R-:W4:Y:S04]  /*1bbd0*/  LDL R10, [R1+0x498] ;  /* 0x00049800010a7983 */ /* 0x000f280000100800 */
[----:B------:R-:W2:Y:S01]  /*1bbe0*/  LDL R9, [R1+0x49c] ;  /* 0x00049c0001097983 */ /* 0x000ea20000100800 */
[----:B---3--:R-:W3:Y:S03]  /*1bbf0*/  S2R R4, SR_TID.X ;  /* 0x0000000000047919 */ /* 0x008ee60000002100 */
[----:B------:R0:W-:Y:S01]  /*1bc00*/  STL [R1+0x4], R6 ;  /* 0x0000040601007387 */ /* 0x0001e20000100800 */
[----:B-1----:R-:W-:-:S02]  /*1bc10*/  @!P1 IMAD.MOV.U32 R3, RZ, RZ, R8 ;  /* 0x000000ffff039224 */ /* 0x002fc400078e0008 */
[----:B------:R-:W-:Y:S01]  /*1bc20*/  @!P1 IMAD.MOV.U32 R2, RZ, RZ, R7 ;  /* 0x000000ffff029224 */ /* 0x000fe200078e0007 */
[----:B------:R-:W2:Y:S04]  /*1bc30*/  LDL R8, [R1+0x488] ;  /* 0x0004880001087983 */ /* 0x000ea80000100800 */
[----:B------:R-:W2:Y:S01]  /*1bc40*/  LDL R7, [R1+0x48c] ;  /* 0x00048c0001077983 */ /* 0x000ea20000100800 */
[----:B0-----:R-:W-:-:S03]  /*1bc50*/  SHF.R.U32.HI R6, RZ, 0x5, R5 ;  /* 0x00000005ff067819 */ /* 0x001fc60000011605 */
[----:B------:R-:W2:Y:S01]  /*1bc60*/  LDL R5, [R1+0x490] ;  /* 0x0004900001057983 */ /* 0x000ea20000100800 */
[----:B---3--:R-:W-:-:S04]  /*1bc70*/  SHF.R.U32.HI R4, RZ, 0x5, R4 ;  /* 0x00000005ff047819 */ /* 0x008fc80000011604 */
[----:B------:R-:W-:-:S04]  /*1bc80*/  SGXT.U32 R4, R4, 0x1 ;  /* 0x000000010404781a */ /* 0x000fc80000000000 */
[----:B------:R-:W-:-:S04]  /*1bc90*/  LOP3.LUT R4, R4, 0x34, RZ, 0xfc, !PT ;  /* 0x0000003404047812 */ /* 0x000fc800078efcff */
[----:B------:R-:W-:Y:S02]  /*1bca0*/  ISETP.GE.AND P3, PT, R4, UR6, PT ;  /* 0x0000000604007c0c */ /* 0x000fe4000bf66270 */
[----:B------:R-:W3:Y:S01]  /*1bcb0*/  LDL R4, [R1+0x494] ;  /* 0x0004940001047983 */ /* 0x000ee20000100800 */
[----:B------:R-:W-:Y:S02]  /*1bcc0*/  SGXT.U32 R6, R6, 0x1 ;  /* 0x000000010606781a */ /* 0x000fe40000000000 */
[----:B------:R-:W-:Y:S02]  /*1bcd0*/  PRMT R20, RZ, 0x7610, R20 ;  /* 0x00007610ff147816 */ /* 0x000fe40000000014 */
[----:B------:R-:W-:Y:S02]  /*1bce0*/  LOP3.LUT R6, R6, 0x36, RZ, 0xfc, !PT ;  /* 0x0000003606067812 */ /* 0x000fe400078efcff */
[----:B------:R-:W-:Y:S02]  /*1bcf0*/  PRMT R29, RZ, 0x7610, R29 ;  /* 0x00007610ff1d7816 */ /* 0x000fe4000000001d */
[----:B------:R-:W-:Y:S01]  /*1bd00*/  ISETP.GE.AND P0, PT, R6, UR6, PT ;  /* 0x0000000606007c0c */ /* 0x000fe2000bf06270 */
[----:B------:R4:W3:Y:S01]  /*1bd10*/  @!P1 LDG.E.U16 R20, desc[UR10][R2.64] ;  /* 0x0000000a02149981 */ /* 0x0008e2000c1e1500 */
[----:B------:R-:W-:-:S02]  /*1bd20*/  PRMT R27, RZ, 0x7610, R27 ;  /* 0x00007610ff1b7816 */ /* 0x000fc4000000001b */
[----:B------:R-:W-:Y:S01]  /*1bd30*/  PRMT R21, RZ, 0x7610, R21 ;  /* 0x00007610ff157816 */ /* 0x000fe20000000015 */
[----:B------:R-:W0:Y:S01]  /*1bd40*/  S2R R6, SR_TID.X ;  /* 0x0000000000067919 */ /* 0x000e220000002100 */
[----:B----4-:R-:W-:Y:S02]  /*1bd50*/  @!P2 IMAD.MOV.U32 R3, RZ, RZ, R10 ;  /* 0x000000ffff03a224 */ /* 0x010fe400078e000a */
[----:B--2---:R-:W-:-:S05]  /*1bd60*/  @!P2 IMAD.MOV.U32 R2, RZ, RZ, R9 ;  /* 0x000000ffff02a224 */ /* 0x004fca00078e0009 */
[----:B------:R1:W2:Y:S02]  /*1bd70*/  @!P2 LDG.E.U16 R29, desc[UR10][R2.64] ;  /* 0x0000000a021da981 */ /* 0x0002a4000c1e1500 */
[----:B-1----:R-:W-:Y:S02]  /*1bd80*/  @!P3 IMAD.MOV.U32 R3, RZ, RZ, R5 ;  /* 0x000000ffff03b224 */ /* 0x002fe400078e0005 */
[----:B---3--:R-:W-:-:S05]  /*1bd90*/  @!P3 IMAD.MOV.U32 R2, RZ, RZ, R4 ;  /* 0x000000ffff02b224 */ /* 0x008fca00078e0004 */
[----:B------:R1:W3:Y:S02]  /*1bda0*/  @!P3 LDG.E.U16 R27, desc[UR10][R2.64] ;  /* 0x0000000a021bb981 */ /* 0x0002e4000c1e1500 */
[----:B-1----:R-:W-:Y:S02]  /*1bdb0*/  @!P0 IMAD.MOV.U32 R2, RZ, RZ, R7 ;  /* 0x000000ffff028224 */ /* 0x002fe400078e0007 */
[----:B------:R-:W-:-:S05]  /*1bdc0*/  @!P0 IMAD.MOV.U32 R3, RZ, RZ, R8 ;  /* 0x000000ffff038224 */ /* 0x000fca00078e0008 */
[----:B------:R-:W4:Y:S01]  /*1bdd0*/  @!P0 LDG.E.U16 R21, desc[UR10][R2.64] ;  /* 0x0000000a02158981 */ /* 0x000f22000c1e1500 */
[----:B0-----:R-:W-:-:S04]  /*1bde0*/  SHF.R.U32.HI R6, RZ, 0x5, R6 ;  /* 0x00000005ff067819 */ /* 0x001fc80000011606 */
[----:B------:R-:W-:-:S04]  /*1bdf0*/  SGXT.U32 R6, R6, 0x1 ;  /* 0x000000010606781a */ /* 0x000fc80000000000 */
[----:B------:R-:W-:-:S04]  /*1be00*/  LOP3.LUT R6, R6, 0x38, RZ, 0xfc, !PT ;  /* 0x0000003806067812 */ /* 0x000fc800078efcff */
[----:B------:R-:W-:Y:S02]  /*1be10*/  ISETP.GE.AND P1, PT, R6, UR6, PT ;  /* 0x0000000606007c0c */ /* 0x000fe4000bf26270 */
[----:B------:R-:W0:Y:S02]  /*1be20*/  S2R R6, SR_TID.X ;  /* 0x0000000000067919 */ /* 0x000e240000002100 */
[----:B0-----:R-:W-:-:S04]  /*1be30*/  SHF.R.U32.HI R6, RZ, 0x5, R6 ;  /* 0x00000005ff067819 */ /* 0x001fc80000011606 */
[----:B------:R-:W-:-:S04]  /*1be40*/  SGXT.U32 R6, R6, 0x1 ;  /* 0x000000010606781a */ /* 0x000fc80000000000 */
[----:B------:R-:W-:Y:S02]  /*1be50*/  LOP3.LUT R9, R6, 0x3a, RZ, 0xfc, !PT ;  /* 0x0000003a06097812 */ /* 0x000fe400078efcff */
[----:B------:R-:W0:Y:S02]  /*1be60*/  S2R R6, SR_TID.X ;  /* 0x0000000000067919 */ /* 0x000e240000002100 */
[----:B------:R-:W-:Y:S02]  /*1be70*/  ISETP.GE.AND P2, PT, R9, UR6, PT ;  /* 0x0000000609007c0c */ /* 0x000fe4000bf46270 */
[--C-:B0-----:R-:W-:Y:S02]  /*1be80*/  SHF.R.U32.HI R7, RZ, 0x5, R6.reuse ;  /* 0x00000005ff077819 */ /* 0x101fe40000011606 */
[----:B------:R-:W-:Y:S02]  /*1be90*/  SHF.R.U32.HI R6, RZ, 0x5, R6 ;  /* 0x00000005ff067819 */ /* 0x000fe40000011606 */
[----:B------:R-:W-:-:S02]  /*1bea0*/  SGXT.U32 R7, R7, 0x1 ;  /* 0x000000010707781a */ /* 0x000fc40000000000 */
[----:B------:R-:W-:Y:S02]  /*1beb0*/  SGXT.U32 R6, R6, 0x1 ;  /* 0x000000010606781a */ /* 0x000fe40000000000 */
[----:B------:R-:W-:Y:S02]  /*1bec0*/  LOP3.LUT R7, R7, 0x3c, RZ, 0xfc, !PT ;  /* 0x0000003c07077812 */ /* 0x000fe400078efcff */
[----:B------:R-:W-:Y:S02]  /*1bed0*/  LOP3.LUT R6, R6, 0x3e, RZ, 0xfc, !PT ;  /* 0x0000003e06067812 */ /* 0x000fe400078efcff */
[----:B------:R-:W-:Y:S02]  /*1bee0*/  ISETP.GE.AND P3, PT, R7, UR6, PT ;  /* 0x0000000607007c0c */ /* 0x000fe4000bf66270 */
[----:B------:R-:W-:Y:S01]  /*1bef0*/  ISETP.GE.AND P4, PT, R6, UR6, PT ;  /* 0x0000000606007c0c */ /* 0x000fe2000bf86270 */
[----:B--2---:R-:W-:Y:S04]  /*1bf00*/  STL [R1+0x19e8], R29 ;  /* 0x0019e81d01007387 */ /* 0x004fe80000100800 */
[----:B------:R-:W2:Y:S04]  /*1bf10*/  LDL R5, [R1+0x480] ;  /* 0x0004800001057983 */ /* 0x000ea80000100800 */
[----:B------:R-:W2:Y:S04]  /*1bf20*/  LDL R4, [R1+0x484] ;  /* 0x0004840001047983 */ /* 0x000ea80000100800 */
[----:B---3--:R-:W-:Y:S04]  /*1bf30*/  STL [R1+0x19d0], R27 ;  /* 0x0019d01b01007387 */ /* 0x008fe80000100800 */
[----:B------:R-:W-:Y:S04]  /*1bf40*/  STL [R1+0x19d4], R27 ;  /* 0x0019d41b01007387 */ /* 0x000fe80000100800 */
[----:B------:R-:W-:Y:S04]  /*1bf50*/  STL [R1+0x19d8], R27 ;  /* 0x0019d81b01007387 */ /* 0x000fe80000100800 */
[----:B------:R0:W-:Y:S04]  /*1bf60*/  STL [R1+0x38], R11 ;  /* 0x0000380b01007387 */ /* 0x0001e80000100800 */
[----:B----4-:R-:W-:Y:S04]  /*1bf70*/  STL [R1+0x19a4], R21 ;  /* 0x0019a41501007387 */ /* 0x010fe80000100800 */
[----:B------:R1:W-:Y:S04]  /*1bf80*/  STL [R1+0x19a8], R21 ;  /* 0x0019a81501007387 */ /* 0x0003e80000100800 */
[----:B------:R-:W3:Y:S04]  /*1bf90*/  LDL R9, [R1+0x478] ;  /* 0x0004780001097983 */ /* 0x000ee80000100800 */
[----:B------:R-:W4:Y:S04]  /*1bfa0*/  LDL R8, [R1+0x47c] ;  /* 0x00047c0001087983 */ /* 0x000f280000100800 */
[----:B------:R-:W4:Y:S04]  /*1bfb0*/  LDL R7, [R1+0x470] ;  /* 0x0004700001077983 */ /* 0x000f280000100800 */
[----:B------:R-:W4:Y:S04]  /*1bfc0*/  LDL R6, [R1+0x474] ;  /* 0x0004740001067983 */ /* 0x000f280000100800 */
[----:B------:R-:W4:Y:S04]  /*1bfd0*/  LDL R13, [R1+0x468] ;  /* 0x00046800010d7983 */ /* 0x000f280000100800 */
[----:B------:R-:W4:Y:S01]  /*1bfe0*/  LDL R12, [R1+0x46c] ;  /* 0x00046c00010c7983 */ /* 0x000f220000100800 */
[----:B------:R-:W1:Y:S01]  /*1bff0*/  S2R R10, SR_TID.X ;  /* 0x00000000000a7919 */ /* 0x000e620000002100 */
[----:B------:R-:W1:Y:S02]  /*1c000*/  S2R R0, SR_TID.X ;  /* 0x0000000000007919 */ /* 0x000e640000002100 */
[----:B0-----:R-:W4:Y:S01]  /*1c010*/  LDL R11, [R1+0x560] ;  /* 0x00056000010b7983 */ /* 0x001f220000100800 */
[----:B------:R-:W-:-:S02]  /*1c020*/  PRMT R3, RZ, 0x7610, R3 ;  /* 0x00007610ff037816 */ /* 0x000fc40000000003 */
[----:B-1----:R-:W-:Y:S02]  /*1c030*/  LOP3.LUT R21, R10, 0x3f, RZ, 0xc0, !PT ;  /* 0x0000003f0a157812 */ /* 0x002fe400078ec0ff */
[----:B------:R-:W4:Y:S01]  /*1c040*/  LDL R10, [R1+0x564] ;  /* 0x00056400010a7983 */ /* 0x000f220000100800 */
[----:B------:R-:W-:-:S04]  /*1c050*/  SHF.R.U32.HI R0, RZ, 0x5, R0 ;  /* 0x00000005ff007819 */ /* 0x000fc80000011600 */
[----:B------:R-:W-:Y:S02]  /*1c060*/  SGXT.U32 R2, R0, 0x1 ;  /* 0x000000010002781a */ /* 0x000fe40000000000 */
[----:B------:R-:W-:Y:S02]  /*1c070*/  PRMT R0, RZ, 0x7610, R0 ;  /* 0x00007610ff007816 */ /* 0x000fe40000000000 */
[----:B------:R-:W-:Y:S02]  /*1c080*/  ISETP.GE.AND P0, PT, R2, UR6, PT ;  /* 0x0000000602007c0c */ /* 0x000fe4000bf06270 */
[----:B------:R-:W-:Y:S01]  /*1c090*/  PRMT R2, RZ, 0x7610, R2 ;  /* 0x00007610ff027816 */ /* 0x000fe20000000002 */
[----:B------:R-:W-:Y:S04]  /*1c0a0*/  STL [R1+0x19e4], R21 ;  /* 0x0019e41501007387 */ /* 0x000fe80000100800 */
[----:B--2---:R3:W2:Y:S02]  /*1c0b0*/  @!P1 LDG.E.U16 R0, desc[UR10][R4.64] ;  /* 0x0000000a04009981 */ /* 0x0046a4000c1e1500 */
[----:B---3--:R-:W-:-:S02]  /*1c0c0*/  @!P2 IMAD.MOV.U32 R5, RZ, RZ, R9 ;  /* 0x000000ffff05a224 */ /* 0x008fc400078e0009 */
[----:B------:R-:W3:Y:S01]  /*1c0d0*/  LDL R9, [R1+0xcf8] ;  /* 0x000cf80001097983 */ /* 0x000ee20000100800 */
[----:B----4-:R-:W-:-:S03]  /*1c0e0*/  @!P2 IMAD.MOV.U32 R4, RZ, RZ, R8 ;  /* 0x000000ffff04a224 */ /* 0x010fc600078e0008 */
[----:B------:R-:W3:Y:S04]  /*1c0f0*/  LDL R8, [R1+0xcfc] ;  /* 0x000cfc0001087983 */ /* 0x000ee80000100800 */
[----:B------:R0:W4:Y:S04]  /*1c100*/  @!P2 LDG.E.U16 R2, desc[UR10][R4.64] ;  /* 0x0000000a0402a981 */ /* 0x000128000c1e1500 */
[----:B------:R1:W2:Y:S01]  /*1c110*/  @!P3 LDG.E.U16 R3, desc[UR10][R6.64] ;  /* 0x0000000a0603b981 */ /* 0x0002a2000c1e1500 */
[----:B0-----:R-:W-:Y:S01]  /*1c120*/  PRMT R4, RZ, 0x7610, R4 ;  /* 0x00007610ff047816 */ /* 0x001fe20000000004 */
[----:B-1----:R-:W-:-:S02]  /*1c130*/  @!P4 IMAD.MOV.U32 R6, RZ, RZ, R12 ;  /* 0x000000ffff06c224 */ /* 0x002fc400078e000c */
[----:B------:R-:W-:-:S05]  /*1c140*/  @!P4 IMAD.MOV.U32 R7, RZ, RZ, R13 ;  /* 0x000000ffff07c224 */ /* 0x000fca00078e000d */
[----:B------:R0:W4:Y:S01]  /*1c150*/  @!P4 LDG.E.U16 R4, desc[UR10][R6.64] ;  /* 0x0000000a0604c981 */ /* 0x000122000c1e1500 */
[----:B------:R-:W-:Y:S01]  /*1c160*/  PRMT R14, RZ, 0x7610, R14 ;  /* 0x00007610ff0e7816 */ /* 0x000fe2000000000e */
[----:B0-----:R-:W-:Y:S02]  /*1c170*/  @!P0 IMAD.MOV.U32 R7, RZ, RZ, R11 ;  /* 0x000000ffff078224 */ /* 0x001fe400078e000b */
[----:B------:R-:W-:-:S05]  /*1c180*/  @!P0 IMAD.MOV.U32 R6, RZ, RZ, R10 ;  /* 0x000000ffff068224 */ /* 0x000fca00078e000a */
[----:B------:R0:W4:Y:S01]  /*1c190*/  @!P0 LDG.E.U16 R14, desc[UR10][R6.64] ;  /* 0x0000000a060e8981 */ /* 0x000122000c1e1500 */
[----:B------:R-:W-:Y:S02]  /*1c1a0*/  ISETP.GE.AND P1, PT, R21, UR6, PT ;  /* 0x0000000615007c0c */ /* 0x000fe4000bf26270 */
[----:B------:R-:W-:Y:S01]  /*1c1b0*/  PRMT R5, RZ, 0x7610, R5 ;  /* 0x00007610ff057816 */ /* 0x000fe20000000005 */
[----:B------:R-:W-:Y:S10]  /*1c1c0*/  BAR.SYNC.DEFER_BLOCKING 0x0 ;  /* 0x0000000000007b1d */ /* 0x000ff40000010000 */
[----:B---3--:R1:W3:Y:S04]  /*1c1d0*/  @!P1 LDG.E.U16 R5, desc[UR10][R8.64] ;  /* 0x0000000a08059981 */ /* 0x0082e8000c1e1500 */
[----:B--2---:R-:W-:Y:S04]  /*1c1e0*/  STL [R1+0x19cc], R3 ;  /* 0x0019cc0301007387 */ /* 0x004fe80000100800 */
[----:B------:R-:W-:Y:S04]  /*1c1f0*/  STL [R1+0x19dc], R3 ;  /* 0x0019dc0301007387 */ /* 0x000fe80000100800 */
[----:B------:R-:W-:Y:S04]  /*1c200*/  STL [R1+0x19e0], R3 ;  /* 0x0019e00301007387 */ /* 0x000fe80000100800 */
[----:B----4-:R-:W-:Y:S04]  /*1c210*/  STL [R1+0x19a0], R4 ;  /* 0x0019a00401007387 */ /* 0x010fe80000100800 */
[----:B------:R-:W1:Y:S04]  /*1c220*/  LDL R8, [R1+0xcd8] ;  /* 0x000cd80001087983 */ /* 0x000e680000100800 */
[----:B------:R-:W1:Y:S01]  /*1c230*/  LDL R9, [R1+0xcdc] ;  /* 0x000cdc0001097983 */ /* 0x000e620000100800 */
[----:B0-----:R-:W-:-:S03]  /*1c240*/  PRMT R6, RZ, 0x7610, R6 ;  /* 0x00007610ff067816 */ /* 0x001fc60000000006 */
[----:B------:R-:W2:Y:S04]  /*1c250*/  LDL R11, [R1+0xc98] ;  /* 0x000c9800010b7983 */ /* 0x000ea80000100800 */
[----:B------:R-:W2:Y:S01]  /*1c260*/  LDL R10, [R1+0xc9c] ;  /* 0x000c9c00010a7983 */ /* 0x000ea20000100800 */
[----:B------:R-:W-:-:S03]  /*1c270*/  PRMT R7, RZ, 0x7610, R7 ;  /* 0x00007610ff077816 */ /* 0x000fc60000000007 */
[----:B------:R-:W4:Y:S04]  /*1c280*/  LDL R13, [R1+0xc18] ;  /* 0x000c1800010d7983 */ /* 0x000f280000100800 */
[----:B------:R-:W4:Y:S01]  /*1c290*/  LDL R12, [R1+0xc1c] ;  /* 0x000c1c00010c7983 */ /* 0x000f220000100800 */
[----:B-1----:R-:W-:-:S04]  /*1c2a0*/  @!P1 LOP3.LUT R9, R9, R8, RZ, 0x3c, !PT ;  /* 0x0000000809099212 */ /* 0x002fc800078e3cff */
[----:B------:R-:W-:-:S04]  /*1c2b0*/  @!P1 LOP3.LUT R8, R9, R8, RZ, 0x3c, !PT ;  /* 0x0000000809089212 */ /* 0x000fc800078e3cff */
[----:B------:R-:W-:Y:S01]  /*1c2c0*/  @!P1 LOP3.LUT R9, R9, R8, RZ, 0x3c, !PT ;  /* 0x0000000809099212 */ /* 0x000fe200078e3cff */
[----:B--2---:R0:W2:Y:S04]  /*1c2d0*/  @!P1 LDG.E.U16 R7, desc[UR10][R10.64] ;  /* 0x0000000a0a079981 */ /* 0x0040a8000c1e1500 */
[----:B------:R-:W4:Y:S04]  /*1c2e0*/  @!P1 LDG.E.U16 R6, desc[UR10][R8.64] ;  /* 0x0000000a08069981 */ /* 0x000f28000c1e1500 */
[----:B---3--:R-:W-:Y:S04]  /*1c2f0*/  STL [R1+0x19ac], R5 ;  /* 0x0019ac0501007387 */ /* 0x008fe80000100800 */
[----:B------:R-:W-:Y:S04]  /*1c300*/  STL [R1+0x19b0], R5 ;  /* 0x0019b00501007387 */ /* 0x000fe80000100800 */
[----:B----4-:R-:W-:Y:S04]  /*1c310*/  STL [R1+0x19b4], R6 ;  /* 0x0019b40601007387 */ /* 0x010fe80000100800 */
[----:B------:R-:W-:Y:S04]  /*1c320*/  STL [R1+0x19b8], R6 ;  /* 0x0019b80601007387 */ /* 0x000fe80000100800 */
[----:B------:R-:W0:Y:S04]  /*1c330*/  LDL R10, [R1+0xc58] ;  /* 0x000c5800010a7983 */ /* 0x000e280000100800 */
[----:B------:R-:W0:Y:S01]  /*1c340*/  LDL R11, [R1+0xc5c] ;  /* 0x000c5c00010b7983 */ /* 0x000e220000100800 */
[----:B------:R-:W-:-:S02]  /*1c350*/  PRMT R8, RZ, 0x7610, R8 ;  /* 0x00007610ff087816 */ /* 0x000fc40000000008 */
[----:B0-----:R-:W-:-:S04]  /*1c360*/  @!P1 LOP3.LUT R11, R11, R10, RZ, 0x3c, !PT ;  /* 0x0000000a0b0b9212 */ /* 0x001fc800078e3cff */
[----:B------:R-:W-:-:S04]  /*1c370*/  @!P1 LOP3.LUT R10, R11, R10, RZ, 0x3c, !PT ;  /* 0x0000000a0b0a9212 */ /* 0x000fc800078e3cff */
[----:B------:R-:W-:-:S05]  /*1c380*/  @!P1 LOP3.LUT R11, R11, R10, RZ, 0x3c, !PT ;  /* 0x0000000a0b0b9212 */ /* 0x000fca00078e3cff */
[----:B------:R-:W3:Y:S01]  /*1c390*/  @!P1 LDG.E.U16 R8, desc[UR10][R10.64] ;  /* 0x0000000a0a089981 */ /* 0x000ee2000c1e1500 */
[----:B------:R-:W-:-:S03]  /*1c3a0*/  PRMT R9, RZ, 0x7610, R9 ;  /* 0x00007610ff097816 */ /* 0x000fc60000000009 */
[----:B--2---:R-:W-:Y:S04]  /*1c3b0*/  STL [R1+0x19bc], R7 ;  /* 0x0019bc0701007387 */ /* 0x004fe80000100800 */
[----:B------:R-:W-:Y:S04]  /*1c3c0*/  STL [R1+0x19c0], R7 ;  /* 0x0019c00701007387 */ /* 0x000fe80000100800 */
[----:B------:R0:W2:Y:S04]  /*1c3d0*/  @!P1 LDG.E.U16 R9, desc[UR10][R12.64] ;  /* 0x0000000a0c099981 */ /* 0x0000a8000c1e1500 */
[----:B---3--:R-:W-:Y:S04]  /*1c3e0*/  STL [R1+0x19c4], R8 ;  /* 0x0019c40801007387 */ /* 0x008fe80000100800 */
[----:B------:R-:W-:Y:S04]  /*1c3f0*/  STL [R1+0x19c8], R8 ;  /* 0x0019c80801007387 */ /* 0x000fe80000100800 */
[----:B------:R-:W0:Y:S04]  /*1c400*/  LDL R12, [R1+0xbd8] ;  /* 0x000bd800010c7983 */ /* 0x000e280000100800 */
[----:B------:R-:W0:Y:S01]  /*1c410*/  LDL R13, [R1+0xbdc] ;  /* 0x000bdc00010d7983 */ /* 0x000e220000100800 */
[----:B------:R-:W-:-:S02]  /*1c420*/  PRMT R10, RZ, 0x7610, R10 ;  /* 0x00007610ff0a7816 */ /* 0x000fc4000000000a */
[----:B0-----:R-:W-:-:S04]  /*1c430*/  @!P1 LOP3.LUT R13, R13, R12, RZ, 0x3c, !PT ;  /* 0x0000000c0d0d9212 */ /* 0x001fc800078e3cff */
[----:B------:R-:W-:-:S04]  /*1c440*/  @!P1 LOP3.LUT R12, R13, R12, RZ, 0x3c, !PT ;  /* 0x0000000c0d0c9212 */ /* 0x000fc800078e3cff */
[----:B------:R-:W-:-:S05]  /*1c450*/  @!P1 LOP3.LUT R13, R13, R12, RZ, 0x3c, !PT ;  /* 0x0000000c0d0d9212 */ /* 0x000fca00078e3cff */
[----:B------:R0:W3:Y:S04]  /*1c460*/  @!P1 LDG.E.U16 R10, desc[UR10][R12.64] ;  /* 0x0000000a0c0a9981 */ /* 0x0000e8000c1e1500 */
[----:B------:R-:W0:Y:S04]  /*1c470*/  LDL R12, [R1+0xb98] ;  /* 0x000b9800010c7983 */ /* 0x000e280000100800 */
[----:B------:R-:W0:Y:S01]  /*1c480*/  LDL R13, [R1+0xb9c] ;  /* 0x000b9c00010d7983 */ /* 0x000e220000100800 */
[----:B------:R-:W-:Y:S02]  /*1c490*/  PRMT R11, RZ, 0x7610, R11 ;  /* 0x00007610ff0b7816 */ /* 0x000fe4000000000b */
[----:B0-----:R-:W-:-:S04]  /*1c4a0*/  @!P1 LOP3.LUT R13, R13, R12, RZ, 0x3c, !PT ;  /* 0x0000000c0d0d9212 */ /* 0x001fc800078e3cff */
[----:B------:R-:W-:-:S04]  /*1c4b0*/  @!P1 LOP3.LUT R12, R13, R12, RZ, 0x3c, !PT ;  /* 0x0000000c0d0c9212 */ /* 0x000fc800078e3cff */
[----:B------:R-:W-:-:S05]  /*1c4c0*/  @!P1 LOP3.LUT R13, R13, R12, RZ, 0x3c, !PT ;  /* 0x0000000c0d0d9212 */ /* 0x000fca00078e3cff */
[----:B------:R0:W4:Y:S04]  /*1c4d0*/  @!P1 LDG.E.U16 R11, desc[UR10][R12.64] ;  /* 0x0000000a0c0b9981 */ /* 0x000128000c1e1500 */
[----:B------:R-:W0:Y:S04]  /*1c4e0*/  LDL R12, [R1+0xb58] ;  /* 0x000b5800010c7983 */ /* 0x000e280000100800 */
[----:B------:R-:W0:Y:S01]  /*1c4f0*/  LDL R13, [R1+0xb5c] ;  /* 0x000b5c00010d7983 */ /* 0x000e220000100800 */
[----:B------:R-:W-:Y:S02]  /*1c500*/  PRMT R28, RZ, 0x7610, R28 ;  /* 0x00007610ff1c7816 */ /* 0x000fe4000000001c */
[----:B0-----:R-:W-:-:S04]  /*1c510*/  @!P1 LOP3.LUT R13, R13, R12, RZ, 0x3c, !PT ;  /* 0x0000000c0d0d9212 */ /* 0x001fc800078e3cff */
[----:B------:R-:W-:-:S04]  /*1c520*/  @!P1 LOP3.LUT R12, R13, R12, RZ, 0x3c, !PT ;  /* 0x0000000c0d0c9212 */ /* 0x000fc800078e3cff */
[----:B------:R-:W-:-:S05]  /*1c530*/  @!P1 LOP3.LUT R13, R13, R12, RZ, 0x3c, !PT ;  /* 0x0000000c0d0d9212 */ /* 0x000fca00078e3cff */
[----:B------:R-:W2:Y:S04]  /*1c540*/  @!P1 LDG.E.U16 R28, desc[UR10][R12.64] ;  /* 0x0000000a0c1c9981 */ /* 0x000ea8000c1e1500 */
        /* <DEDUP_REMOVED lines=8> */
[----:B------:R-:W3:Y:S04]  /*1c5d0*/  @!P1 LDG.E.U16 R22, desc[UR10][R12.64] ;  /* 0x0000000a0c169981 */ /* 0x000ee8000c1e1500 */
[----:B---3--:R0:W-:Y:S04]  /*1c5e0*/  STL [R1+0x20], R22 ;  /* 0x0000201601007387 */ /* 0x0081e80000100800 */
[----:B0-----:R-:W3:Y:S04]  /*1c5f0*/  LDL.LU R22, [R1+0x1acc] ;  /* 0x001acc0001167983 */ /* 0x001ee80000300800 */
[----:B------:R-:W4:Y:S04]  /*1c600*/  LDL R12, [R1+0xad8] ;  /* 0x000ad800010c7983 */ /* 0x000f280000100800 */
[----:B------:R-:W4:Y:S01]  /*1c610*/  LDL R13, [R1+0xadc] ;  /* 0x000adc00010d7983 */ /* 0x000f220000100800 */
[----:B--2---:R-:W-:-:S02]  /*1c620*/  PRMT R28, RZ, 0x7610, R28 ;  /* 0x00007610ff1c7816 */ /* 0x004fc4000000001c */
[----:B----4-:R-:W-:-:S04]  /*1c630*/  @!P1 LOP3.LUT R13, R13, R12, RZ, 0x3c, !PT ;  /* 0x0000000c0d0d9212 */ /* 0x010fc800078e3cff */
[----:B------:R-:W-:-:S04]  /*1c640*/  @!P1 LOP3.LUT R12, R13, R12, RZ, 0x3c, !PT ;  /* 0x0000000c0d0c9212 */ /* 0x000fc800078e3cff */
[----:B------:R-:W-:-:S05]  /*1c650*/  @!P1 LOP3.LUT R13, R13, R12, RZ, 0x3c, !PT ;  /* 0x0000000c0d0d9212 */ /* 0x000fca00078e3cff */
[----:B------:R-:W2:Y:S04]  /*1c660*/  @!P1 LDG.E.U16 R28, desc[UR10][R12.64] ;  /* 0x0000000a0c1c9981 */ /* 0x000ea8000c1e1500 */
[----:B--2---:R0:W-:Y:S04]  /*1c670*/  STL [R1+0x24], R28 ;  /* 0x0000241c01007387 */ /* 0x0041e80000100800 */
[----:B0-----:R-:W2:Y:S04]  /*1c680*/  LDL.LU R28, [R1+0x1ac8] ;  /* 0x001ac800011c7983 */ /* 0x001ea80000300800 */
[----:B------:R-:W4:Y:S04]  /*1c690*/  LDL R12, [R1+0xa98] ;  /* 0x000a9800010c7983 */ /* 0x000f280000100800 */
[----:B------:R-:W4:Y:S01]  /*1c6a0*/  LDL R13, [R1+0xa9c] ;  /* 0x000a9c00010d7983 */ /* 0x000f220000100800 */
[----:B---3--:R-:W-:-:S02]  /*1c6b0*/  PRMT R22, RZ, 0x7610, R22 ;  /* 0x00007610ff167816 */ /* 0x008fc40000000016 */
[----:B----4-:R-:W-:-:S04]  /*1c6c0*/  @!P1 LOP3.LUT R13, R13, R12, RZ, 0x3c, !PT ;  /* 0x0000000c0d0d9212 */ /* 0x010fc800078e3cff */
        /* <DEDUP_REMOVED lines=481> */
[----:B------:R-:W2:Y:S04]  /*1e4e0*/  LDL R12, [R1+0x57c] ;  /* 0x00057c00010c7983 */ /* 0x000ea80000100800 */
[----:B------:R-:W2:Y:S01]  /*1e4f0*/  LDL R13, [R1+0xcf4] ;  /* 0x000cf400010d7983 */ /* 0x000ea20000100800 */
[----:B0-----:R-:W0:Y:S02]  /*1e500*/  S2R R28, SR_TID.X ;  /* 0x00000000001c7919 */ /* 0x001e240000002100 */
[----:B0-----:R-:W-:-:S05]  /*1e510*/  LOP3.LUT R28, R28, 0x3f, RZ, 0xc0, !PT ;  /* 0x0000003f1c1c7812 */ /* 0x001fca00078ec0ff */
[----:B------:R-:W-:-:S05]  /*1e520*/  IMAD.SHL.U32 R28, R28, 0x2, RZ ;  /* 0x000000021c1c7824 */ /* 0x000fca00078e00ff */
[----:B------:R0:W-:Y:S02]  /*1e530*/  STS.U16 [R28+UR5+0x8000], R14 ;  /* 0x0080000e1c007988 */ /* 0x0001e40008000405 */
[----:B0-----:R-:W-:Y:S02]  /*1e540*/  PRMT R28, RZ, 0x7610, R28 ;  /* 0x00007610ff1c7816 */ /* 0x001fe4000000001c */
[----:B--2---:R-:W-:-:S04]  /*1e550*/  @!P1 LOP3.LUT R13, R13, R12, RZ, 0x3c, !PT ;  /* 0x0000000c0d0d9212 */ /* 0x004fc800078e3cff */
[----:B------:R-:W-:-:S04]  /*1e560*/  @!P1 LOP3.LUT R12, R13, R12, RZ, 0x3c, !PT ;  /* 0x0000000c0d0c9212 */ /* 0x000fc800078e3cff */
[----:B------:R-:W-:-:S05]  /*1e570*/  @!P1 LOP3.LUT R13, R13, R12, RZ, 0x3c, !PT ;  /* 0x0000000c0d0d9212 */ /* 0x000fca00078e3cff */
[----:B------:R-:W2:Y:S04]  /*1e580*/  @!P1 LDG.E.U16 R28, desc[UR10][R12.64] ;  /* 0x0000000a0c1c9981 */ /* 0x000ea8000c1e1500 */
[----:B------:R-:W-:Y:S04]  /*1e590*/  STL [R1+0x1988], R14 ;  /* 0x0019880e01007387 */ /* 0x000fe80000100800 */
[----:B------:R-:W-:Y:S04]  /*1e5a0*/  STL [R1+0x198c], R14 ;  /* 0x00198c0e01007387 */ /* 0x000fe80000100800 */
        /* <DEDUP_REMOVED lines=58> */
[----:B------:R-:W-:Y:S04]  /*1e950*/  STL [R1+0x199c], R18 ;  /* 0x00199c1201007387 */ /* 0x000fe80000100800 */
[----:B--2---:R0:W-:Y:S04]  /*1e960*/  STL [R1+0x23c], R28 ;  /* 0x00023c1c01007387 */ /* 0x0041e80000100800 */
[----:B------:R-:W2:Y:S04]  /*1e970*/  LDL R12, [R1+0xbc8] ;  /* 0x000bc800010c7983 */ /* 0x000ea80000100800 */
[----:B------:R-:W2:Y:S01]  /*1e980*/  LDL R13, [R1+0xbcc] ;  /* 0x000bcc00010d7983 */ /* 0x000ea20000100800 */
[----:B------:R-:W-:-:S03]  /*1e990*/  PRMT R5, RZ, 0x7610, R5 ;  /* 0x00007610ff057816 */ /* 0x000fc60000000005 */
[----:B------:R-:W-:Y:S04]  /*1e9a0*/  STL [R1+0x1974], R19 ;  /* 0x0019741301007387 */ /* 0x000fe80000100800 */
[----:B------:R-:W-:Y:S01]  /*1e9b0*/  STL [R1+0x1978], R19 ;  /* 0x0019781301007387 */ /* 0x000fe20000100800 */
[----:B0-----:R-:W0:Y:S01]  /*1e9c0*/  S2R R28, SR_TID.X ;  /* 0x00000000001c7919 */ /* 0x001e220000002100 */
[----:B--2---:R-:W-:-:S04]  /*1e9d0*/  @!P1 LOP3.LUT R13, R13, R12, RZ, 0x3c, !PT ;  /* 0x0000000c0d0d9212 */ /* 0x004fc800078e3cff */
[----:B------:R-:W-:-:S04]  /*1e9e0*/  @!P1 LOP3.LUT R12, R13, R12, RZ, 0x3c, !PT ;  /* 0x0000000c0d0c9212 */ /* 0x000fc800078e3cff */
[----:B------:R-:W-:-:S05]  /*1e9f0*/  @!P1 LOP3.LUT R13, R13, R12, RZ, 0x3c, !PT ;  /* 0x0000000c0d0d9212 */ /* 0x000fca00078e3cff */
[----:B------:R1:W2:Y:S04]  /*1ea00*/  @!P1 LDG.E.U16 R5, desc[UR10][R12.64] ;  /* 0x0000000a0c059981 */ /* 0x0002a8000c1e1500 */
[----:B------:R-:W1:Y:S04]  /*1ea10*/  LDL R12, [R1+0xb88] ;  /* 0x000b8800010c7983 */ /* 0x000e680000100800 */
[----:B------:R-:W1:Y:S01]  /*1ea20*/  LDL R13, [R1+0xb8c] ;  /* 0x000b8c00010d7983 */ /* 0x000e620000100800 */
[----:B0-----:R-:W-:-:S05]  /*1ea30*/  LOP3.LUT R28, R28, 0x3f, RZ, 0xc0, !PT ;  /* 0x0000003f1c1c7812 */ /* 0x001fca00078ec0ff */
[----:B------:R-:W-:-:S05]  /*1ea40*/  IMAD.SHL.U32 R28, R28, 0x2, RZ ;  /* 0x000000021c1c7824 */ /* 0x000fca00078e00ff */
[----:B------:R-:W-:Y:S04]  /*1ea50*/  STS.U16 [R28+UR5+0x8a00], R19 ;  /* 0x008a00131c007988 */ /* 0x000fe80008000405 */
[----:B------:R0:W-:Y:S02]  /*1ea60*/  STS.U16 [R28+UR5+0x8c00], R20 ;  /* 0x008c00141c007988 */ /* 0x0001e40008000405 */
[----:B0-----:R-:W-:Y:S02]  /*1ea70*/  PRMT R28, RZ, 0x7610, R28 ;  /* 0x00007610ff1c7816 */ /* 0x001fe4000000001c */
[----:B-1----:R-:W-:-:S04]  /*1ea80*/  @!P1 LOP3.LUT R13, R13, R12, RZ, 0x3c, !PT ;  /* 0x0000000c0d0d9212 */ /* 0x002fc800078e3cff */
[----:B------:R-:W-:-:S04]  /*1ea90*/  @!P1 LOP3.LUT R12, R13, R12, RZ, 0x3c, !PT ;  /* 0x0000000c0d0c9212 */ /* 0x000fc800078e3cff */
[----:B------:R-:W-:-:S05]  /*1eaa0*/  @!P1 LOP3.LUT R13, R13, R12, RZ, 0x3c, !PT ;  /* 0x0000000c0d0d9212 */ /* 0x000fca00078e3cff */
[----:B------:R-:W4:Y:S04]  /*1eab0*/  @!P1 LDG.E.U16 R28, desc[UR10][R12.64] ;  /* 0x0000000a0c1c9981 */ /* 0x000f28000c1e1500 */
[----:B------:R-:W-:Y:S04]  /*1eac0*/  STL [R1+0x197c], R20 ;  /* 0x00197c1401007387 */ /* 0x000fe80000100800 */
[----:B------:R-:W-:Y:S04]  /*1ead0*/  STL [R1+0x1994], R20 ;  /* 0x0019941401007387 */ /* 0x000fe80000100800 */
[----:B--2---:R-:W-:Y:S04]  /*1eae0*/  STL [R1+0x238], R5 ;  /* 0x0002380501007387 */ /* 0x004fe80000100800 */
[----:B----4-:R-:W-:Y:S04]  /*1eaf0*/  STL [R1+0x234], R28 ;  /* 0x0002341c01007387 */ /* 0x010fe80000100800 */
[----:B------:R-:W2:Y:S04]  /*1eb00*/  LDL R12, [R1+0xb48] ;  /* 0x000b4800010c7983 */ /* 0x000ea80000100800 */
[----:B------:R-:W2:Y:S01]  /*1eb10*/  LDL R13, [R1+0xb4c] ;  /* 0x000b4c00010d7983 */ /* 0x000ea20000100800 */
[----:B---3--:R-:W-:-:S02]  /*1eb20*/  PRMT R22, RZ, 0x7610, R22 ;  /* 0x00007610ff167816 */ /* 0x008fc40000000016 */
[----:B--2---:R-:W-:-:S04]  /*1eb30*/  @!P1 LOP3.LUT R13, R13, R12, RZ, 0x3c, !PT ;  /* 0x0000000c0d0d9212 */ /* 0x004fc800078e3cff */
[----:B------:R-:W-:-:S04]  /*1eb40*/  @!P1 LOP3.LUT R12, R13, R12, RZ, 0x3c, !PT ;  /* 0x0000000c0d0c9212 */ /* 0x000fc800078e3cff */
[----:B------:R-:W-:-:S05]  /*1eb50*/  @!P1 LOP3.LUT R13, R13, R12, RZ, 0x3c, !PT ;  /* 0x0000000c0d0d9212 */ /* 0x000fca00078e3cff */
[----:B------:R-:W2:Y:S04]  /*1eb60*/  @!P1 LDG.E.U16 R22, desc[UR10][R12.64] ;  /* 0x0000000a0c169981 */ /* 0x000ea8000c1e1500 */
[----:B------:R-:W-:Y:S04]  /*1eb70*/  STL [R1+0x1998], R0 ;  /* 0x0019980001007387 */ /* 0x000fe80000100800 */
        /* <DEDUP_REMOVED lines=9> */
[----:B------:R-:W4:Y:S04]  /*1ec10*/  LDL R12, [R1+0xac8] ;  /* 0x000ac800010c7983 */ /* 0x000f280000100800 */
[----:B------:R-:W4:Y:S01]  /*1ec20*/  LDL R13, [R1+0xacc] ;  /* 0x000acc00010d7983 */ /* 0x000f220000100800 */
[----:B------:R-:W-:-:S03]  /*1ec30*/  PRMT R17, RZ, 0x7610, R17 ;  /* 0x00007610ff117816 */ /* 0x000fc60000000011 */
[----:B---3--:R0:W-:Y:S01]  /*1ec40*/  STL [R1+0x220], R27 ;  /* 0x0002201b01007387 */ /* 0x0081e20000100800 */
[----:B------:R-:W-:-:S03]  /*1ec50*/  PRMT R25, RZ, 0x7610, R25 ;  /* 0x00007610ff197816 */ /* 0x000fc60000000019 */
[----:B0-----:R-:W3:Y:S01]  /*1ec60*/  LDL R27, [R1+0xa0c] ;  /* 0x000a0c00011b7983 */ /* 0x001ee20000100800 */
[----:B----4-:R-:W-:-:S04]  /*1ec70*/  @!P1 LOP3.LUT R13, R13, R12, RZ, 0x3c, !PT ;  /* 0x0000000c0d0d9212 */ /* 0x010fc800078e3cff */
[----:B------:R-:W-:-:S04]  /*1ec80*/  @!P1 LOP3.LUT R12, R13, R12, RZ, 0x3c, !PT ;  /* 0x0000000c0d0c9212 */ /* 0x000fc800078e3cff */
[----:B------:R-:W-:-:S05]  /*1ec90*/  @!P1 LOP3.LUT R13, R13, R12, RZ, 0x3c, !PT ;  /* 0x0000000c0d0d9212 */ /* 0x000fca00078e3cff */
[----:B------:R0:W4:Y:S04]  /*1eca0*/  @!P1 LDG.E.U16 R17, desc[UR10][R12.64] ;  /* 0x0000000a0c119981 */ /* 0x000128000c1e1500 */
[----:B------:R-:W0:Y:S04]  /*1ecb0*/  LDL R12, [R1+0xa88] ;  /* 0x000a8800010c7983 */ /* 0x000e280000100800 */
[----:B------:R-:W0:Y:S02]  /*1ecc0*/  LDL R13, [R1+0xa8c] ;  /* 0x000a8c00010d7983 */ /* 0x000e240000100800 */
[----:B0-----:R-:W-:-:S04]  /*1ecd0*/  @!P1 LOP3.LUT R13, R13, R12, RZ, 0x3c, !PT ;  /* 0x0000000c0d0d9212 */ /* 0x001fc800078e3cff */
[----:B------:R-:W-:-:S04]  /*1ece0*/  @!P1 LOP3.LUT R12, R13, R12, RZ, 0x3c, !PT ;  /* 0x0000000c0d0c9212 */ /* 0x000fc800078e3cff */
[----:B------:R-:W-:-:S05]  /*1ecf0*/  @!P1 LOP3.LUT R13, R13, R12, RZ, 0x3c, !PT ;  /* 0x0000000c0d0d9212 */ /* 0x000fca00078e3cff */
[----:B------:R-:W2:Y:S04]  /*1ed00*/  @!P1 LDG.E.U16 R25, desc[UR10][R12.64] ;  /* 0x0000000a0c199981 */ /* 0x000ea8000c1e1500 */
[----:B----4-:R0:W-:Y:S04]  /*1ed10*/  STL [R1+0x210], R17 ;  /* 0x0002101101007387 */ /* 0x0101e80000100800 */
[----:B0-----:R-:W4:Y:S04]  /*1ed20*/  LDL R17, [R1+0x9cc] ;  /* 0x0009cc0001117983 */ /* 0x001f280000100800 */
        /* <DEDUP_REMOVED lines=8> */
[----:B------:R0:W3:Y:S04]  /*1edb0*/  @!P1 LDG.E.U16 R3, desc[UR10][R12.64] ;  /* 0x0000000a0c039981 */ /* 0x0000e8000c1e1500 */
[----:B------:R-:W4:Y:S01]  /*1edc0*/  LDL R13, [R1+0xa08] ;  /* 0x000a0800010d7983 */ /* 0x000f220000100800 */
[----:B------:R-:W-:Y:S01]  /*1edd0*/  PRMT R29, RZ, 0x7610, R29 ;  /* 0x00007610ff1d7816 */ /* 0x000fe2000000001d */
[----:B0-----:R-:W-:-:S05]  /*1ede0*/  @!P1 IMAD.MOV.U32 R12, RZ, RZ, R27 ;  /* 0x000000ffff0c9224 */ /* 0x001fca00078e001b */
[----:B----4-:R-:W4:Y:S04]  /*1edf0*/  @!P1 LDG.E.U16 R29, desc[UR10][R12.64] ;  /* 0x0000000a0c1d9981 */ /* 0x010f28000c1e1500 */
[----:B---3--:R0:W-:Y:S04]  /*1ee00*/  STL [R1+0x1f0], R3 ;  /* 0x0001f00301007387 */ /* 0x0081e80000100800 */
[----:B0-----:R-:W3:Y:S04]  /*1ee10*/  LDL.LU R3, [R1+0xc] ;  /* 0x00000c0001037983 */ /* 0x001ee80000300800 */
[----:B------:R-:W3:Y:S01]  /*1ee20*/  LDL.LU R27, [R1+0x18] ;  /* 0x00001800011b7983 */ /* 0x000ee20000300800 */
[----:B------:R-:W0:Y:S01]  /*1ee30*/  S2R R5, SR_TID.X ;  /* 0x0000000000057919 */ /* 0x000e220000002100 */
[----:B------:R-:W1:Y:S02]  /*1ee40*/  S2R R28, SR_TID.X ;  /* 0x00000000001c7919 */ /* 0x000e640000002100 */
[----:B----4-:R4:W-:Y:S04]  /*1ee50*/  STL [R1+0x1e0], R29 ;  /* 0x0001e01d01007387 */ /* 0x0109e80000100800 */
[----:B----4-:R-:W4:Y:S04]  /*1ee60*/  LDL.LU R29, [R1+0x19e8] ;  /* 0x0019e800011d7983 */ /* 0x010f280000300800 */
[----:B------:R-:W3:Y:S04]  /*1ee70*/  LDL.LU R12, [R1] ;  /* 0x00000000010c7983 */ /* 0x000ee80000300800 */
[----:B------:R-:W4:Y:S01]  /*1ee80*/  LDL R13, [R1+0x9c8] ;  /* 0x0009c800010d7983 */ /* 0x000f220000100800 */
[----:B0-----:R-:W-:-:S02]  /*1ee90*/  LOP3.LUT R5, R5, 0x3f, RZ, 0xc0, !PT ;  /* 0x0000003f05057812 */ /* 0x001fc400078ec0ff */
[----:B-1----:R-:W-:-:S03]  /*1eea0*/  LOP3.LUT R28, R28, 0x3f, RZ, 0xc0, !PT ;  /* 0x0000003f1c1c7812 */ /* 0x002fc600078ec0ff */
[----:B------:R-:W-:Y:S02]  /*1eeb0*/  IMAD.SHL.U32 R5, R5, 0x2, RZ ;  /* 0x0000000205057824 */ /* 0x000fe400078e00ff */
[----:B------:R-:W-:-:S03]  /*1eec0*/  IMAD.SHL.U32 R28, R28, 0x2, RZ ;  /* 0x000000021c1c7824 */ /* 0x000fc600078e00ff */
[----:B------:R-:W-:Y:S02]  /*1eed0*/  LOP3.LUT R5, R5, 0x10, RZ, 0x3c, !PT ;  /* 0x0000001005057812 */ /* 0x000fe400078e3cff */
[----:B------:R-:W-:Y:S04]  /*1eee0*/  STS.U16 [R28+UR5+0x8e00], R0 ;  /* 0x008e00001c007988 */ /* 0x000fe80008000405 */
[----:B------:R-:W-:Y:S04]  /*1eef0*/  STS.U16 [R5+UR5+0x8080], R22 ;  /* 0x0080801605007988 */ /* 0x000fe80008000405 */
[----:B------:R-:W-:Y:S01]  /*1ef00*/  STS.U16 [R5+UR5+0x8280], R23 ;  /* 0x0082801705007988 */ /* 0x000fe20008000405 */
[----:B------:R-:W-:-:S03]  /*1ef10*/  PRMT R6, RZ, 0x7610, R6 ;  /* 0x00007610ff067816 */ /* 0x000fc60000000006 */
[----:B------:R-:W-:Y:S04]  /*1ef20*/  STS.U16 [R5+UR5+0x8480], R24 ;  /* 0x0084801805007988 */ /* 0x000fe80008000405 */
[----:B--2---:R-:W-:Y:S04]  /*1ef30*/  STS.U16 [R5+UR5+0x8680], R25 ;  /* 0x0086801905007988 */ /* 0x004fe80008000405 */
[----:B------:R-:W-:Y:S04]  /*1ef40*/  STS.U16 [R5+UR5+0x8880], R26 ;  /* 0x0088801a05007988 */ /* 0x000fe80008000405 */
[----:B---3--:R0:W-:Y:S02]  /*1ef50*/  STS.U16 [R5+UR5+0x8a80], R12 ;  /* 0x008a800c05007988 */ /* 0x0081e40008000405 */
[----:B0-----:R-:W-:Y:S01]  /*1ef60*/  @!P1 IMAD.MOV.U32 R12, RZ, RZ, R17 ;  /* 0x000000ffff0c9224 */ /* 0x001fe200078e0011 */
[----:B------:R-:W-:Y:S01]  /*1ef70*/  PRMT R21, RZ, 0x7610, R21 ;  /* 0x00007610ff157816 */ /* 0x000fe20000000015 */
[----:B------:R-:W2:Y:S04]  /*1ef80*/  LDL R17, [R1+0x90c] ;  /* 0x00090c0001117983 */ /* 0x000ea80000100800 */
[----:B----4-:R0:W3:Y:S04]  /*1ef90*/  @!P1 LDG.E.U16 R6, desc[UR10][R12.64] ;  /* 0x0000000a0c069981 */ /* 0x0100e8000c1e1500 */
[----:B------:R-:W0:Y:S04]  /*1efa0*/  LDL R12, [R1+0x988] ;  /* 0x00098800010c7983 */ /* 0x000e280000100800 */
[----:B------:R-:W0:Y:S02]  /*1efb0*/  LDL R13, [R1+0x98c] ;  /* 0x00098c00010d7983 */ /* 0x000e240000100800 */
[----:B0-----:R-:W-:-:S04]  /*1efc0*/  @!P1 LOP3.LUT R13, R13, R12, RZ, 0x3c, !PT ;  /* 0x0000000c0d0d9212 */ /* 0x001fc800078e3cff */
[----:B------:R-:W-:-:S04]  /*1efd0*/  @!P1 LOP3.LUT R12, R13, R12, RZ, 0x3c, !PT ;  /* 0x0000000c0d0c9212 */ /* 0x000fc800078e3cff */
[----:B------:R-:W-:-:S05]  /*1efe0*/  @!P1 LOP3.LUT R13, R13, R12, RZ, 0x3c, !PT ;  /* 0x0000000c0d0d9212 */ /* 0x000fca00078e3cff */
[----:B------:R-:W4:Y:S04]  /*1eff0*/  @!P1 LDG.E.U16 R21, desc[UR10][R12.64] ;  /* 0x0000000a0c159981 */ /* 0x000f28000c1e1500 */
[----:B---3--:R0:W-:Y:S04]  /*1f000*/  STL [R1+0x15c], R6 ;  /* 0x00015c0601007387 */ /* 0x0081e80000100800 */
[----:B0-----:R-:W3:Y:S04]  /*1f010*/  LDL.LU R6, [R1+0x10] ;  /* 0x0000100001067983 */ /* 0x001ee80000300800 */
[----:B----4-:R0:W-:Y:S04]  /*1f020*/  STL [R1+0x14c], R21 ;  /* 0x00014c1501007387 */ /* 0x0101e80000100800 */
[----:B0-----:R-:W4:Y:S04]  /*1f030*/  LDL.LU R21, [R1+0x19e4] ;  /* 0x0019e40001157983 */ /* 0x001f280000300800 */
[----:B------:R-:W2:Y:S04]  /*1f040*/  LDL R12, [R1+0x948] ;  /* 0x00094800010c7983 */ /* 0x000ea80000100800 */
[----:B------:R-:W2:Y:S01]  /*1f050*/  LDL R13, [R1+0x94c] ;  /* 0x00094c00010d7983 */ /* 0x000ea20000100800 */
[----:B------:R-:W-:-:S03]  /*1f060*/  PRMT R7, RZ, 0x7610, R7 ;  /* 0x00007610ff077816 */ /* 0x000fc60000000007 */
[----:B------:R-:W-:Y:S04]  /*1f070*/  STS.U16 [R5+UR5+0x8c80], R29 ;  /* 0x008c801d05007988 */ /* 0x000fe80008000405 */
[----:B------:R0:W-:Y:S04]  /*1f080*/  STS.U16 [R5+UR5+0x8e80], R2 ;  /* 0x008e800205007988 */ /* 0x0001e80008000405 */
[----:B0-----:R-:W3:Y:S01]  /*1f090*/  LDL.LU R5, [R1+0x4] ;  /* 0x0000040001057983 */ /* 0x001ee20000300800 */
[----:B--2---:R-:W-:-:S04]  /*1f0a0*/  @!P1 LOP3.LUT R13, R13, R12, RZ, 0x3c, !PT ;  /* 0x0000000c0d0d9212 */ /* 0x004fc800078e3cff */
[----:B------:R-:W-:-:S04]  /*1f0b0*/  @!P1 LOP3.LUT R12, R13, R12, RZ, 0x3c, !PT ;  /* 0x0000000c0d0c9212 */ /* 0x000fc800078e3cff */
[----:B------:R-:W-:-:S05]  /*1f0c0*/  @!P1 LOP3.LUT R13, R13, R12, RZ, 0x3c, !PT ;  /* 0x0000000c0d0d9212 */ /* 0x000fca00078e3cff */
[----:B------:R0:W2:Y:S04]  /*1f0d0*/  @!P1 LDG.E.U16 R7, desc[UR10][R12.64] ;  /* 0x0000000a0c079981 */ /* 0x0000a8000c1e1500 */
[----:B------:R-:W3:Y:S04]  /*1f0e0*/  LDL.LU R12, [R1+0x8] ;  /* 0x00000800010c7983 */ /* 0x000ee80000300800 */
[----:B------:R-:W2:Y:S01]  /*1f0f0*/  LDL R13, [R1+0x908] ;  /* 0x00090800010d7983 */ /* 0x000ea20000100800 */
[----:B----4-:R-:W-:-:S05]  /*1f100*/  IMAD.SHL.U32 R21, R21, 0x2, RZ ;  /* 0x0000000215157824 */ /* 0x010fca00078e00ff */
[----:B------:R-:W-:Y:S02]  /*1f110*/  LOP3.LUT R21, R21, 0x20, RZ, 0x3c, !PT ;  /* 0x0000002015157812 */ /* 0x000fe400078e3cff */
[----:B------:R-:W-:-:S03]  /*1f120*/  PRMT R16, RZ, 0x7610, R16 ;  /* 0x00007610ff107816 */ /* 0x000fc60000000010 */
[----:B---3--:R0:W-:Y:S02]  /*1f130*/  STS.U16 [R21+UR5+0x8100], R12 ;  /* 0x0081000c15007988 */ /* 0x0081e40008000405 */
[----:B0-----:R-:W-:-:S05]  /*1f140*/  @!P1 IMAD.MOV.U32 R12, RZ, RZ, R17 ;  /* 0x000000ffff0c9224 */ /* 0x001fca00078e0011 */
[----:B--2---:R-:W2:Y:S04]  /*1f150*/  @!P1 LDG.E.U16 R16, desc[UR10][R12.64] ;  /* 0x0000000a0c109981 */ /* 0x004ea8000c1e1500 */
[----:B------:R0:W-:Y:S04]  /*1f160*/  STL [R1+0x13c], R7 ;  /* 0x00013c0701007387 */ /* 0x0001e80000100800 */
[----:B------:R-:W3:Y:S04]  /*1f170*/  LDL R17, [R1+0x808] ;  /* 0x0008080001117983 */ /* 0x000ee80000100800 */
[----:B------:R-:W4:Y:S04]  /*1f180*/  LDL R12, [R1+0x8c8] ;  /* 0x0008c800010c7983 */ /* 0x000f280000100800 */
[----:B------:R-:W4:Y:S04]  /*1f190*/  LDL R13, [R1+0x8cc] ;  /* 0x0008cc00010d7983 */ /* 0x000f280000100800 */
[----:B0-----:R-:W3:Y:S04]  /*1f1a0*/  LDL R7, [R1+0x84c] ;  /* 0x00084c0001077983 */ /* 0x001ee80000100800 */
[----:B------:R-:W-:Y:S04]  /*1f1b0*/  STS.U16 [R21+UR5+0x8300], R3 ;  /* 0x0083000315007988 */ /* 0x000fe80008000405 */
[----:B--2---:R0:W-:Y:S04]  /*1f1c0*/  STL [R1+0x12c], R16 ;  /* 0x00012c1001007387 */ /* 0x0041e80000100800 */
[----:B0-----:R-:W2:Y:S04]  /*1f1d0*/  LDL R16, [R1+0x80c] ;  /* 0x00080c0001107983 */ /* 0x001ea80000100800 */
[----:B------:R-:W3:Y:S01]  /*1f1e0*/  LDL.LU R3, [R1+0x19e0] ;  /* 0x0019e00001037983 */ /* 0x000ee20000300800 */
[----:B----4-:R-:W-:-:S04]  /*1f1f0*/  @!P1 LOP3.LUT R13, R13, R12, RZ, 0x3c, !PT ;  /* 0x0000000c0d0d9212 */ /* 0x010fc800078e3cff */
[----:B------:R-:W-:-:S04]  /*1f200*/  @!P1 LOP3.LUT R12, R13, R12, RZ, 0x3c, !PT ;  /* 0x0000000c0d0c9212 */ /* 0x000fc800078e3cff */
[----:B------:R-:W-:Y:S02]  /*1f210*/  @!P1 LOP3.LUT R13, R13, R12, RZ, 0x3c, !PT ;  /* 0x0000000c0d0d9212 */ /* 0x000fe400078e3cff */
[----:B---3--:R-:W-:-:S06]  /*1f220*/  PRMT R3, RZ, 0x7610, R3 ;  /* 0x00007610ff037816 */ /* 0x008fcc0000000003 */
[----:B------:R-:W3:Y:S04]  /*1f230*/  @!P1 LDG.E.U16 R3, desc[UR10][R12.64] ;  /* 0x0000000a0c039981 */ /* 0x000ee8000c1e1500 */
[----:B------:R-:W-:Y:S04]  /*1f240*/  STS.U16 [R21+UR5+0x8500], R27 ;  /* 0x0085001b15007988 */ /* 0x000fe80008000405 */
[----:B---3--:R0:W-:Y:S04]  /*1f250*/  STL [R1+0x11c], R3 ;  /* 0x00011c0301007387 */ /* 0x0081e80000100800 */
[----:B0-----:R-:W3:Y:S04]  /*1f260*/  LDL.LU R3, [R1+0x19dc] ;  /* 0x0019dc0001037983 */ /* 0x001ee80000300800 */
[----:B------:R-:W4:Y:S04]  /*1f270*/  LDL R12, [R1+0x888] ;  /* 0x00088800010c7983 */ /* 0x000f280000100800 */
[----:B------:R-:W4:Y:S04]  /*1f280*/  LDL R13, [R1+0x88c] ;  /* 0x00088c00010d7983 */ /* 0x000f280000100800 */
[----:B------:R-:W2:Y:S01]  /*1f290*/  LDL.LU R27, [R1+0x19d8] ;  /* 0x0019d800011b7983 */ /* 0x000ea20000300800 */
[----:B----4-:R-:W-:-:S04]  /*1f2a0*/  @!P1 LOP3.LUT R13, R13, R12, RZ, 0x3c, !PT ;  /* 0x0000000c0d0d9212 */ /* 0x010fc800078e3cff */
[C---:B------:R-:W-:Y:S02]  /*1f2b0*/  @!P1 LOP3.LUT R12, R13.reuse, R12, RZ, 0x3c, !PT ;  /* 0x0000000c0d0c9212 */ /* 0x040fe400078e3cff */
[----:B--2---:R-:W-:Y:S02]  /*1f2c0*/  PRMT R27, RZ, 0x7610, R27 ;  /* 0x00007610ff1b7816 */ /* 0x004fe4000000001b */
[----:B------:R-:W-:-:S05]  /*1f2d0*/  @!P1 LOP3.LUT R13, R13, R12, RZ, 0x3c, !PT ;  /* 0x0000000c0d0d9212 */ /* 0x000fca00078e3cff */
[----:B------:R-:W2:Y:S04]  /*1f2e0*/  @!P1 LDG.E.U16 R27, desc[UR10][R12.64] ;  /* 0x0000000a0c1b9981 */ /* 0x000ea8000c1e1500 */
[----:B--2---:R0:W-:Y:S04]  /*1f2f0*/  STL [R1+0x110], R27 ;  /* 0x0001101b01007387 */ /* 0x0041e80000100800 */
[----:B0-----:R-:W2:Y:S04]  /*1f300*/  LDL.LU R27, [R1+0x19d4] ;  /* 0x0019d400011b7983 */ /* 0x001ea80000300800 */
[----:B------:R-:W4:Y:S04]  /*1f310*/  LDL.LU R12, [R1+0x14] ;  /* 0x00001400010c7983 */ /* 0x000f280000300800 */
[----:B------:R-:W3:Y:S01]  /*1f320*/  LDL R13, [R1+0x848] ;  /* 0x00084800010d7983 */ /* 0x000ee20000100800 */
[----:B--2---:R-:W-:-:S03]  /*1f330*/  PRMT R27, RZ, 0x7610, R27 ;  /* 0x00007610ff1b7816 */ /* 0x004fc6000000001b */
[----:B----4-:R0:W-:Y:S02]  /*1f340*/  STS.U16 [R21+UR5+0x8700], R12 ;  /* 0x0087000c15007988 */ /* 0x0101e40008000405 */
[----:B0-----:R-:W-:Y:S01]  /*1f350*/  @!P1 IMAD.MOV.U32 R12, RZ, RZ, R7 ;  /* 0x000000ffff0c9224 */ /* 0x001fe200078e0007 */
[----:B------:R-:W-:Y:S01]  /*1f360*/  PRMT R2, RZ, 0x7610, R2 ;  /* 0x00007610ff027816 */ /* 0x000fe20000000002 */
[----:B------:R-:W2:Y:S04]  /*1f370*/  LDL.LU R7, [R1+0x64] ;  /* 0x0000640001077983 */ /* 0x000ea80000300800 */
[----:B---3--:R0:W3:Y:S04]  /*1f380*/  @!P1 LDG.E.U16 R27, desc[UR10][R12.64] ;  /* 0x0000000a0c1b9981 */ /* 0x0080e8000c1e1500 */
[----:B------:R-:W-:Y:S01]  /*1f390*/  STS.U16 [R21+UR5+0x8900], R6 ;  /* 0x0089000615007988 */ /* 0x000fe20008000405 */
[----:B0-----:R-:W-:-:S02]  /*1f3a0*/  @!P1 IMAD.MOV.U32 R12, RZ, RZ, R16 ;  /* 0x000000ffff0c9224 */ /* 0x001fc400078e0010 */
[----:B------:R-:W-:-:S05]  /*1f3b0*/  @!P1 IMAD.MOV.U32 R13, RZ, RZ, R17 ;  /* 0x000000ffff0d9224 */ /* 0x000fca00078e0011 */
[----:B------:R-:W4:Y:S04]  /*1f3c0*/  @!P1 LDG.E.U16 R2, desc[UR10][R12.64] ;  /* 0x0000000a0c029981 */ /* 0x000f28000c1e1500 */
[----:B---3--:R0:W-:Y:S04]  /*1f3d0*/  STL [R1+0x100], R27 ;  /* 0x0001001b01007387 */ /* 0x0081e80000100800 */
[----:B0-----:R-:W3:Y:S04]  /*1f3e0*/  LDL.LU R27, [R1+0x19d0] ;  /* 0x0019d000011b7983 */ /* 0x001ee80000300800 */
[----:B------:R-:W2:Y:S04]  /*1f3f0*/  LDL.LU R6, [R1+0x68] ;  /* 0x0000680001067983 */ /* 0x000ea80000300800 */
[----:B------:R-:W3:Y:S04]  /*1f400*/  LDL R12, [R1+0x7c8] ;  /* 0x0007c800010c7983 */ /* 0x000ee80000100800 */
[----:B------:R-:W3:Y:S01]  /*1f410*/  LDL R13, [R1+0x7cc] ;  /* 0x0007cc00010d7983 */ /* 0x000ee20000100800 */
[----:B------:R-:W-:-:S03]  /*1f420*/  PRMT R4, RZ, 0x7610, R4 ;  /* 0x00007610ff047816 */ /* 0x000fc60000000004 */
[----:B----4-:R0:W-:Y:S04]  /*1f430*/  STL [R1+0xf0], R2 ;  /* 0x0000f00201007387 */ /* 0x0101e80000100800 */
[----:B------:R1:W-:Y:S04]  /*1f440*/  STS.U16 [R21+UR5+0x8b00], R5 ;  /* 0x008b000515007988 */ /* 0x0003e80008000405 */
[----:B------:R-:W4:Y:S04]  /*1f450*/  LDL R17, [R1+0x708] ;  /* 0x0007080001117983 */ /* 0x000f280000100800 */
[----:B0-----:R-:W2:Y:S04]  /*1f460*/  LDL R2, [R1+0x74c] ;  /* 0x00074c0001027983 */ /* 0x001ea80000100800 */
[----:B------:R-:W4:Y:S04]  /*1f470*/  LDL R16, [R1+0x70c] ;  /* 0x00070c0001107983 */ /* 0x000f280000100800 */
[----:B-1----:R-:W4:Y:S01]  /*1f480*/  LDL.LU R5, [R1+0x60] ;  /* 0x0000600001057983 */ /* 0x002f220000300800 */
[----:B---3--:R-:W-:-:S04]  /*1f490*/  @!P1 LOP3.LUT R13, R13, R12, RZ, 0x3c, !PT ;  /* 0x0000000c0d0d9212 */ /* 0x008fc800078e3cff */
        /* <DEDUP_REMOVED lines=9> */
[----:B------:R-:W2:Y:S04]  /*1f530*/  @!P1 LDG.E.U16 R3, desc[UR10][R12.64] ;  /* 0x0000000a0c039981 */ /* 0x000ea8000c1e1500 */
[----:B---3--:R-:W-:Y:S04]  /*1f540*/  STL [R1+0xdc], R4 ;  /* 0x0000dc0401007387 */ /* 0x008fe80000100800 */
[----:B--2---:R0:W-:Y:S04]  /*1f550*/  STL [R1+0xd8], R3 ;  /* 0x0000d80301007387 */ /* 0x0041e80000100800 */
[----:B0-----:R-:W2:Y:S04]  /*1f560*/  LDL.LU R3, [R1+0x19cc] ;  /* 0x0019cc0001037983 */ /* 0x001ea80000300800 */
[----:B------:R-:W-:Y:S01]  /*1f570*/  STS.U16 [R21+UR5+0x8d00], R27 ;  /* 0x008d001b15007988 */ /* 0x000fe20008000405 */
[----:B------:R-:W-:-:S03]  /*1f580*/  PRMT R8, RZ, 0x7610, R8 ;  /* 0x00007610ff087816 */ /* 0x000fc60000000008 */
[----:B--2---:R0:W-:Y:S04]  /*1f590*/  STS.U16 [R21+UR5+0x8f00], R3 ;  /* 0x008f000315007988 */ /* 0x0041e80008000405 */
[----:B0-----:R-:W2:Y:S04]  /*1f5a0*/  LDL R3, [R1+0x748] ;  /* 0x0007480001037983 */ /* 0x001ea80000100800 */
[----:B------:R-:W3:Y:S04]  /*1f5b0*/  LDL.LU R21, [R1+0x38] ;  /* 0x0000380001157983 */ /* 0x000ee80000300800 */
[----:B--2---:R-:W2:Y:S01]  /*1f5c0*/  @!P1 LDG.E.U16 R8, desc[UR10][R2.64] ;  /* 0x0000000a02089981 */ /* 0x004ea2000c1e1500 */
[----:B------:R-:W0:Y:S03]  /*1f5d0*/  S2R R4, SR_TID.X ;  /* 0x0000000000047919 */ /* 0x000e260000002100 */
[----:B--2---:R1:W-:Y:S04]  /*1f5e0*/  STL [R1+0xd4], R8 ;  /* 0x0000d40801007387 */ /* 0x0043e80000100800 */
[----:B-1----:R-:W2:Y:S04]  /*1f5f0*/  LDL.LU R8, [R1+0x19c8] ;  /* 0x0019c80001087983 */ /* 0x002ea80000300800 */
[----:B------:R-:W3:Y:S01]  /*1f600*/  LDL.LU R3, [R1+0x5c] ;  /* 0x00005c0001037983 */ /* 0x000ee20000300800 */
[----:B0-----:R-:W-:-:S05]  /*1f610*/  LOP3.LUT R4, R4, 0x3f, RZ, 0xc0, !PT ;  /* 0x0000003f04047812 */ /* 0x001fca00078ec0ff */
[----:B------:R-:W-:-:S05]  /*1f620*/  IMAD.SHL.U32 R4, R4, 0x2, RZ ;  /* 0x0000000204047824 */ /* 0x000fca00078e00ff */
[----:B------:R-:W-:Y:S01]  /*1f630*/  LOP3.LUT R4, R4, 0x30, RZ, 0x3c, !PT ;  /* 0x0000003004047812 */ /* 0x000fe200078e3cff */
[----:B----4-:R-:W-:Y:S02]  /*1f640*/  @!P1 IMAD.MOV.U32 R2, RZ, RZ, R16 ;  /* 0x000000ffff029224 */ /* 0x010fe400078e0010 */
[----:B------:R-:W4:Y:S01]  /*1f650*/  LDL R16, [R1+0x60c] ;  /* 0x00060c0001107983 */ /* 0x000f220000100800 */
[----:B--2---:R-:W-:-:S03]  /*1f660*/  PRMT R8, RZ, 0x7610, R8 ;  /* 0x00007610ff087816 */ /* 0x004fc60000000008 */
[----:B---3--:R0:W-:Y:S02]  /*1f670*/  STS.U16 [R4+UR5+0x8180], R3 ;  /* 0x0081800304007988 */ /* 0x0081e40008000405 */
[----:B0-----:R-:W-:Y:S02]  /*1f680*/  @!P1 IMAD.MOV.U32 R3, RZ, RZ, R17 ;  /* 0x000000ffff039224 */ /* 0x001fe400078e0011 */
[----:B------:R-:W2:Y:S04]  /*1f690*/  LDL R17, [R1+0x608] ;  /* 0x0006080001117983 */ /* 0x000ea80000100800 */
        /* <DEDUP_REMOVED lines=12> */
[----:B------:R-:W-:Y:S04]  /*1f760*/  STS.U16 [R4+UR5+0x8580], R6 ;  /* 0x0085800604007988 */ /* 0x000fe80008000405 */
[----:B--2---:R0:W-:Y:S04]  /*1f770*/  STL [R1+0xcc], R7 ;  /* 0x0000cc0701007387 */ /* 0x0041e80000100800 */
[----:B0-----:R-:W2:Y:S04]  /*1f780*/  LDL.LU R7, [R1+0x19bc] ;  /* 0x0019bc0001077983 */ /* 0x001ea80000300800 */
[----:B------:R-:W4:Y:S04]  /*1f790*/  LDL R2, [R1+0x688] ;  /* 0x0006880001027983 */ /* 0x000f280000100800 */
[----:B------:R-:W4:Y:S04]  /*1f7a0*/  LDL R3, [R1+0x68c] ;  /* 0x00068c0001037983 */ /* 0x000f280000100800 */
[----:B------:R-:W3:Y:S01]  /*1f7b0*/  LDL.LU R6, [R1+0x19b8] ;  /* 0x0019b80001067983 */ /* 0x000ee20000300800 */
[----:B----4-:R-:W-:-:S04]  /*1f7c0*/  @!P1 LOP3.LUT R3, R3, R2, RZ, 0x3c, !PT ;  /* 0x0000000203039212 */ /* 0x010fc800078e3cff */
[C---:B------:R-:W-:Y:S02]  /*1f7d0*/  @!P1 LOP3.LUT R2, R3.reuse, R2, RZ, 0x3c, !PT ;  /* 0x0000000203029212 */ /* 0x040fe400078e3cff */
[----:B---3--:R-:W-:Y:S02]  /*1f7e0*/  PRMT R6, RZ, 0x7610, R6 ;  /* 0x00007610ff067816 */ /* 0x008fe40000000006 */
[----:B------:R-:W-:-:S05]  /*1f7f0*/  @!P1 LOP3.LUT R3, R3, R2, RZ, 0x3c, !PT ;  /* 0x0000000203039212 */ /* 0x000fca00078e3cff */
[----:B------:R-:W3:Y:S04]  /*1f800*/  @!P1 LDG.E.U16 R6, desc[UR10][R2.64] ;  /* 0x0000000a02069981 */ /* 0x000ee8000c1e1500 */
[----:B---3--:R0:W-:Y:S04]  /*1f810*/  STL [R1+0xc8], R6 ;  /* 0x0000c80601007387 */ /* 0x0081e80000100800 */
[----:B0-----:R-:W3:Y:S04]  /*1f820*/  LDL.LU R6, [R1+0x19b4] ;  /* 0x0019b40001067983 */ /* 0x001ee80000300800 */
[----:B------:R-:W4:Y:S04]  /*1f830*/  LDL R2, [R1+0x648] ;  /* 0x0006480001027983 */ /* 0x000f280000100800 */
[----:B------:R-:W4:Y:S01]  /*1f840*/  LDL R3, [R1+0x64c] ;  /* 0x00064c0001037983 */ /* 0x000f220000100800 */
[----:B------:R-:W-:-:S03]  /*1f850*/  PRMT R19, RZ, 0x7610, R19 ;  /* 0x00007610ff137816 */ /* 0x000fc60000000013 */
[----:B------:R0:W-:Y:S04]  /*1f860*/  STS.U16 [R4+UR5+0x8780], R5 ;  /* 0x0087800504007988 */ /* 0x0001e80008000405 */
[----:B0-----:R-:W2:Y:S01]  /*1f870*/  LDL.LU R5, [R1+0x19b0] ;  /* 0x0019b00001057983 */ /* 0x001ea20000300800 */
[----:B----4-:R-:W-:-:S04]  /*1f880*/  @!P1 LOP3.LUT R3, R3, R2, RZ, 0x3c, !PT ;  /* 0x0000000203039212 */ /* 0x010fc800078e3cff */
[----:B------:R-:W-:-:S04]  /*1f890*/  @!P1 LOP3.LUT R2, R3, R2, RZ, 0x3c, !PT ;  /* 0x0000000203029212 */ /* 0x000fc800078e3cff */
[----:B------:R-:W-:-:S05]  /*1f8a0*/  @!P1 LOP3.LUT R3, R3, R2, RZ, 0x3c, !PT ;  /* 0x0000000203039212 */ /* 0x000fca00078e3cff */
[----:B------:R0:W4:Y:S04]  /*1f8b0*/  @!P1 LDG.E.U16 R19, desc[UR10][R2.64] ;  /* 0x0000000a02139981 */ /* 0x000128000c1e1500 */
[----:B------:R-:W3:Y:S01]  /*1f8c0*/  LDL.LU R3, [R1+0x48] ;  /* 0x0000480001037983 */ /* 0x000ee20000300800 */
[----:B--2---:R-:W-:Y:S01]  /*1f8d0*/  PRMT R5, RZ, 0x7610, R5 ;  /* 0x00007610ff057816 */ /* 0x004fe20000000005 */
[----:B0-----:R-:W-:Y:S02]  /*1f8e0*/  @!P1 IMAD.MOV.U32 R2, RZ, RZ, R16 ;  /* 0x000000ffff029224 */ /* 0x001fe400078e0010 */
[----:B---3--:R0:W-:Y:S02]  /*1f8f0*/  STS.U16 [R4+UR5+0x8980], R3 ;  /* 0x0089800304007988 */ /* 0x0081e40008000405 */
[----:B0-----:R-:W-:-:S05]  /*1f900*/  @!P1 IMAD.MOV.U32 R3, RZ, RZ, R17 ;  /* 0x000000ffff039224 */ /* 0x001fca00078e0011 */
[----:B------:R-:W2:Y:S04]  /*1f910*/  @!P1 LDG.E.U16 R5, desc[UR10][R2.64] ;  /* 0x0000000a02059981 */ /* 0x000ea8000c1e1500 */
[----:B----4-:R0:W-:Y:S04]  /*1f920*/  STL [R1+0xc4], R19 ;  /* 0x0000c41301007387 */ /* 0x0101e80000100800 */
[----:B------:R-:W3:Y:S04]  /*1f930*/  LDL R17, [R1+0x578] ;  /* 0x0005780001117983 */ /* 0x000ee80000100800 */
[----:B------:R-:W4:Y:S04]  /*1f940*/  LDL R16, [R1+0xcf0] ;  /* 0x000cf00001107983 */ /* 0x000f280000100800 */
[----:B0-----:R-:W3:Y:S04]  /*1f950*/  LDL R19, [R1+0xd5c] ;  /* 0x000d5c0001137983 */ /* 0x001ee80000100800 */
        /* <DEDUP_REMOVED lines=15> */
[----:B------:R-:W-:-:S02]  /*1fa50*/  PRMT R28, RZ, 0x7610, R28 ;  /* 0x00007610ff1c7816 */ /* 0x000fc4000000001c */
[----:B----4-:R-:W-:-:S04]  /*1fa60*/  @!P1 LOP3.LUT R3, R3, R2, RZ, 0x3c, !PT ;  /* 0x0000000203039212 */ /* 0x010fc800078e3cff */
[----:B------:R-:W-:-:S04]  /*1fa70*/  @!P1 LOP3.LUT R2, R3, R2, RZ, 0x3c, !PT ;  /* 0x0000000203029212 */ /* 0x000fc800078e3cff */
[----:B------:R-:W-:-:S05]  /*1fa80*/  @!P1 LOP3.LUT R3, R3, R2, RZ, 0x3c, !PT ;  /* 0x0000000203039212 */ /* 0x000fca00078e3cff */
[----:B------:R-:W4:Y:S04]  /*1fa90*/  @!P1 LDG.E.U16 R28, desc[UR10][R2.64] ;  /* 0x0000000a021c9981 */ /* 0x000f28000c1e1500 */
[----:B---3--:R0:W-:Y:S04]  /*1faa0*/  STS.U16 [R4+UR5+0x8d80], R21 ;  /* 0x008d801504007988 */ /* 0x0081e80008000405 */
[----:B0-----:R-:W3:Y:S04]  /*1fab0*/  LDL.LU R4, [R1+0x19a0] ;  /* 0x0019a00001047983 */ /* 0x001ee80000300800 */
[----:B----4-:R0:W-:Y:S04]  /*1fac0*/  STL [R1+0xb8], R28 ;  /* 0x0000b81c01007387 */ /* 0x0101e80000100800 */
[----:B------:R-:W4:Y:S01]  /*1fad0*/  LDL R3, [R1+0xd18] ;  /* 0x000d180001037983 */ /* 0x000f220000100800 */
[----:B0-----:R-:W0:Y:S01]  /*1fae0*/  S2R R28, SR_TID.X ;  /* 0x00000000001c7919 */ /* 0x001e220000002100 */
[----:B------:R-:W-:-:S02]  /*1faf0*/  PRMT R20, RZ, 0x7610, R20 ;  /* 0x00007610ff147816 */ /* 0x000fc40000000014 */
[----:B0-----:R-:W-:-:S05]  /*1fb00*/  LOP3.LUT R28, R28, 0x3f, RZ, 0xc0, !PT ;  /* 0x0000003f1c1c7812 */ /* 0x001fca00078ec0ff */
[----:B------:R-:W-:-:S05]  /*1fb10*/  IMAD.SHL.U32 R28, R28, 0x2, RZ ;  /* 0x000000021c1c7824 */ /* 0x000fca00078e00ff */
[----:B------:R-:W-:-:S05]  /*1fb20*/  LOP3.LUT R2, R28, 0x30, RZ, 0x3c, !PT ;  /* 0x000000301c027812 */ /* 0x000fca00078e3cff */
[----:B---3--:R0:W-:Y:S02]  /*1fb30*/  STS.U16 [R2+UR5+0x8f80], R4 ;  /* 0x008f800402007988 */ /* 0x0081e40008000405 */
[----:B0-----:R-:W-:Y:S01]  /*1fb40*/  @!P1 IMAD.MOV.U32 R2, RZ, RZ, R19 ;  /* 0x000000ffff029224 */ /* 0x001fe200078e0013 */
[----:B------:R-:W-:Y:S01]  /*1fb50*/  PRMT R15, RZ, 0x7610, R15 ;  /* 0x00007610ff0f7816 */ /* 0x000fe2000000000f */
[----:B------:R-:W3:Y:S04]  /*1fb60*/  LDL R19, [R1+0xc84] ;  /* 0x000c840001137983 */ /* 0x000ee80000100800 */
[----:B----4-:R0:W4:Y:S02]  /*1fb70*/  @!P1 LDG.E.U16 R20, desc[UR10][R2.64] ;  /* 0x0000000a02149981 */ /* 0x010124000c1e1500 */
[----:B0-----:R-:W-:-:S02]  /*1fb80*/  @!P1 IMAD.MOV.U32 R2, RZ, RZ, R16 ;  /* 0x000000ffff029224 */ /* 0x001fc400078e0010 */
[----:B------:R-:W-:-:S05]  /*1fb90*/  @!P1 IMAD.MOV.U32 R3, RZ, RZ, R17 ;  /* 0x000000ffff039224 */ /* 0x000fca00078e0011 */
[----:B------:R-:W2:Y:S04]  /*1fba0*/  @!P1 LDG.E.U16 R15, desc[UR10][R2.64] ;  /* 0x0000000a020f9981 */ /* 0x000ea8000c1e1500 */
[----:B----4-:R0:W-:Y:S04]  /*1fbb0*/  STL [R1+0xb4], R20 ;  /* 0x0000b41401007387 */ /* 0x0101e80000100800 */
[----:B------:R-:W4:Y:S04]  /*1fbc0*/  LDL R2, [R1+0xcc0] ;  /* 0x000cc00001027983 */ /* 0x000f280000100800 */
[----:B------:R-:W4:Y:S01]  /*1fbd0*/  LDL R3, [R1+0xcc4] ;  /* 0x000cc40001037983 */ /* 0x000f220000100800 */
[----:B------:R-:W-:-:S03]  /*1fbe0*/  PRMT R14, RZ, 0x7610, R14 ;  /* 0x00007610ff0e7816 */ /* 0x000fc6000000000e */
[----:B0-----:R-:W3:Y:S04]  /*1fbf0*/  LDL R20, [R1+0xc44] ;  /* 0x000c440001147983 */ /* 0x001ee80000100800 */
[----:B------:R-:W3:Y:S04]  /*1fc00*/  LDL R17, [R1+0xc00] ;  /* 0x000c000001117983 */ /* 0x000ee80000100800 */
[----:B--2---:R0:W-:Y:S04]  /*1fc10*/  STL [R1+0xb0], R15 ;  /* 0x0000b00f01007387 */ /* 0x0041e80000100800 */
[----:B0-----:R-:W2:Y:S04]  /*1fc20*/  LDL R15, [R1+0xc04] ;  /* 0x000c0400010f7983 */ /* 0x001ea80000100800 */
[----:B------:R-:W2:Y:S01]  /*1fc30*/  LDL.LU R16, [R1+0x1c] ;  /* 0x00001c0001107983 */ /* 0x000ea20000300800 */
[----:B----4-:R-:W-:-:S04]  /*1fc40*/  @!P1 LOP3.LUT R3, R3, R2, RZ, 0x3c, !PT ;  /* 0x0000000203039212 */ /* 0x010fc800078e3cff */
[----:B------:R-:W-:-:S04]  /*1fc50*/  @!P1 LOP3.LUT R2, R3, R2, RZ, 0x3c, !PT ;  /* 0x0000000203029212 */ /* 0x000fc800078e3cff */
[----:B------:R-:W-:-:S05]  /*1fc60*/  @!P1 LOP3.LUT R3, R3, R2, RZ, 0x3c, !PT ;  /* 0x0000000203039212 */ /* 0x000fca00078e3cff */
[----:B------:R3:W4:Y:S04]  /*1fc70*/  @!P1 LDG.E.U16 R14, desc[UR10][R2.64] ;  /* 0x0000000a020e9981 */ /* 0x000728000c1e1500 */
[----:B------:R-:W2:Y:S01]  /*1fc80*/  LDL R3, [R1+0xc80] ;  /* 0x000c800001037983 */ /* 0x000ea20000100800 */
[----:B---3--:R-:W-:-:S03]  /*1fc90*/  @!P1 IMAD.MOV.U32 R2, RZ, RZ, R19 ;  /* 0x000000ffff029224 */ /* 0x008fc600078e0013 */
[----:B------:R-:W-:Y:S04]  /*1fca0*/  STS.U16 [R28+UR5], R5 ;  /* 0x000000051c007988 */ /* 0x000fe80008000405 */
[----:B------:R-:W-:Y:S04]  /*1fcb0*/  STS.U16 [R28+UR5+0x400], R6 ;  /* 0x000400061c007988 */ /* 0x000fe80008000405 */
[----:B------:R0:W-:Y:S02]  /*1fcc0*/  STS.U16 [R28+UR5+0x800], R7 ;  /* 0x000800071c007988 */ /* 0x0001e40008000405 */
[----:B0-----:R-:W-:-:S06]  /*1fcd0*/  PRMT R28, RZ, 0x7610, R28 ;  /* 0x00007610ff1c7816 */ /* 0x001fcc000000001c */
[----:B--2---:R-:W2:Y:S04]  /*1fce0*/  @!P1 LDG.E.U16 R28, desc[UR10][R2.64] ;  /* 0x0000000a021c9981 */ /* 0x004ea8000c1e1500 */
[----:B----4-:R0:W-:Y:S04]  /*1fcf0*/  STL [R1+0xac], R14 ;  /* 0x0000ac0e01007387 */ /* 0x0101e80000100800 */
[----:B0-----:R-:W3:Y:S04]  /*1fd00*/  LDL.LU R14, [R1+0x20] ;  /* 0x00002000010e7983 */ /* 0x001ee80000300800 */
[----:B------:R-:W4:Y:S04]  /*1fd10*/  LDL R19, [R1+0xbc4] ;  /* 0x000bc40001137983 */ /* 0x000f280000100800 */
[----:B--2---:R0:W-:Y:S04]  /*1fd20*/  STL [R1+0xa8], R28 ;  /* 0x0000a81c01007387 */ /* 0x0041e80000100800 */
[----:B------:R-:W2:Y:S01]  /*1fd30*/  LDL R3, [R1+0xc40] ;  /* 0x000c400001037983 */ /* 0x000ea20000100800 */
[----:B------:R-:W-:Y:S01]  /*1fd40*/  PRMT R18, RZ, 0x7610, R18 ;  /* 0x00007610ff127816 */ /* 0x000fe20000000012 */
[----:B------:R-:W-:Y:S01]  /*1fd50*/  @!P1 IMAD.MOV.U32 R2, RZ, RZ, R20 ;  /* 0x000000ffff029224 */ /* 0x000fe200078e0014 */
[----:B------:R-:W-:Y:S01]  /*1fd60*/  PRMT R0, RZ, 0x7610, R0 ;  /* 0x00007610ff007816 */ /* 0x000fe20000000000 */
[----:B------:R-:W3:Y:S04]  /*1fd70*/  LDL R20, [R1+0xb84] ;  /* 0x000b840001147983 */ /* 0x000ee80000100800 */
[----:B--2---:R1:W2:Y:S02]  /*1fd80*/  @!P1 LDG.E.U16 R18, desc[UR10][R2.64] ;  /* 0x0000000a02129981 */ /* 0x0042a4000c1e1500 */
[----:B-1----:R-:W-:-:S02]  /*1fd90*/  @!P1 IMAD.MOV.U32 R2, RZ, RZ, R15 ;  /* 0x000000ffff029224 */ /* 0x002fc400078e000f */
[----:B------:R-:W-:-:S05]  /*1fda0*/  @!P1 IMAD.MOV.U32 R3, RZ, RZ, R17 ;  /* 0x000000ffff039224 */ /* 0x000fca00078e0011 */
[----:B------:R4:W3:Y:S01]  /*1fdb0*/  @!P1 LDG.E.U16 R0, desc[UR10][R2.64] ;  /* 0x0000000a02009981 */ /* 0x0008e2000c1e1500 */
[----:B0-----:R-:W0:Y:S03]  /*1fdc0*/  S2R R28, SR_TID.X ;  /* 0x00000000001c7919 */ /* 0x001e260000002100 */
[----:B--2---:R1:W-:Y:S04]  /*1fdd0*/  STL [R1+0xa4], R18 ;  /* 0x0000a41201007387 */ /* 0x0043e80000100800 */
[----:B-1----:R-:W2:Y:S04]  /*1fde0*/  LDL.LU R18, [R1+0x24] ;  /* 0x0000240001127983 */ /* 0x002ea80000300800 */
[----:B------:R-:W3:Y:S01]  /*1fdf0*/  LDL R3, [R1+0xbc0] ;  /* 0x000bc00001037983 */ /* 0x000ee20000100800 */
[----:B0-----:R-:W-:Y:S01]  /*1fe00*/  LOP3.LUT R28, R28, 0x3f, RZ, 0xc0, !PT ;  /* 0x0000003f1c1c7812 */ /* 0x001fe200078ec0ff */
[----:B----4-:R-:W-:-:S02]  /*1fe10*/  @!P1 IMAD.MOV.U32 R2, RZ, RZ, R19 ;  /* 0x000000ffff029224 */ /* 0x010fc400078e0013 */
[----:B------:R-:W4:Y:S02]  /*1fe20*/  LDL R15, [R1+0xb44] ;  /* 0x000b4400010f7983 */ /* 0x000f240000100800 */
[----:B------:R-:W-:-:S05]  /*1fe30*/  IMAD.SHL.U32 R28, R28, 0x2, RZ ;  /* 0x000000021c1c7824 */ /* 0x000fca00078e00ff */
[----:B------:R-:W-:Y:S04]  /*1fe40*/  STS.U16 [R28+UR5+0xc00], R8 ;  /* 0x000c00081c007988 */ /* 0x000fe80008000405 */
[----:B------:R-:W-:Y:S04]  /*1fe50*/  STS.U16 [R28+UR5+0x1000], R9 ;  /* 0x001000091c007988 */ /* 0x000fe80008000405 */
[----:B------:R0:W-:Y:S02]  /*1fe60*/  STS.U16 [R28+UR5+0x1400], R10 ;  /* 0x0014000a1c007988 */ /* 0x0001e40008000405 */
[----:B0-----:R-:W-:-:S06]  /*1fe70*/  PRMT R28, RZ, 0x7610, R28 ;  /* 0x00007610ff1c7816 */ /* 0x001fcc000000001c */
[----:B---3--:R-:W3:Y:S04]  /*1fe80*/  @!P1 LDG.E.U16 R28, desc[UR10][R2.64] ;  /* 0x0000000a021c9981 */ /* 0x008ee8000c1e1500 */
[----:B------:R0:W-:Y:S04]  /*1fe90*/  STL [R1+0xa0], R0 ;  /* 0x0000a00001007387 */ /* 0x0001e80000100800 */
[----:B0-----:R-:W2:Y:S04]  /*1fea0*/  LDL.LU R0, [R1+0x2c] ;  /* 0x00002c0001007983 */ /* 0x001ea80000300800 */
[----:B------:R-:W2:Y:S04]  /*1feb0*/  LDL.LU R17, [R1+0x34] ;  /* 0x0000340001117983 */ /* 0x000ea80000300800 */
[----:B------:R-:W2:Y:S04]  /*1fec0*/  LDL R19, [R1+0xb04] ;  /* 0x000b040001137983 */ /* 0x000ea80000100800 */
[----:B---3--:R0:W-:Y:S04]  /*1fed0*/  STL [R1+0x9c], R28 ;  /* 0x00009c1c01007387 */ /* 0x0081e80000100800 */
[----:B------:R-:W3:Y:S01]  /*1fee0*/  LDL R3, [R1+0xb80] ;  /* 0x000b800001037983 */ /* 0x000ee20000100800 */
[----:B0-----:R-:W0:Y:S01]  /*1fef0*/  S2R R28, SR_TID.X ;  /* 0x00000000001c7919 */ /* 0x001e220000002100 */
[----:B------:R-:W-:-:S02]  /*1ff00*/  @!P1 IMAD.MOV.U32 R2, RZ, RZ, R20 ;  /* 0x000000ffff029224 */ /* 0x000fc400078e0014 */
[----:B------:R-:W2:Y:S01]  /*1ff10*/  LDL.LU R20, [R1+0x28] ;  /* 0x0000280001147983 */ /* 0x000ea20000300800 */
[----:B0-----:R-:W-:-:S05]  /*1ff20*/  LOP3.LUT R28, R28, 0x3f, RZ, 0xc0, !PT ;  /* 0x0000003f1c1c7812 */ /* 0x001fca00078ec0ff */
[----:B------:R-:W-:-:S05]  /*1ff30*/  IMAD.SHL.U32 R28, R28, 0x2, RZ ;  /* 0x000000021c1c7824 */ /* 0x000fca00078e00ff */
[----:B------:R0:W-:Y:S02]  /*1ff40*/  STS.U16 [R28+UR5+0x1800], R11 ;  /* 0x0018000b1c007988 */ /* 0x0001e40008000405 */
[----:B0-----:R-:W-:-:S06]  /*1ff50*/  PRMT R28, RZ, 0x7610, R28 ;  /* 0x00007610ff1c7816 */ /* 0x001fcc000000001c */
[----:B---3--:R-:W3:Y:S01]  /*1ff60*/  @!P1 LDG.E.U16 R28, desc[UR10][R2.64] ;  /* 0x0000000a021c9981 */ /* 0x008ee2000c1e1500 */
[----:B------:R-:W-:-:S03]  /*1ff70*/  PRMT R12, RZ, 0x7610, R12 ;  /* 0x00007610ff0c7816 */ /* 0x000fc6000000000c */
[----:B---3--:R0:W-:Y:S04]  /*1ff80*/  STL [R1+0x98], R28 ;  /* 0x0000981c01007387 */ /* 0x0081e80000100800 */
[----:B------:R-:W3:Y:S01]  /*1ff90*/  LDL R3, [R1+0xb40] ;  /* 0x000b400001037983 */ /* 0x000ee20000100800 */
[----:B0-----:R-:W0:Y:S01]  /*1ffa0*/  S2R R28, SR_TID.X ;  /* 0x00000000001c7919 */ /* 0x001e220000002100 */
[----:B----4-:R-:W-:Y:S01]  /*1ffb0*/  @!P1 IMAD.MOV.U32 R2, RZ, RZ, R15 ;  /* 0x000000ffff029224 */ /* 0x010fe200078e000f */
[----:B0-----:R-:W-:-:S05]  /*1ffc0*/  LOP3.LUT R28, R28, 0x3f, RZ, 0xc0, !PT ;  /* 0x0000003f1c1c7812 */ /* 0x001fca00078ec0ff */
[----:B------:R-:W-:-:S05]  /*1ffd0*/  IMAD.SHL.U32 R28, R28, 0x2, RZ ;  /* 0x000000021c1c7824 */ /* 0x000fca00078e00ff */
[----:B------:R0:W-:Y:S04]  /*1ffe0*/  STS.U16 [R28+UR5+0x1c00], R16 ;  /* 0x001c00101c007988 */ /* 0x0001e80008000405 */
[----:B0-----:R-:W4:Y:S04]  /*1fff0*/  LDL.LU R16, [R1+0x30] ;  /* 0x0000300001107983 */ /* 0x001f280000300800 */
[----:B---3--:R2:W3:Y:S04]  /*20000*/  @!P1 LDG.E.U16 R12, desc[UR10][R2.64] ;  /* 0x0000000a020c9981 */ /* 0x0084e8000c1e1500 */
[----:B------:R0:W-:Y:S04]  /*20010*/  STS.U16 [R28+UR5+0x2000], R14 ;  /* 0x0020000e1c007988 */ /* 0x0001e80008000405 */
[----:B------:R-:W4:Y:S04]  /*20020*/  LDL R15, [R1+0xa40] ;  /* 0x000a4000010f7983 */ /* 0x000f280000100800 */
[----:B------:R-:W3:Y:S01]  /*20030*/  LDL R3, [R1+0xb00] ;  /* 0x000b000001037983 */ /* 0x000ee20000100800 */
[----:B--2---:R-:W-:Y:S01]  /*20040*/  @!P1 IMAD.MOV.U32 R2, RZ, RZ, R19 ;  /* 0x000000ffff029224 */ /* 0x004fe200078e0013 */
[----:B0-----:R-:W-:-:S06]  /*20050*/  PRMT R28, RZ, 0x7610, R28 ;  /* 0x00007610ff1c7816 */ /* 0x001fcc000000001c */
[----:B---3--:R-:W2:Y:S04]  /*20060*/  @!P1 LDG.E.U16 R28, desc[UR10][R2.64] ;  /* 0x0000000a021c9981 */ /* 0x008ea8000c1e1500 */
[----:B------:R0:W-:Y:S04]  /*20070*/  STL [R1+0x94], R12 ;  /* 0x0000940c01007387 */ /* 0x0001e80000100800 */
[----:B0-----:R-:W3:Y:S04]  /*20080*/  LDL R12, [R1+0xa44] ;  /* 0x000a4400010c7983 */ /* 0x001ee80000100800 */
[----:B------:R-:W4:Y:S04]  /*20090*/  LDL.LU R14, [R1+0x3c] ;  /* 0x00003c00010e7983 */ /* 0x000f280000300800 */
[----:B------:R-:W4:Y:S04]  /*200a0*/  LDL.LU R19, [R1+0x40] ;  /* 0x0000400001137983 */ /* 0x000f280000300800 */
[----:B--2---:R0:W-:Y:S04]  /*200b0*/  STL [R1+0x90], R28 ;  /* 0x0000901c01007387 */ /* 0x0041e80000100800 */
[----:B------:R-:W2:Y:S04]  /*200c0*/  LDL R2, [R1+0xac0] ;  /* 0x000ac00001027983 */ /* 0x000ea80000100800 */
[----:B------:R-:W2:Y:S01]  /*200d0*/  LDL R3, [R1+0xac4] ;  /* 0x000ac40001037983 */ /* 0x000ea20000100800 */
[----:B0-----:R-:W0:Y:S02]  /*200e0*/  S2R R28, SR_TID.X ;  /* 0x00000000001c7919 */ /* 0x001e240000002100 */
[----:B0-----:R-:W-:-:S05]  /*200f0*/  LOP3.LUT R28, R28, 0x3f, RZ, 0xc0, !PT ;  /* 0x0000003f1c1c7812 */ /* 0x001fca00078ec0ff */
[----:B------:R-:W-:-:S05]  /*20100*/  IMAD.SHL.U32 R28, R28, 0x2, RZ ;  /* 0x000000021c1c7824 */ /* 0x000fca00078e00ff */
[----:B------:R0:W-:Y:S04]  /*20110*/  STS.U16 [R28+UR5+0x2400], R18 ;  /* 0x002400121c007988 */ /* 0x0001e80008000405 */
[----:B0-----:R-:W3:Y:S01]  /*20120*/  LDL.LU R18, [R1+0x199c] ;  /* 0x00199c0001127983 */ /* 0x001ee20000300800 */
[----:B--2---:R-:W-:-:S04]  /*20130*/  @!P1 LOP3.LUT R3, R3, R2, RZ, 0x3c, !PT ;  /* 0x0000000203039212 */ /* 0x004fc800078e3cff */
[----:B------:R-:W-:-:S04]  /*20140*/  @!P1 LOP3.LUT R2, R3, R2, RZ, 0x3c, !PT ;  /* 0x0000000203029212 */ /* 0x000fc800078e3cff */
[----:B------:R-:W-:Y:S02]  /*20150*/  @!P1 LOP3.LUT R3, R3, R2, RZ, 0x3c, !PT ;  /* 0x0000000203039212 */ /* 0x000fe400078e3cff */
[----:B---3--:R-:W-:-:S06]  /*20160*/  PRMT R18, RZ, 0x7610, R18 ;  /* 0x00007610ff127816 */ /* 0x008fcc0000000012 */
[----:B------:R0:W2:Y:S04]  /*20170*/  @!P1 LDG.E.U16 R18, desc[UR10][R2.64] ;  /* 0x0000000a02129981 */ /* 0x0000a8000c1e1500 */
[----:B------:R-:W0:Y:S04]  /*20180*/  LDL R2, [R1+0xa80] ;  /* 0x000a800001027983 */ /* 0x000e280000100800 */
[----:B------:R-:W0:Y:S04]  /*20190*/  LDL R3, [R1+0xa84] ;  /* 0x000a840001037983 */ /* 0x000e280000100800 */
[----:B------:R1:W-:Y:S02]  /*201a0*/  STS.U16 [R28+UR5+0x2800], R0 ;  /* 0x002800001c007988 */ /* 0x0003e40008000405 */
[----:B-1----:R-:W-:-:S02]  /*201b0*/  PRMT R28, RZ, 0x7610, R28 ;  /* 0x00007610ff1c7816 */ /* 0x002fc4000000001c */
[----:B0-----:R-:W-:-:S04]  /*201c0*/  @!P1 LOP3.LUT R3, R3, R2, RZ, 0x3c, !PT ;  /* 0x0000000203039212 */ /* 0x001fc800078e3cff */
[----:B------:R-:W-:-:S04]  /*201d0*/  @!P1 LOP3.LUT R2, R3, R2, RZ, 0x3c, !PT ;  /* 0x0000000203029212 */ /* 0x000fc800078e3cff */
[----:B------:R-:W-:-:S05]  /*201e0*/  @!P1 LOP3.LUT R3, R3, R2, RZ, 0x3c, !PT ;  /* 0x0000000203039212 */ /* 0x000fca00078e3cff */
[----:B------:R0:W3:Y:S04]  /*201f0*/  @!P1 LDG.E.U16 R28, desc[UR10][R2.64] ;  /* 0x0000000a021c9981 */ /* 0x0000e8000c1e1500 */
[----:B--2---:R1:W-:Y:S04]  /*20200*/  STL [R1+0x8c], R18 ;  /* 0x00008c1201007387 */ /* 0x0043e80000100800 */
[----:B-1----:R-:W2:Y:S04]  /*20210*/  LDL.LU R18, [R1+0x44] ;  /* 0x0000440001127983 */ /* 0x002ea80000300800 */
[----:B------:R-:W2:Y:S01]  /*20220*/  LDL.LU R0, [R1+0x1998] ;  /* 0x0019980001007983 */ /* 0x000ea20000300800 */
[----:B0-----:R-:W-:-:S02]  /*20230*/  @!P1 IMAD.MOV.U32 R2, RZ, RZ, R12 ;  /* 0x000000ffff029224 */ /* 0x001fc400078e000c */
[----:B----4-:R-:W-:Y:S01]  /*20240*/  @!P1 IMAD.MOV.U32 R3, RZ, RZ, R15 ;  /* 0x000000ffff039224 */ /* 0x010fe200078e000f */
[----:B---3--:R0:W-:Y:S02]  /*20250*/  STL [R1+0x88], R28 ;  /* 0x0000881c01007387 */ /* 0x0081e40000100800 */
[----:B0-----:R-:W0:Y:S02]  /*20260*/  S2R R28, SR_TID.X ;  /* 0x00000000001c7919 */ /* 0x001e240000002100 */
[----:B0-----:R-:W-:-:S05]  /*20270*/  LOP3.LUT R28, R28, 0x3f, RZ, 0xc0, !PT ;  /* 0x0000003f1c1c7812 */ /* 0x001fca00078ec0ff */
[----:B------:R-:W-:-:S05]  /*20280*/  IMAD.SHL.U32 R28, R28, 0x2, RZ ;  /* 0x000000021c1c7824 */ /* 0x000fca00078e00ff */
[----:B------:R0:W-:Y:S02]  /*20290*/  STS.U16 [R28+UR5+0x2c00], R17 ;  /* 0x002c00111c007988 */ /* 0x0001e40008000405 */
[----:B0-----:R-:W-:Y:S02]  /*202a0*/  PRMT R28, RZ, 0x7610, R28 ;  /* 0x00007610ff1c7816 */ /* 0x001fe4000000001c */
[----:B------:R-:W3:Y:S04]  /*202b0*/  LDL.LU R17, [R1+0x4c] ;  /* 0x00004c0001117983 */ /* 0x000ee80000300800 */
[----:B------:R-:W4:Y:S04]  /*202c0*/  LDL R15, [R1+0x940] ;  /* 0x00094000010f7983 */ /* 0x000f280000100800 */
[----:B------:R-:W2:Y:S04]  /*202d0*/  @!P1 LDG.E.U16 R28, desc[UR10][R2.64] ;  /* 0x0000000a021c9981 */ /* 0x000ea8000c1e1500 */
[----:B------:R-:W3:Y:S04]  /*202e0*/  LDL R12, [R1+0x944] ;  /* 0x00094400010c7983 */ /* 0x000ee80000100800 */
        /* <DEDUP_REMOVED lines=8> */
[----:B------:R-:W4:Y:S01]  /*20370*/  LDL.LU R20, [R1+0x1994] ;  /* 0x0019940001147983 */ /* 0x000f220000300800 */
[----:B--2---:R-:W-:-:S04]  /*20380*/  @!P1 LOP3.LUT R3, R3, R2, RZ, 0x3c, !PT ;  /* 0x0000000203039212 */ /* 0x004fc800078e3cff */
        /* <DEDUP_REMOVED lines=19> */
[----:B------:R-:W-:Y:S01]  /*204c0*/  PRMT R7, RZ, 0x7610, R7 ;  /* 0x00007610ff077816 */ /* 0x000fe20000000007 */
[----:B0-----:R-:W0:Y:S01]  /*204d0*/  S2R R28, SR_TID.X ;  /* 0x00000000001c7919 */ /* 0x001e220000002100 */
[----:B--2---:R-:W-:-:S04]  /*204e0*/  @!P1 LOP3.LUT R3, R3, R2, RZ, 0x3c, !PT ;  /* 0x0000000203039212 */ /* 0x004fc800078e3cff */
[----:B------:R-:W-:-:S04]  /*204f0*/  @!P1 LOP3.LUT R2, R3, R2, RZ, 0x3c, !PT ;  /* 0x0000000203029212 */ /* 0x000fc800078e3cff */
[----:B------:R-:W-:-:S05]  /*20500*/  @!P1 LOP3.LUT R3, R3, R2, RZ, 0x3c, !PT ;  /* 0x0000000203039212 */ /* 0x000fca00078e3cff */
[----:B------:R3:W2:Y:S01]  /*20510*/  @!P1 LDG.E.U16 R7, desc[UR10][R2.64] ;  /* 0x0000000a02079981 */ /* 0x0006a2000c1e1500 */
[----:B0-----:R-:W-:Y:S02]  /*20520*/  LOP3.LUT R28, R28, 0x3f, RZ, 0xc0, !PT ;  /* 0x0000003f1c1c7812 */ /* 0x001fe400078ec0ff */
[----:B------:R-:W-:-:S03]  /*20530*/  PRMT R11, RZ, 0x7610, R11 ;  /* 0x00007610ff0b7816 */ /* 0x000fc6000000000b */
[----:B------:R-:W-:Y:S02]  /*20540*/  IMAD.SHL.U32 R28, R28, 0x2, RZ ;  /* 0x000000021c1c7824 */ /* 0x000fe400078e00ff */
[----:B---3--:R-:W-:Y:S02]  /*20550*/  @!P1 IMAD.MOV.U32 R2, RZ, RZ, R12 ;  /* 0x000000ffff029224 */ /* 0x008fe400078e000c */
[----:B----4-:R-:W-:Y:S01]  /*20560*/  @!P1 IMAD.MOV.U32 R3, RZ, RZ, R15 ;  /* 0x000000ffff039224 */ /* 0x010fe200078e000f */
[----:B------:R0:W-:Y:S04]  /*20570*/  STS.U16 [R28+UR5+0x3800], R14 ;  /* 0x0038000e1c007988 */ /* 0x0001e80008000405 */
[----:B------:R1:W3:Y:S04]  /*20580*/  @!P1 LDG.E.U16 R11, desc[UR10][R2.64] ;  /* 0x0000000a020b9981 */ /* 0x0002e8000c1e1500 */
[----:B0-----:R-:W4:Y:S04]  /*20590*/  LDL.LU R14, [R1+0x198c] ;  /* 0x00198c00010e7983 */ /* 0x001f280000300800 */
[----:B--2---:R0:W-:Y:S04]  /*205a0*/  STL [R1+0x78], R7 ;  /* 0x0000780701007387 */ /* 0x0041e80000100800 */
[----:B------:R-:W1:Y:S04]  /*205b0*/  LDL R2, [R1+0x900] ;  /* 0x0009000001027983 */ /* 0x000e680000100800 */
[----:B------:R-:W1:Y:S04]  /*205c0*/  LDL R3, [R1+0x904] ;  /* 0x0009040001037983 */ /* 0x000e680000100800 */
[----:B------:R-:W-:Y:S04]  /*205d0*/  STS.U16 [R28+UR5+0x3c00], R19 ;  /* 0x003c00131c007988 */ /* 0x000fe80008000405 */
[----:B------:R2:W-:Y:S04]  /*205e0*/  STS.U16 [R28+UR5+0x4000], R18 ;  /* 0x004000121c007988 */ /* 0x0005e80008000405 */
[----:B0-----:R-:W4:Y:S04]  /*205f0*/  LDL R7, [R1+0x8c4] ;  /* 0x0008c40001077983 */ /* 0x001f280000100800 */
[----:B------:R-:W4:Y:S01]  /*20600*/  LDL R15, [R1+0x884] ;  /* 0x00088400010f7983 */ /* 0x000f220000100800 */
[----:B--2---:R-:W-:-:S03]  /*20610*/  PRMT R28, RZ, 0x7610, R28 ;  /* 0x00007610ff1c7816 */ /* 0x004fc6000000001c */
[----:B------:R-:W2:Y:S04]  /*20620*/  LDL.LU R12, [R1+0xe0] ;  /* 0x0000e000010c7983 */ /* 0x000ea80000300800 */
[----:B------:R-:W2:Y:S01]  /*20630*/  LDL R19, [R1+0x840] ;  /* 0x0008400001137983 */ /* 0x000ea20000100800 */
[----:B-1----:R-:W-:-:S04]  /*20640*/  @!P1 LOP3.LUT R3, R3, R2, RZ, 0x3c, !PT ;  /* 0x0000000203039212 */ /* 0x002fc800078e3cff */
[----:B------:R-:W-:-:S04]  /*20650*/  @!P1 LOP3.LUT R2, R3, R2, RZ, 0x3c, !PT ;  /* 0x0000000203029212 */ /* 0x000fc800078e3cff */
[----:B------:R-:W-:-:S05]  /*20660*/  @!P1 LOP3.LUT R3, R3, R2, RZ, 0x3c, !PT ;  /* 0x0000000203039212 */ /* 0x000fca00078e3cff */
[----:B------:R-:W4:Y:S04]  /*20670*/  @!P1 LDG.E.U16 R28, desc[UR10][R2.64] ;  /* 0x0000000a021c9981 */ /* 0x000f28000c1e1500 */
[----:B---3--:R0:W-:Y:S04]  /*20680*/  STL [R1+0x74], R11 ;  /* 0x0000740b01007387 */ /* 0x0081e80000100800 */
[----:B0-----:R-:W3:Y:S04]  /*20690*/  LDL R11, [R1+0x844] ;  /* 0x00084400010b7983 */ /* 0x001ee80000100800 */
[----:B------:R-:W2:Y:S04]  /*206a0*/  LDL.LU R18, [R1+0xe4] ;  /* 0x0000e40001127983 */ /* 0x000ea80000300800 */
[----:B----4-:R0:W-:Y:S04]  /*206b0*/  STL [R1+0x70], R28 ;  /* 0x0000701c01007387 */ /* 0x0101e80000100800 */
[----:B------:R-:W4:Y:S01]  /*206c0*/  LDL R3, [R1+0x8c0] ;  /* 0x0008c00001037983 */ /* 0x000f220000100800 */
[----:B0-----:R-:W0:Y:S01]  /*206d0*/  S2R R28, SR_TID.X ;  /* 0x00000000001c7919 */ /* 0x001e220000002100 */
[----:B------:R-:W-:Y:S01]  /*206e0*/  @!P1 IMAD.MOV.U32 R2, RZ, RZ, R7 ;  /* 0x000000ffff029224 */ /* 0x000fe200078e0007 */
[----:B0-----:R-:W-:-:S05]  /*206f0*/  LOP3.LUT R28, R28, 0x3f, RZ, 0xc0, !PT ;  /* 0x0000003f1c1c7812 */ /* 0x001fca00078ec0ff */
[----:B------:R-:W-:-:S05]  /*20700*/  IMAD.SHL.U32 R28, R28, 0x2, RZ ;  /* 0x000000021c1c7824 */ /* 0x000fca00078e00ff */
[----:B------:R0:W-:Y:S02]  /*20710*/  STS.U16 [R28+UR5+0x4400], R17 ;  /* 0x004400111c007988 */ /* 0x0001e40008000405 */
[----:B0-----:R-:W-:Y:S02]  /*20720*/  PRMT R28, RZ, 0x7610, R28 ;  /* 0x00007610ff1c7816 */ /* 0x001fe4000000001c */
[----:B------:R-:W2:Y:S04]  /*20730*/  LDL.LU R17, [R1+0xe8] ;  /* 0x0000e80001117983 */ /* 0x000ea80000300800 */
[----:B------:R-:W2:Y:S04]  /*20740*/  LDL R7, [R1+0x804] ;  /* 0x0008040001077983 */ /* 0x000ea80000100800 */
[----:B----4-:R-:W4:Y:S04]  /*20750*/  @!P1 LDG.E.U16 R28, desc[UR10][R2.64] ;  /* 0x0000000a021c9981 */ /* 0x010f28000c1e1500 */
[----:B----4-:R0:W-:Y:S04]  /*20760*/  STL [R1+0x6c], R28 ;  /* 0x00006c1c01007387 */ /* 0x0101e80000100800 */
[----:B------:R-:W4:Y:S04]  /*20770*/  LDL.LU R2, [R1+0x50] ;  /* 0x0000500001027983 */ /* 0x000f280000300800 */
[----:B------:R-:W3:Y:S01]  /*20780*/  LDL R3, [R1+0x880] ;  /* 0x0008800001037983 */ /* 0x000ee20000100800 */
[----:B0-----:R-:W0:Y:S01]  /*20790*/  S2R R28, SR_TID.X ;  /* 0x00000000001c7919 */ /* 0x001e220000002100 */
[----:B------:R-:W-:-:S02]  /*207a0*/  PRMT R5, RZ, 0x7610, R5 ;  /* 0x00007610ff057816 */ /* 0x000fc40000000005 */
[----:B0-----:R-:W-:-:S05]  /*207b0*/  LOP3.LUT R28, R28, 0x3f, RZ, 0xc0, !PT ;  /* 0x0000003f1c1c7812 */ /* 0x001fca00078ec0ff */
[----:B------:R-:W-:-:S05]  /*207c0*/  IMAD.SHL.U32 R28, R28, 0x2, RZ ;  /* 0x000000021c1c7824 */ /* 0x000fca00078e00ff */
[----:B----4-:R0:W-:Y:S02]  /*207d0*/  STS.U16 [R28+UR5+0x4800], R2 ;  /* 0x004800021c007988 */ /* 0x0101e40008000405 */
[----:B0-----:R-:W-:Y:S02]  /*207e0*/  @!P1 IMAD.MOV.U32 R2, RZ, RZ, R15 ;  /* 0x000000ffff029224 */ /* 0x001fe400078e000f */
[----:B------:R-:W4:Y:S04]  /*207f0*/  LDL.LU R15, [R1+0xec] ;  /* 0x0000ec00010f7983 */ /* 0x000f280000300800 */
[----:B---3--:R0:W3:Y:S04]  /*20800*/  @!P1 LDG.E.U16 R5, desc[UR10][R2.64] ;  /* 0x0000000a02059981 */ /* 0x0080e8000c1e1500 */
[----:B------:R-:W2:Y:S01]  /*20810*/  LDL.LU R3, [R1+0x54] ;  /* 0x0000540001037983 */ /* 0x000ea20000300800 */
[----:B------:R-:W-:Y:S01]  /*20820*/  PRMT R9, RZ, 0x7610, R9 ;  /* 0x00007610ff097816 */ /* 0x000fe20000000009 */
[----:B0-----:R-:W-:-:S02]  /*20830*/  @!P1 IMAD.MOV.U32 R2, RZ, RZ, R11 ;  /* 0x000000ffff029224 */ /* 0x001fc400078e000b */
[----:B---3--:R0:W-:Y:S04]  /*20840*/  STL [R1+0x68], R5 ;  /* 0x0000680501007387 */ /* 0x0081e80000100800 */
[----:B--2---:R1:W-:Y:S04]  /*20850*/  STS.U16 [R28+UR5+0x4c00], R3 ;  /* 0x004c00031c007988 */ /* 0x0043e80008000405 */
[----:B0-----:R-:W2:Y:S01]  /*20860*/  LDL R5, [R1+0x7c4] ;  /* 0x0007c40001057983 */ /* 0x001ea20000100800 */
[----:B-1----:R-:W-:-:S05]  /*20870*/  @!P1 IMAD.MOV.U32 R3, RZ, RZ, R19 ;  /* 0x000000ffff039224 */ /* 0x002fca00078e0013 */
[----:B------:R-:W3:Y:S04]  /*20880*/  @!P1 LDG.E.U16 R9, desc[UR10][R2.64] ;  /* 0x0000000a02099981 */ /* 0x000ee8000c1e1500 */
[----:B------:R-:W4:Y:S04]  /*20890*/  LDL.LU R2, [R1+0x58] ;  /* 0x0000580001027983 */ /* 0x000f280000300800 */
[----:B------:R-:W2:Y:S01]  /*208a0*/  LDL R3, [R1+0x800] ;  /* 0x0008000001037983 */ /* 0x000ea20000100800 */
[----:B------:R-:W-:-:S03]  /*208b0*/  PRMT R6, RZ, 0x7610, R6 ;  /* 0x00007610ff067816 */ /* 0x000fc60000000006 */
[----:B------:R-:W2:Y:S04]  /*208c0*/  LDL R11, [R1+0x780] ;  /* 0x00078000010b7983 */ /* 0x000ea80000100800 */
[----:B---3--:R0:W-:Y:S04]  /*208d0*/  STL [R1+0x64], R9 ;  /* 0x0000640901007387 */ /* 0x0081e80000100800 */
[----:B----4-:R1:W-:Y:S04]  /*208e0*/  STS.U16 [R28+UR5+0x5000], R2 ;  /* 0x005000021c007988 */ /* 0x0103e80008000405 */
[----:B0-----:R-:W3:Y:S04]  /*208f0*/  LDL R9, [R1+0x784] ;  /* 0x0007840001097983 */ /* 0x001ee80000100800 */
[----:B------:R-:W4:Y:S01]  /*20900*/  LDL.LU R19, [R1+0xf4] ;  /* 0x0000f40001137983 */ /* 0x000f220000300800 */
[----:B-1----:R-:W-:Y:S01]  /*20910*/  @!P1 IMAD.MOV.U32 R2, RZ, RZ, R7 ;  /* 0x000000ffff029224 */ /* 0x002fe200078e0007 */
[----:B------:R-:W-:-:S02]  /*20920*/  PRMT R4, RZ, 0x7610, R4 ;  /* 0x00007610ff047816 */ /* 0x000fc40000000004 */
[----:B------:R-:W4:Y:S04]  /*20930*/  LDL R7, [R1+0x740] ;  /* 0x0007400001077983 */ /* 0x000f280000100800 */
[----:B--2---:R0:W2:Y:S04]  /*20940*/  @!P1 LDG.E.U16 R6, desc[UR10][R2.64] ;  /* 0x0000000a02069981 */ /* 0x0040a8000c1e1500 */
[----:B------:R-:W3:Y:S01]  /*20950*/  LDL R3, [R1+0x7c0] ;  /* 0x0007c00001037983 */ /* 0x000ee20000100800 */
[----:B0-----:R-:W-:Y:S01]  /*20960*/  @!P1 IMAD.MOV.U32 R2, RZ, RZ, R5 ;  /* 0x000000ffff029224 */ /* 0x001fe200078e0005 */
[----:B------:R-:W-:-:S02]  /*20970*/  PRMT R8, RZ, 0x7610, R8 ;  /* 0x00007610ff087816 */ /* 0x000fc40000000008 */
[----:B--2---:R0:W-:Y:S04]  /*20980*/  STL [R1+0x60], R6 ;  /* 0x0000600601007387 */ /* 0x0041e80000100800 */
[----:B---3--:R1:W2:Y:S04]  /*20990*/  @!P1 LDG.E.U16 R4, desc[UR10][R2.64] ;  /* 0x0000000a02049981 */ /* 0x0082a8000c1e1500 */
[----:B0-----:R-:W3:Y:S01]  /*209a0*/  LDL R6, [R1+0x744] ;  /* 0x0007440001067983 */ /* 0x001ee20000100800 */
[----:B-1----:R-:W-:Y:S02]  /*209b0*/  @!P1 IMAD.MOV.U32 R2, RZ, RZ, R9 ;  /* 0x000000ffff029224 */ /* 0x002fe400078e0009 */
[----:B------:R-:W-:-:S05]  /*209c0*/  @!P1 IMAD.MOV.U32 R3, RZ, RZ, R11 ;  /* 0x000000ffff039224 */ /* 0x000fca00078e000b */
[----:B------:R4:W3:Y:S04]  /*209d0*/  @!P1 LDG.E.U16 R8, desc[UR10][R2.64] ;  /* 0x0000000a02089981 */ /* 0x0008e8000c1e1500 */
[----:B------:R0:W-:Y:S04]  /*209e0*/  STS.U16 [R28+UR5+0x5400], R12 ;  /* 0x0054000c1c007988 */ /* 0x0001e80008000405 */
[----:B------:R-:W-:Y:S04]  /*209f0*/  STS.U16 [R28+UR5+0x5800], R18 ;  /* 0x005800121c007988 */ /* 0x000fe80008000405 */
[----:B0-----:R-:W3:Y:S04]  /*20a00*/  LDL.LU R12, [R1+0xf8] ;  /* 0x0000f800010c7983 */ /* 0x001ee80000300800 */
[----:B------:R-:W3:Y:S01]  /*20a10*/  LDL R5, [R1+0x700] ;  /* 0x0007000001057983 */ /* 0x000ee20000100800 */
[----:B------:R-:W-:Y:S01]  /*20a20*/  PRMT R25, RZ, 0x7610, R25 ;  /* 0x00007610ff197816 */ /* 0x000fe20000000019 */
[----:B----4-:R-:W-:-:S02]  /*20a30*/  @!P1 IMAD.MOV.U32 R3, RZ, RZ, R7 ;  /* 0x000000ffff039224 */ /* 0x010fc400078e0007 */
[----:B--2---:R0:W-:Y:S04]  /*20a40*/  STL [R1+0x8], R4 ;  /* 0x0000080401007387 */ /* 0x0041e80000100800 */
[----:B0-----:R-:W2:Y:S04]  /*20a50*/  LDL R4, [R1+0x704] ;  /* 0x0007040001047983 */ /* 0x001ea80000100800 */
[----:B------:R-:W4:Y:S01]  /*20a60*/  LDL.LU R18, [R1+0xfc] ;  /* 0x0000fc0001127983 */ /* 0x000f220000300800 */
[----:B---3--:R-:W-:-:S03]  /*20a70*/  @!P1 IMAD.MOV.U32 R2, RZ, RZ, R6 ;  /* 0x000000ffff029224 */ /* 0x008fc600078e0006 */
[----:B------:R-:W3:Y:S04]  /*20a80*/  LDL R9, [R1+0x6c0] ;  /* 0x0006c00001097983 */ /* 0x000ee80000100800 */
[----:B------:R0:W-:Y:S04]  /*20a90*/  STL [R1], R8 ;  /* 0x0000000801007387 */ /* 0x0001e80000100800 */
[----:B------:R1:W4:Y:S04]  /*20aa0*/  @!P1 LDG.E.U16 R25, desc[UR10][R2.64] ;  /* 0x0000000a02199981 */ /* 0x000328000c1e1500 */
[----:B0-----:R-:W4:Y:S01]  /*20ab0*/  LDL R8, [R1+0x6c4] ;  /* 0x0006c40001087983 */ /* 0x001f220000100800 */
[----:B------:R-:W-:Y:S01]  /*20ac0*/  PRMT R21, RZ, 0x7610, R21 ;  /* 0x00007610ff157816 */ /* 0x000fe20000000015 */
[----:B-1----:R-:W-:Y:S01]  /*20ad0*/  @!P1 IMAD.MOV.U32 R3, RZ, RZ, R5 ;  /* 0x000000ffff039224 */ /* 0x002fe200078e0005 */
[----:B------:R-:W-:Y:S01]  /*20ae0*/  PRMT R16, RZ, 0x7610, R16 ;  /* 0x00007610ff107816 */ /* 0x000fe20000000010 */
[----:B------:R0:W-:Y:S04]  /*20af0*/  STS.U16 [R28+UR5+0x5c00], R17 ;  /* 0x005c00111c007988 */ /* 0x0001e80008000405 */
[----:B0-----:R-:W4:Y:S01]  /*20b00*/  LDL.LU R17, [R1+0x104] ;  /* 0x0001040001117983 */ /* 0x001f220000300800 */
[----:B--2---:R-:W-:-:S05]  /*20b10*/  @!P1 IMAD.MOV.U32 R2, RZ, RZ, R4 ;  /* 0x000000ffff029224 */ /* 0x004fca00078e0004 */
[----:B------:R3:W2:Y:S02]  /*20b20*/  @!P1 LDG.E.U16 R21, desc[UR10][R2.64] ;  /* 0x0000000a02159981 */ /* 0x0006a4000c1e1500 */
[----:B---3--:R-:W-:Y:S02]  /*20b30*/  @!P1 IMAD.MOV.U32 R3, RZ, RZ, R9 ;  /* 0x000000ffff039224 */ /* 0x008fe400078e0009 */
[----:B----4-:R-:W-:Y:S04]  /*20b40*/  STL [R1+0x1928], R25 ;  /* 0x0019281901007387 */ /* 0x010fe80000100800 */
[----:B------:R-:W3:Y:S01]  /*20b50*/  LDL R7, [R1+0x680] ;  /* 0x0006800001077983 */ /* 0x000ee20000100800 */
[----:B------:R-:W-:-:S03]  /*20b60*/  @!P1 IMAD.MOV.U32 R2, RZ, RZ, R8 ;  /* 0x000000ffff029224 */ /* 0x000fc600078e0008 */
[----:B------:R-:W4:Y:S04]  /*20b70*/  LDL R6, [R1+0x684] ;  /* 0x0006840001067983 */ /* 0x000f280000100800 */
[----:B------:R3:W4:Y:S04]  /*20b80*/  @!P1 LDG.E.U16 R16, desc[UR10][R2.64] ;  /* 0x0000000a02109981 */ /* 0x000728000c1e1500 */
[----:B------:R0:W-:Y:S01]  /*20b90*/  STS.U16 [R28+UR5+0x6000], R15 ;  /* 0x0060000f1c007988 */ /* 0x0001e20008000405 */
[----:B------:R-:W-:-:S03]  /*20ba0*/  PRMT R0, RZ, 0x7610, R0 ;  /* 0x00007610ff007816 */ /* 0x000fc60000000000 */
[----:B------:R1:W-:Y:S04]  /*20bb0*/  STS.U16 [R28+UR5+0x6400], R19 ;  /* 0x006400131c007988 */ /* 0x0003e80008000405 */
[----:B0-----:R-:W4:Y:S04]  /*20bc0*/  LDL.LU R15, [R1+0x108] ;  /* 0x00010800010f7983 */ /* 0x001f280000300800 */
[----:B--2---:R-:W-:Y:S04]  /*20bd0*/  STL [R1+0x192c], R21 ;  /* 0x00192c1501007387 */ /* 0x004fe80000100800 */
[----:B------:R-:W2:Y:S04]  /*20be0*/  LDL R5, [R1+0x640] ;  /* 0x0006400001057983 */ /* 0x000ea80000100800 */
[----:B------:R-:W2:Y:S04]  /*20bf0*/  LDL R4, [R1+0x644] ;  /* 0x0006440001047983 */ /* 0x000ea80000100800 */
[----:B-1----:R-:W2:Y:S01]  /*20c00*/  LDL.LU R19, [R1+0x10c] ;  /* 0x00010c0001137983 */ /* 0x002ea20000300800 */
[----:B---3--:R-:W-:-:S02]  /*20c10*/  @!P1 IMAD.MOV.U32 R3, RZ, RZ, R7 ;  /* 0x000000ffff039224 */ /* 0x008fc400078e0007 */
[----:B----4-:R-:W-:Y:S01]  /*20c20*/  @!P1 IMAD.MOV.U32 R2, RZ, RZ, R6 ;  /* 0x000000ffff029224 */ /* 0x010fe200078e0006 */
[----:B------:R0:W-:Y:S04]  /*20c30*/  STL [R1+0x1930], R16 ;  /* 0x0019301001007387 */ /* 0x0001e80000100800 */
[----:B------:R-:W3:Y:S04]  /*20c40*/  LDL R9, [R1+0x600] ;  /* 0x0006000001097983 */ /* 0x000ee80000100800 */
[----:B------:R-:W4:Y:S04]  /*20c50*/  LDL R8, [R1+0x604] ;  /* 0x0006040001087983 */ /* 0x000f280000100800 */
[----:B------:R1:W4:Y:S04]  /*20c60*/  @!P1 LDG.E.U16 R0, desc[UR10][R2.64] ;  /* 0x0000000a02009981 */ /* 0x000328000c1e1500 */
[----:B0-----:R-:W4:Y:S01]  /*20c70*/  LDL.LU R16, [R1+0x114] ;  /* 0x0001140001107983 */ /* 0x001f220000300800 */
[----:B-1----:R-:W-:-:S02]  /*20c80*/  PRMT R2, RZ, 0x7610, R2 ;  /* 0x00007610ff027816 */ /* 0x002fc40000000002 */
[----:B------:R-:W-:-:S04]  /*20c90*/  PRMT R3, RZ, 0x7610, R3 ;  /* 0x00007610ff037816 */ /* 0x000fc80000000003 */
[----:B--2---:R3:W2:Y:S02]  /*20ca0*/  @!P1 LDG.E.U16 R2, desc[UR10][R4.64] ;  /* 0x0000000a04029981 */ /* 0x0046a4000c1e1500 */
[----:B---3--:R-:W-:Y:S02]  /*20cb0*/  @!P1 IMAD.MOV.U32 R5, RZ, RZ, R9 ;  /* 0x000000ffff059224 */ /* 0x008fe400078e0009 */
[----:B----4-:R-:W-:Y:S01]  /*20cc0*/  @!P1 IMAD.MOV.U32 R4, RZ, RZ, R8 ;  /* 0x000000ffff049224 */ /* 0x010fe200078e0008 */
[----:B------:R-:W-:Y:S04]  /*20cd0*/  STL [R1+0x1934], R0 ;  /* 0x0019340001007387 */ /* 0x000fe80000100800 */
[----:B------:R0:W3:Y:S04]  /*20ce0*/  @!P1 LDG.E.U16 R3, desc[UR10][R4.64] ;  /* 0x0000000a04039981 */ /* 0x0000e8000c1e1500 */
[----:B------:R-:W4:Y:S04]  /*20cf0*/  LDL R7, [R1+0x5c0] ;  /* 0x0005c00001077983 */ /* 0x000f280000100800 */
[----:B------:R-:W4:Y:S01]  /*20d00*/  LDL R6, [R1+0x5c4] ;  /* 0x0005c40001067983 */ /* 0x000f220000100800 */
[----:B0-----:R-:W-:-:S03]  /*20d10*/  PRMT R4, RZ, 0x7610, R4 ;  /* 0x00007610ff047816 */ /* 0x001fc60000000004 */
[----:B------:R0:W-:Y:S04]  /*20d20*/  STS.U16 [R28+UR5+0x6c00], R18 ;  /* 0x006c00121c007988 */ /* 0x0001e80008000405 */
[----:B------:R1:W-:Y:S04]  /*20d30*/  STS.U16 [R28+UR5+0x7000], R17 ;  /* 0x007000111c007988 */ /* 0x0003e80008000405 */
[----:B------:R1:W-:Y:S04]  /*20d40*/  STS.U16 [R28+UR5+0x6800], R12 ;  /* 0x0068000c1c007988 */ /* 0x0003e80008000405 */
[----:B0-----:R-:W4:Y:S04]  /*20d50*/  LDL.LU R18, [R1+0x118] ;  /* 0x0001180001127983 */ /* 0x001f280000300800 */
[----:B------:R0:W-:Y:S04]  /*20d60*/  STS.U16 [R28+UR5+0x7400], R15 ;  /* 0x0074000f1c007988 */ /* 0x0001e80008000405 */
[----:B--2---:R-:W-:Y:S04]  /*20d70*/  STL [R1+0x1938], R2 ;  /* 0x0019380201007387 */ /* 0x004fe80000100800 */
[----:B-1----:R-:W2:Y:S04]  /*20d80*/  LDL R17, [R1+0xd1c] ;  /* 0x000d1c0001117983 */ /* 0x002ea80000100800 */
[----:B------:R-:W2:Y:S04]  /*20d90*/  LDL.LU R12, [R1+0x120] ;  /* 0x00012000010c7983 */ /* 0x000ea80000300800 */
[----:B---3--:R-:W-:Y:S04]  /*20da0*/  STL [R1+0x193c], R3 ;  /* 0x00193c0301007387 */ /* 0x008fe80000100800 */
[----:B------:R-:W3:Y:S04]  /*20db0*/  LDL R9, [R1+0xd20] ;  /* 0x000d200001097983 */ /* 0x000ee80000100800 */
[----:B------:R-:W3:Y:S04]  /*20dc0*/  LDL R8, [R1+0xd58] ;  /* 0x000d580001087983 */ /* 0x000ee80000100800 */
[----:B0-----:R-:W3:Y:S04]  /*20dd0*/  LDL.LU R15, [R1+0x124] ;  /* 0x00012400010f7983 */ /* 0x001ee80000300800 */
[----:B----4-:R2:W4:Y:S04]  /*20de0*/  @!P1 LDG.E.U16 R4, desc[UR10][R6.64] ;  /* 0x0000000a06049981 */ /* 0x010528000c1e1500 */
[----:B------:R-:W3:Y:S01]  /*20df0*/  LDL R7, [R1+0x590] ;  /* 0x0005900001077983 */ /* 0x000ee20000100800 */
[----:B------:R-:W-:Y:S01]  /*20e00*/  PRMT R5, RZ, 0x7610, R5 ;  /* 0x00007610ff057816 */ /* 0x000fe20000000005 */
[----:B--2---:R-:W-:-:S05]  /*20e10*/  @!P1 IMAD.MOV.U32 R6, RZ, RZ, R17 ;  /* 0x000000ffff069224 */ /* 0x004fca00078e0011 */
[----:B---3--:R0:W2:Y:S04]  /*20e20*/  @!P1 LDG.E.U16 R5, desc[UR10][R6.64] ;  /* 0x0000000a06059981 */ /* 0x0080a8000c1e1500 */
[----:B------:R1:W-:Y:S02]  /*20e30*/  STS.U16 [R28+UR5+0x7800], R19 ;  /* 0x007800131c007988 */ /* 0x0003e40008000405 */
[----:B-1----:R-:W1:Y:S01]  /*20e40*/  S2R R19, SR_TID.X ;  /* 0x0000000000137919 */ /* 0x002e620000002100 */
[----:B0-----:R-:W-:Y:S01]  /*20e50*/  PRMT R6, RZ, 0x7610, R6 ;  /* 0x00007610ff067816 */ /* 0x001fe20000000006 */
[----:B----4-:R-:W-:Y:S04]  /*20e60*/  STL [R1+0x1940], R4 ;  /* 0x0019400401007387 */ /* 0x010fe80000100800 */
[----:B------:R-:W3:Y:S04]  /*20e70*/  LDL.LU R11, [R1+0x128] ;  /* 0x00012800010b7983 */ /* 0x000ee80000300800 */
[----:B------:R-:W4:Y:S04]  /*20e80*/  LDL.LU R17, [R1+0x130] ;  /* 0x0001300001117983 */ /* 0x000f280000300800 */
[----:B------:R0:W-:Y:S04]  /*20e90*/  STS.U16 [R28+UR5+0x7c00], R16 ;  /* 0x007c00101c007988 */ /* 0x0001e80008000405 */
[----:B------:R3:W4:Y:S01]  /*20ea0*/  @!P1 LDG.E.U16 R6, desc[UR10][R8.64] ;  /* 0x0000000a08069981 */ /* 0x000722000c1e1500 */
[----:B-1----:R-:W-:-:S05]  /*20eb0*/  LOP3.LUT R19, R19, 0x3f, RZ, 0xc0, !PT ;  /* 0x0000003f13137812 */ /* 0x002fca00078ec0ff */
[----:B0-----:R-:W-:Y:S01]  /*20ec0*/  IMAD.SHL.U32 R16, R19, 0x2, RZ ;  /* 0x0000000213107824 */ /* 0x001fe200078e00ff */
[----:B--2---:R-:W-:Y:S04]  /*20ed0*/  STL [R1+0x1944], R5 ;  /* 0x0019440501007387 */ /* 0x004fe80000100800 */
[----:B------:R-:W2:Y:S04]  /*20ee0*/  LDL.LU R19, [R1+0x134] ;  /* 0x0001340001137983 */ /* 0x000ea80000300800 */
[----:B------:R-:W3:Y:S04]  /*20ef0*/  LDL R8, [R1+0x574] ;  /* 0x0005740001087983 */ /* 0x000ee80000100800 */
[----:B------:R-:W3:Y:S01]  /*20f00*/  LDL R9, [R1+0xcec] ;  /* 0x000cec0001097983 */ /* 0x000ee20000100800 */
[----:B------:R-:W-:-:S02]  /*20f10*/  PRMT R14, RZ, 0x7610, R14 ;  /* 0x00007610ff0e7816 */ /* 0x000fc4000000000e */
[----:B---3--:R-:W-:-:S04]  /*20f20*/  @!P1 LOP3.LUT R9, R9, R8, RZ, 0x3c, !PT ;  /* 0x0000000809099212 */ /* 0x008fc800078e3cff */
[----:B------:R-:W-:-:S04]  /*20f30*/  @!P1 LOP3.LUT R8, R9, R8, RZ, 0x3c, !PT ;  /* 0x0000000809089212 */ /* 0x000fc800078e3cff */
[----:B------:R-:W-:-:S05]  /*20f40*/  @!P1 LOP3.LUT R9, R9, R8, RZ, 0x3c, !PT ;  /* 0x0000000809099212 */ /* 0x000fca00078e3cff */
[----:B------:R-:W3:Y:S01]  /*20f50*/  @!P1 LDG.E.U16 R14, desc[UR10][R8.64] ;  /* 0x0000000a080e9981 */ /* 0x000ee2000c1e1500 */
[----:B------:R-:W-:-:S03]  /*20f60*/  LOP3.LUT R16, R16, 0x10, RZ, 0x3c, !PT ;  /* 0x0000001010107812 */ /* 0x000fc600078e3cff */
[----:B----4-:R-:W-:Y:S04]  /*20f70*/  STL [R1+0x1948], R6 ;  /* 0x0019480601007387 */ /* 0x010fe80000100800 */
[----:B------:R0:W-:Y:S04]  /*20f80*/  STS.U16 [R16+UR5+0x80], R18 ;  /* 0x0000801210007988 */ /* 0x0001e80008000405 */
[----:B0-----:R-:W4:Y:S04]  /*20f90*/  LDL.LU R18, [R1+0x138] ;  /* 0x0001380001127983 */ /* 0x001f280000300800 */
[----:B---3--:R0:W-:Y:S04]  /*20fa0*/  STL [R1+0x5c], R14 ;  /* 0x00005c0e01007387 */ /* 0x0081e80000100800 */
[----:B0-----:R-:W3:Y:S04]  /*20fb0*/  LDL.LU R14, [R1+0x1988] ;  /* 0x00198800010e7983 */ /* 0x001ee80000300800 */
[----:B------:R-:W2:Y:S04]  /*20fc0*/  LDL R8, [R1+0xcb8] ;  /* 0x000cb80001087983 */ /* 0x000ea80000100800 */
[----:B------:R-:W2:Y:S01]  /*20fd0*/  LDL R9, [R1+0xcbc] ;  /* 0x000cbc0001097983 */ /* 0x000ea20000100800 */
[----:B---3--:R-:W-:-:S02]  /*20fe0*/  PRMT R14, RZ, 0x7610, R14 ;  /* 0x00007610ff0e7816 */ /* 0x008fc4000000000e */
[----:B--2---:R-:W-:-:S04]  /*20ff0*/  @!P1 LOP3.LUT R9, R9, R8, RZ, 0x3c, !PT ;  /* 0x0000000809099212 */ /* 0x004fc800078e3cff */
[----:B------:R-:W-:-:S04]  /*21000*/  @!P1 LOP3.LUT R8, R9, R8, RZ, 0x3c, !PT ;  /* 0x0000000809089212 */ /* 0x000fc800078e3cff */
[----:B------:R-:W-:-:S05]  /*21010*/  @!P1 LOP3.LUT R9, R9, R8, RZ, 0x3c, !PT ;  /* 0x0000000809099212 */ /* 0x000fca00078e3cff */
[----:B------:R-:W2:Y:S04]  /*21020*/  @!P1 LDG.E.U16 R14, desc[UR10][R8.64] ;  /* 0x0000000a080e9981 */ /* 0x000ea8000c1e1500 */
[----:B------:R0:W-:Y:S04]  /*21030*/  STS.U16 [R16+UR5+0x480], R12 ;  /* 0x0004800c10007988 */ /* 0x0001e80008000405 */
[----:B------:R-:W3:Y:S04]  /*21040*/  LDL R8, [R1+0xc78] ;  /* 0x000c780001087983 */ /* 0x000ee80000100800 */
[----:B------:R-:W3:Y:S04]  /*21050*/  LDL R9, [R1+0xc7c] ;  /* 0x000c7c0001097983 */ /* 0x000ee80000100800 */
[----:B0-----:R-:W4:Y:S04]  /*21060*/  LDL R12, [R1+0xbfc] ;  /* 0x000bfc00010c7983 */ /* 0x001f280000100800 */
[----:B------:R-:W-:Y:S04]  /*21070*/  STS.U16 [R16+UR5+0x880], R15 ;  /* 0x0008800f10007988 */ /* 0x000fe80008000405 */
[----:B--2---:R0:W-:Y:S04]  /*21080*/  STL [R1+0x58], R14 ;  /* 0x0000580e01007387 */ /* 0x0041e80000100800 */
[----:B0-----:R-:W2:Y:S04]  /*21090*/  LDL.LU R14, [R1+0x144] ;  /* 0x00014400010e7983 */ /* 0x001ea80000300800 */
[----:B------:R-:W4:Y:S01]  /*210a0*/  LDL.LU R15, [R1+0x1984] ;  /* 0x00198400010f7983 */ /* 0x000f220000300800 */
[----:B---3--:R-:W-:-:S04]  /*210b0*/  @!P1 LOP3.LUT R9, R9, R8, RZ, 0x3c, !PT ;  /* 0x0000000809099212 */ /* 0x008fc800078e3cff */
[----:B------:R-:W-:-:S04]  /*210c0*/  @!P1 LOP3.LUT R8, R9, R8, RZ, 0x3c, !PT ;  /* 0x0000000809089212 */ /* 0x000fc800078e3cff */
[----:B------:R-:W-:Y:S02]  /*210d0*/  @!P1 LOP3.LUT R9, R9, R8, RZ, 0x3c, !PT ;  /* 0x0000000809099212 */ /* 0x000fe400078e3cff */
[----:B----4-:R-:W-:-:S06]  /*210e0*/  PRMT R15, RZ, 0x7610, R15 ;  /* 0x00007610ff0f7816 */ /* 0x010fcc000000000f */
[----:B------:R-:W3:Y:S04]  /*210f0*/  @!P1 LDG.E.U16 R15, desc[UR10][R8.64] ;  /* 0x0000000a080f9981 */ /* 0x000ee8000c1e1500 */
[----:B---3--:R0:W-:Y:S04]  /*21100*/  STL [R1+0x54], R15 ;  /* 0x0000540f01007387 */ /* 0x0081e80000100800 */
[----:B0-----:R-:W3:Y:S04]  /*21110*/  LDL.LU R15, [R1+0x1980] ;  /* 0x00198000010f7983 */ /* 0x001ee80000300800 */
[----:B------:R-:W4:Y:S04]  /*21120*/  LDL R8, [R1+0xc38] ;  /* 0x000c380001087983 */ /* 0x000f280000100800 */
[----:B------:R-:W4:Y:S04]  /*21130*/  LDL R9, [R1+0xc3c] ;  /* 0x000c3c0001097983 */ /* 0x000f280000100800 */
[----:B------:R0:W-:Y:S04]  /*21140*/  STS.U16 [R16+UR5+0xc80], R11 ;  /* 0x000c800b10007988 */ /* 0x0001e80008000405 */
[----:B0-----:R-:W2:Y:S01]  /*21150*/  LDL.LU R11, [R1+0x148] ;  /* 0x00014800010b7983 */ /* 0x001ea20000300800 */
[----:B---3--:R-:W-:-:S02]  /*21160*/  PRMT R15, RZ, 0x7610, R15 ;  /* 0x00007610ff0f7816 */ /* 0x008fc4000000000f */
[----:B----4-:R-:W-:-:S04]  /*21170*/  @!P1 LOP3.LUT R9, R9, R8, RZ, 0x3c, !PT ;  /* 0x0000000809099212 */ /* 0x010fc800078e3cff */
        /* <DEDUP_REMOVED lines=8> */
[----:B------:R1:W-:Y:S04]  /*21200*/  STS.U16 [R16+UR5+0x1080], R17 ;  /* 0x0010801110007988 */ /* 0x0003e80008000405 */
[----:B0-----:R-:W3:Y:S04]  /*21210*/  LDL R15, [R1+0xb3c] ;  /* 0x000b3c00010f7983 */ /* 0x001ee80000100800 */
[----:B-1----:R-:W2:Y:S04]  /*21220*/  LDL.LU R17, [R1+0x150] ;  /* 0x0001500001117983 */ /* 0x002ea80000300800 */
[----:B------:R-:W2:Y:S04]  /*21230*/  LDL.LU R12, [R1+0x154] ;  /* 0x00015400010c7983 */ /* 0x000ea80000300800 */
[----:B------:R-:W-:Y:S04]  /*21240*/  STS.U16 [R16+UR5+0x1480], R19 ;  /* 0x0014801310007988 */ /* 0x000fe80008000405 */
[----:B----4-:R0:W-:Y:S04]  /*21250*/  STL [R1+0x4c], R20 ;  /* 0x00004c1401007387 */ /* 0x0101e80000100800 */
[----:B0-----:R-:W4:Y:S04]  /*21260*/  LDL.LU R20, [R1+0x197c] ;  /* 0x00197c0001147983 */ /* 0x001f280000300800 */
[----:B------:R-:W3:Y:S04]  /*21270*/  LDL R8, [R1+0xbb8] ;  /* 0x000bb80001087983 */ /* 0x000ee80000100800 */
[----:B------:R-:W3:Y:S04]  /*21280*/  LDL R9, [R1+0xbbc] ;  /* 0x000bbc0001097983 */ /* 0x000ee80000100800 */
[----:B------:R-:W2:Y:S01]  /*21290*/  LDL.LU R19, [R1+0x1978] ;  /* 0x0019780001137983 */ /* 0x000ea20000300800 */
[----:B---3--:R-:W-:-:S04]  /*212a0*/  @!P1 LOP3.LUT R9, R9, R8, RZ, 0x3c, !PT ;  /* 0x0000000809099212 */ /* 0x008fc800078e3cff */
[C---:B------:R-:W-:Y:S02]  /*212b0*/  @!P1 LOP3.LUT R8, R9.reuse, R8, RZ, 0x3c, !PT ;  /* 0x0000000809089212 */ /* 0x040fe400078e3cff */
[----:B--2---:R-:W-:Y:S02]  /*212c0*/  PRMT R19, RZ, 0x7610, R19 ;  /* 0x00007610ff137816 */ /* 0x004fe40000000013 */
[----:B------:R-:W-:-:S05]  /*212d0*/  @!P1 LOP3.LUT R9, R9, R8, RZ, 0x3c, !PT ;  /* 0x0000000809099212 */ /* 0x000fca00078e3cff */
[----:B------:R-:W2:Y:S04]  /*212e0*/  @!P1 LDG.E.U16 R19, desc[UR10][R8.64] ;  /* 0x0000000a08139981 */ /* 0x000ea8000c1e1500 */
[----:B------:R-:W-:Y:S04]  /*212f0*/  STS.U16 [R16+UR5+0x1880], R18 ;  /* 0x0018801210007988 */ /* 0x000fe80008000405 */
[----:B--2---:R0:W-:Y:S04]  /*21300*/  STL [R1+0x48], R19 ;  /* 0x0000481301007387 */ /* 0x0041e80000100800 */
[----:B0-----:R-:W2:Y:S04]  /*21310*/  LDL.LU R19, [R1+0x1974] ;  /* 0x0019740001137983 */ /* 0x001ea80000300800 */
[----:B------:R-:W3:Y:S04]  /*21320*/  LDL R8, [R1+0xb78] ;  /* 0x000b780001087983 */ /* 0x000ee80000100800 */
[----:B------:R-:W3:Y:S04]  /*21330*/  LDL R9, [R1+0xb7c] ;  /* 0x000b7c0001097983 */ /* 0x000ee80000100800 */
[----:B------:R-:W4:Y:S01]  /*21340*/  LDL.LU R18, [R1+0x1970] ;  /* 0x0019700001127983 */ /* 0x000f220000300800 */
[----:B---3--:R-:W-:-:S04]  /*21350*/  @!P1 LOP3.LUT R9, R9, R8, RZ, 0x3c, !PT ;  /* 0x0000000809099212 */ /* 0x008fc800078e3cff */
[C---:B------:R-:W-:Y:S02]  /*21360*/  @!P1 LOP3.LUT R8, R9.reuse, R8, RZ, 0x3c, !PT ;  /* 0x0000000809089212 */ /* 0x040fe400078e3cff */
[----:B----4-:R-:W-:Y:S02]  /*21370*/  PRMT R18, RZ, 0x7610, R18 ;  /* 0x00007610ff127816 */ /* 0x010fe40000000012 */
[----:B------:R-:W-:-:S05]  /*21380*/  @!P1 LOP3.LUT R9, R9, R8, RZ, 0x3c, !PT ;  /* 0x0000000809099212 */ /* 0x000fca00078e3cff */
[----:B------:R-:W3:Y:S04]  /*21390*/  @!P1 LDG.E.U16 R18, desc[UR10][R8.64] ;  /* 0x0000000a08129981 */ /* 0x000ee8000c1e1500 */
[----:B---3--:R0:W-:Y:S04]  /*213a0*/  STL [R1+0x44], R18 ;  /* 0x0000441201007387 */ /* 0x0081e80000100800 */
[----:B0-----:R-:W3:Y:S04]  /*213b0*/  LDL.LU R18, [R1+0x196c] ;  /* 0x00196c0001127983 */ /* 0x001ee80000300800 */
[----:B------:R-:W4:Y:S04]  /*213c0*/  LDL.LU R8, [R1+0x140] ;  /* 0x0001400001087983 */ /* 0x000f280000300800 */
[----:B------:R-:W2:Y:S01]  /*213d0*/  LDL R9, [R1+0xb38] ;  /* 0x000b380001097983 */ /* 0x000ea20000100800 */
[----:B------:R-:W-:-:S03]  /*213e0*/  PRMT R13, RZ, 0x7610, R13 ;  /* 0x00007610ff0d7816 */ /* 0x000fc6000000000d */
[----:B----4-:R0:W-:Y:S02]  /*213f0*/  STS.U16 [R16+UR5+0x1c80], R8 ;  /* 0x001c800810007988 */ /* 0x0101e40008000405 */
[----:B0-----:R-:W-:Y:S02]  /*21400*/  @!P1 IMAD.MOV.U32 R8, RZ, RZ, R15 ;  /* 0x000000ffff089224 */ /* 0x001fe400078e000f */
[----:B------:R-:W4:Y:S04]  /*21410*/  LDL.LU R15, [R1+0x160] ;  /* 0x00016000010f7983 */ /* 0x000f280000300800 */
[----:B--2---:R-:W2:Y:S04]  /*21420*/  @!P1 LDG.E.U16 R13, desc[UR10][R8.64] ;  /* 0x0000000a080d9981 */ /* 0x004ea8000c1e1500 */
[----:B------:R-:W3:Y:S04]  /*21430*/  LDL R8, [R1+0xaf8] ;  /* 0x000af80001087983 */ /* 0x000ee80000100800 */
[----:B------:R-:W3:Y:S01]  /*21440*/  LDL R9, [R1+0xafc] ;  /* 0x000afc0001097983 */ /* 0x000ee20000100800 */
[----:B------:R-:W-:-:S03]  /*21450*/  PRMT R6, RZ, 0x7610, R6 ;  /* 0x00007610ff067816 */ /* 0x000fc60000000006 */
[----:B------:R0:W-:Y:S04]  /*21460*/  STS.U16 [R16+UR5+0x2080], R14 ;  /* 0x0020800e10007988 */ /* 0x0001e80008000405 */
[----:B0-----:R-:W4:Y:S04]  /*21470*/  LDL R14, [R1+0xa38] ;  /* 0x000a3800010e7983 */ /* 0x001f280000100800 */
[----:B--2---:R0:W-:Y:S01]  /*21480*/  STL [R1+0x40], R13 ;  /* 0x0000400d01007387 */ /* 0x0041e20000100800 */
[-C--:B---3--:R-:W-:Y:S02]  /*21490*/  @!P1 LOP3.LUT R9, R9, R8.reuse, RZ, 0x3c, !PT ;  /* 0x0000000809099212 */ /* 0x088fe400078e3cff */
[----:B------:R-:W-:Y:S01]  /*214a0*/  PRMT R18, RZ, 0x7610, R18 ;  /* 0x00007610ff127816 */ /* 0x000fe20000000012 */
[----:B------:R1:W-:Y:S01]  /*214b0*/  STS.U16 [R16+UR5+0x2480], R11 ;  /* 0x0024800b10007988 */ /* 0x0003e20008000405 */
[----:B------:R-:W-:-:S03]  /*214c0*/  @!P1 LOP3.LUT R8, R9, R8, RZ, 0x3c, !PT ;  /* 0x0000000809089212 */ /* 0x000fc600078e3cff */
[----:B0-----:R-:W2:Y:S01]  /*214d0*/  LDL R13, [R1+0xa3c] ;  /* 0x000a3c00010d7983 */ /* 0x001ea20000100800 */
[----:B------:R-:W-:-:S05]  /*214e0*/  @!P1 LOP3.LUT R9, R9, R8, RZ, 0x3c, !PT ;  /* 0x0000000809099212 */ /* 0x000fca00078e3cff */
[----:B------:R0:W3:Y:S04]  /*214f0*/  @!P1 LDG.E.U16 R6, desc[UR10][R8.64] ;  /* 0x0000000a08069981 */ /* 0x0000e8000c1e1500 */
[----:B-1----:R-:W4:Y:S04]  /*21500*/  LDL R11, [R1+0x9f8] ;  /* 0x0009f800010b7983 */ /* 0x002f280000100800 */
[----:B------:R-:W0:Y:S04]  /*21510*/  LDL R8, [R1+0xab8] ;  /* 0x000ab80001087983 */ /* 0x000e280000100800 */
[----:B------:R-:W0:Y:S02]  /*21520*/  LDL R9, [R1+0xabc] ;  /* 0x000abc0001097983 */ /* 0x000e240000100800 */
[----:B0-----:R-:W-:-:S04]  /*21530*/  @!P1 LOP3.LUT R9, R9, R8, RZ, 0x3c, !PT ;  /* 0x0000000809099212 */ /* 0x001fc800078e3cff */
[----:B------:R-:W-:-:S04]  /*21540*/  @!P1 LOP3.LUT R8, R9, R8, RZ, 0x3c, !PT ;  /* 0x0000000809089212 */ /* 0x000fc800078e3cff */
[----:B------:R-:W-:-:S05]  /*21550*/  @!P1 LOP3.LUT R9, R9, R8, RZ, 0x3c, !PT ;  /* 0x0000000809099212 */ /* 0x000fca00078e3cff */
[----:B------:R-:W2:Y:S04]  /*21560*/  @!P1 LDG.E.U16 R18, desc[UR10][R8.64] ;  /* 0x0000000a08129981 */ /* 0x000ea8000c1e1500 */
[----:B---3--:R0:W-:Y:S04]  /*21570*/  STL [R1+0x3c], R6 ;  /* 0x00003c0601007387 */ /* 0x0081e80000100800 */
[----:B0-----:R-:W3:Y:S04]  /*21580*/  LDL R6, [R1+0x9fc] ;  /* 0x0009fc0001067983 */ /* 0x001ee80000100800 */
[----:B------:R-:W-:Y:S04]  /*21590*/  STS.U16 [R16+UR5+0x2880], R17 ;  /* 0x0028801110007988 */ /* 0x000fe80008000405 */
[----:B--2---:R0:W-:Y:S04]  /*215a0*/  STL [R1+0x38], R18 ;  /* 0x0000381201007387 */ /* 0x0041e80000100800 */
[----:B0-----:R-:W2:Y:S04]  /*215b0*/  LDL.LU R18, [R1+0x1968] ;  /* 0x0019680001127983 */ /* 0x001ea80000300800 */
[----:B------:R-:W4:Y:S04]  /*215c0*/  LDL R8, [R1+0xa78] ;  /* 0x000a780001087983 */ /* 0x000f280000100800 */
[----:B------:R-:W4:Y:S04]  /*215d0*/  LDL R9, [R1+0xa7c] ;  /* 0x000a7c0001097983 */ /* 0x000f280000100800 */
[----:B------:R-:W3:Y:S01]  /*215e0*/  LDL.LU R17, [R1+0x1964] ;  /* 0x0019640001117983 */ /* 0x000ee20000300800 */
[----:B------:R-:W-:-:S02]  /*215f0*/  PRMT R28, RZ, 0x7610, R28 ;  /* 0x00007610ff1c7816 */ /* 0x000fc4000000001c */
[----:B----4-:R-:W-:-:S04]  /*21600*/  @!P1 LOP3.LUT R9, R9, R8, RZ, 0x3c, !PT ;  /* 0x0000000809099212 */ /* 0x010fc800078e3cff */
[----:B------:R-:W-:-:S04]  /*21610*/  @!P1 LOP3.LUT R8, R9, R8, RZ, 0x3c, !PT ;  /* 0x0000000809089212 */ /* 0x000fc800078e3cff */
[----:B------:R-:W-:Y:S02]  /*21620*/  @!P1 LOP3.LUT R9, R9, R8, RZ, 0x3c, !PT ;  /* 0x0000000809099212 */ /* 0x000fe400078e3cff */
[----:B---3--:R-:W-:-:S03]  /*21630*/  PRMT R17, RZ, 0x7610, R17 ;  /* 0x00007610ff117816 */ /* 0x008fc60000000011 */
[----:B------:R0:W3:Y:S02]  /*21640*/  @!P1 LDG.E.U16 R28, desc[UR10][R8.64] ;  /* 0x0000000a081c9981 */ /* 0x0000e4000c1e1500 */
[----:B0-----:R-:W-:Y:S02]  /*21650*/  @!P1 IMAD.MOV.U32 R8, RZ, RZ, R13 ;  /* 0x000000ffff089224 */ /* 0x001fe400078e000d */
[----:B------:R-:W-:-:S05]  /*21660*/  @!P1 IMAD.MOV.U32 R9, RZ, RZ, R14 ;  /* 0x000000ffff099224 */ /* 0x000fca00078e000e */
[----:B------:R-:W4:Y:S04]  /*21670*/  @!P1 LDG.E.U16 R17, desc[UR10][R8.64] ;  /* 0x0000000a08119981 */ /* 0x000f28000c1e1500 */
[----:B------:R0:W-:Y:S04]  /*21680*/  STS.U16 [R16+UR5+0x2c80], R12 ;  /* 0x002c800c10007988 */ /* 0x0001e80008000405 */
[----:B0-----:R-:W2:Y:S04]  /*21690*/  LDL.LU R12, [R1+0x16c] ;  /* 0x00016c00010c7983 */ /* 0x001ea80000300800 */
[----:B------:R-:W2:Y:S04]  /*216a0*/  LDL R14, [R1+0x978] ;  /* 0x00097800010e7983 */ /* 0x000ea80000100800 */
[----:B------:R-:W2:Y:S04]  /*216b0*/  LDL R13, [R1+0x97c] ;  /* 0x00097c00010d7983 */ /* 0x000ea80000100800 */
[----:B---3--:R0:W-:Y:S04]  /*216c0*/  STL [R1+0x34], R28 ;  /* 0x0000341c01007387 */ /* 0x0081e80000100800 */
[----:B0-----:R-:W3:Y:S04]  /*216d0*/  LDL.LU R28, [R1+0x1e4] ;  /* 0x0001e400011c7983 */ /* 0x001ee80000300800 */
[----:B----4-:R0:W-:Y:S04]  /*216e0*/  STL [R1+0x30], R17 ;  /* 0x0000301101007387 */ /* 0x0101e80000100800 */
[----:B0-----:R-:W4:Y:S04]  /*216f0*/  LDL.LU R17, [R1+0x1960] ;  /* 0x0019600001117983 */ /* 0x001f280000300800 */
[----:B------:R-:W2:Y:S01]  /*21700*/  LDL.LU R9, [R1+0x158] ;  /* 0x0001580001097983 */ /* 0x000ea20000300800 */
[----:B------:R-:W-:Y:S01]  /*21710*/  PRMT R10, RZ, 0x7610, R10 ;  /* 0x00007610ff0a7816 */ /* 0x000fe2000000000a */
[----:B------:R-:W-:-:S02]  /*21720*/  @!P1 IMAD.MOV.U32 R8, RZ, RZ, R6 ;  /* 0x000000ffff089224 */ /* 0x000fc400078e0006 */
[----:B------:R-:W3:Y:S04]  /*21730*/  LDL R6, [R1+0x93c] ;  /* 0x00093c0001067983 */ /* 0x000ee80000100800 */
[----:B--2---:R0:W-:Y:S02]  /*21740*/  STS.U16 [R16+UR5+0x3080], R9 ;  /* 0x0030800910007988 */ /* 0x0041e40008000405 */
[----:B0-----:R-:W-:Y:S02]  /*21750*/  @!P1 IMAD.MOV.U32 R9, RZ, RZ, R11 ;  /* 0x000000ffff099224 */ /* 0x001fe400078e000b */
[----:B------:R-:W2:Y:S04]  /*21760*/  LDL R11, [R1+0x938] ;  /* 0x00093800010b7983 */ /* 0x000ea80000100800 */
[----:B------:R-:W4:Y:S04]  /*21770*/  @!P1 LDG.E.U16 R10, desc[UR10][R8.64] ;  /* 0x0000000a080a9981 */ /* 0x000f28000c1e1500 */
[----:B------:R-:W-:Y:S04]  /*21780*/  STS.U16 [R16+UR5+0x3480], R15 ;  /* 0x0034800f10007988 */ /* 0x000fe80008000405 */
[----:B------:R-:W3:Y:S04]  /*21790*/  LDL R8, [R1+0x9b8] ;  /* 0x0009b80001087983 */ /* 0x000ee80000100800 */
[----:B------:R-:W3:Y:S04]  /*217a0*/  LDL R9, [R1+0x9bc] ;  /* 0x0009bc0001097983 */ /* 0x000ee80000100800 */
[----:B----4-:R0:W-:Y:S04]  /*217b0*/  STL [R1+0x2c], R10 ;  /* 0x00002c0a01007387 */ /* 0x0101e80000100800 */
[----:B0-----:R-:W4:Y:S04]  /*217c0*/  LDL.LU R10, [R1+0x1e8] ;  /* 0x0001e800010a7983 */ /* 0x001f280000300800 */
[----:B------:R-:W2:Y:S01]  /*217d0*/  LDL.LU R15, [R1+0x195c] ;  /* 0x00195c00010f7983 */ /* 0x000ea20000300800 */
[----:B---3--:R-:W-:-:S04]  /*217e0*/  @!P1 LOP3.LUT R9, R9, R8, RZ, 0x3c, !PT ;  /* 0x0000000809099212 */ /* 0x008fc800078e3cff */
[----:B------:R-:W-:-:S04]  /*217f0*/  @!P1 LOP3.LUT R8, R9, R8, RZ, 0x3c, !PT ;  /* 0x0000000809089212 */ /* 0x000fc800078e3cff */
[----:B------:R-:W-:Y:S02]  /*21800*/  @!P1 LOP3.LUT R9, R9, R8, RZ, 0x3c, !PT ;  /* 0x0000000809099212 */ /* 0x000fe400078e3cff */
[----:B--2---:R-:W-:-:S06]  /*21810*/  PRMT R15, RZ, 0x7610, R15 ;  /* 0x00007610ff0f7816 */ /* 0x004fcc000000000f */
[----:B------:R0:W2:Y:S04]  /*21820*/  @!P1 LDG.E.U16 R15, desc[UR10][R8.64] ;  /* 0x0000000a080f9981 */ /* 0x0000a8000c1e1500 */
[----:B------:R-:W3:Y:S01]  /*21830*/  LDL.LU R9, [R1+0x164] ;  /* 0x0001640001097983 */ /* 0x000ee20000300800 */
[----:B------:R-:W-:Y:S01]  /*21840*/  PRMT R2, RZ, 0x7610, R2 ;  /* 0x00007610ff027816 */ /* 0x000fe20000000002 */
[----:B0-----:R-:W-:Y:S02]  /*21850*/  @!P1 IMAD.MOV.U32 R8, RZ, RZ, R13 ;  /* 0x000000ffff089224 */ /* 0x001fe400078e000d */
[----:B--2---:R0:W-:Y:S04]  /*21860*/  STL [R1+0x28], R15 ;  /* 0x0000280f01007387 */ /* 0x0041e80000100800 */
[----:B---3--:R1:W-:Y:S04]  /*21870*/  STS.U16 [R16+UR5+0x3880], R9 ;  /* 0x0038800910007988 */ /* 0x0083e80008000405 */
[----:B0-----:R-:W2:Y:S01]  /*21880*/  LDL.LU R15, [R1+0x1ec] ;  /* 0x0001ec00010f7983 */ /* 0x001ea20000300800 */
[----:B-1----:R-:W-:-:S05]  /*21890*/  @!P1 IMAD.MOV.U32 R9, RZ, RZ, R14 ;  /* 0x000000ffff099224 */ /* 0x002fca00078e000e */
[----:B------:R0:W3:Y:S04]  /*218a0*/  @!P1 LDG.E.U16 R2, desc[UR10][R8.64] ;  /* 0x0000000a08029981 */ /* 0x0000e8000c1e1500 */
[----:B------:R-:W4:Y:S01]  /*218b0*/  LDL.LU R9, [R1+0x168] ;  /* 0x0001680001097983 */ /* 0x000f220000300800 */
[----:B------:R-:W-:Y:S01]  /*218c0*/  PRMT R4, RZ, 0x7610, R4 ;  /* 0x00007610ff047816 */ /* 0x000fe20000000004 */
[----:B0-----:R-:W-:Y:S02]  /*218d0*/  @!P1 IMAD.MOV.U32 R8, RZ, RZ, R6 ;  /* 0x000000ffff089224 */ /* 0x001fe400078e0006 */
        /* <DEDUP_REMOVED lines=8> */
[----:B------:R-:W2:Y:S04]  /*21960*/  @!P1 LDG.E.U16 R4, desc[UR10][R8.64] ;  /* 0x0000000a08049981 */ /* 0x000ea8000c1e1500 */
[----:B------:R-:W3:Y:S04]  /*21970*/  LDL R8, [R1+0x8f8] ;  /* 0x0008f80001087983 */ /* 0x000ee80000100800 */
[----:B------:R-:W3:Y:S01]  /*21980*/  LDL R9, [R1+0x8fc] ;  /* 0x0008fc0001097983 */ /* 0x000ee20000100800 */
[----:B------:R-:W-:-:S03]  /*21990*/  PRMT R0, RZ, 0x7610, R0 ;  /* 0x00007610ff007816 */ /* 0x000fc60000000000 */
[----:B--2---:R0:W-:Y:S04]  /*219a0*/  STL [R1+0x20], R4 ;  /* 0x0000200401007387 */ /* 0x0041e80000100800 */
[----:B0-----:R-:W2:Y:S01]  /*219b0*/  LDL R4, [R1+0x87c] ;  /* 0x00087c0001047983 */ /* 0x001ea20000100800 */
[----:B---3--:R-:W-:-:S03]  /*219c0*/  @!P1 LOP3.LUT R9, R9, R8, RZ, 0x3c, !PT ;  /* 0x0000000809099212 */ /* 0x008fc600078e3cff */
[----:B------:R-:W3:Y:S01]  /*219d0*/  LDL.LU R11, [R1+0x1f8] ;  /* 0x0001f800010b7983 */ /* 0x000ee20000300800 */
[----:B------:R-:W-:-:S04]  /*219e0*/  @!P1 LOP3.LUT R8, R9, R8, RZ, 0x3c, !PT ;  /* 0x0000000809089212 */ /* 0x000fc800078e3cff */
[----:B------:R-:W-:-:S05]  /*219f0*/  @!P1 LOP3.LUT R9, R9, R8, RZ, 0x3c, !PT ;  /* 0x0000000809099212 */ /* 0x000fca00078e3cff */
[----:B------:R0:W3:Y:S02]  /*21a00*/  @!P1 LDG.E.U16 R17, desc[UR10][R8.64] ;  /* 0x0000000a08119981 */ /* 0x0000e4000c1e1500 */
[----:B0-----:R-:W-:Y:S02]  /*21a10*/  @!P1 IMAD.MOV.U32 R8, RZ, RZ, R2 ;  /* 0x000000ffff089224 */ /* 0x001fe400078e0002 */
[----:B------:R-:W-:-:S05]  /*21a20*/  @!P1 IMAD.MOV.U32 R9, RZ, RZ, R13 ;  /* 0x000000ffff099224 */ /* 0x000fca00078e000d */
[----:B------:R4:W3:Y:S01]  /*21a30*/  @!P1 LDG.E.U16 R0, desc[UR10][R8.64] ;  /* 0x0000000a08009981 */ /* 0x0008e2000c1e1500 */
[----:B------:R-:W-:-:S03]  /*21a40*/  PRMT R3, RZ, 0x7610, R3 ;  /* 0x00007610ff037816 */ /* 0x000fc60000000003 */
[----:B------:R0:W-:Y:S04]  /*21a50*/  STS.U16 [R16+UR5+0x4080], R12 ;  /* 0x0040800c10007988 */ /* 0x0001e80008000405 */
[----:B------:R-:W-:Y:S01]  /*21a60*/  STS.U16 [R16+UR5+0x4480], R28 ;  /* 0x0044801c10007988 */ /* 0x000fe20008000405 */
[----:B----4-:R-:W-:-:S03]  /*21a70*/  @!P1 IMAD.MOV.U32 R9, RZ, RZ, R6 ;  /* 0x000000ffff099224 */ /* 0x010fc600078e0006 */
[----:B0-----:R-:W4:Y:S04]  /*21a80*/  LDL.LU R12, [R1+0x1fc] ;  /* 0x0001fc00010c7983 */ /* 0x001f280000300800 */
[----:B------:R-:W-:Y:S01]  /*21a90*/  STS.U16 [R16+UR5+0x4880], R10 ;  /* 0x0048800a10007988 */ /* 0x000fe20008000405 */
[----:B--2---:R-:W-:-:S05]  /*21aa0*/  @!P1 IMAD.MOV.U32 R8, RZ, RZ, R4 ;  /* 0x000000ffff089224 */ /* 0x004fca00078e0004 */
[----:B------:R-:W2:Y:S04]  /*21ab0*/  @!P1 LDG.E.U16 R3, desc[UR10][R8.64] ;  /* 0x0000000a08039981 */ /* 0x000ea8000c1e1500 */
[----:B---3--:R0:W-:Y:S04]  /*21ac0*/  STL [R1+0x1c], R17 ;  /* 0x00001c1101007387 */ /* 0x0081e80000100800 */
[----:B0-----:R-:W3:Y:S04]  /*21ad0*/  LDL.LU R17, [R1+0x1958] ;  /* 0x0019580001117983 */ /* 0x001ee80000300800 */
[----:B------:R-:W4:Y:S04]  /*21ae0*/  LDL R28, [R1+0x83c] ;  /* 0x00083c00011c7983 */ /* 0x000f280000100800 */
[----:B------:R-:W3:Y:S04]  /*21af0*/  LDL.LU R13, [R1+0x204] ;  /* 0x00020400010d7983 */ /* 0x000ee80000300800 */
[----:B------:R-:W3:Y:S04]  /*21b00*/  LDL R2, [R1+0x7f8] ;  /* 0x0007f80001027983 */ /* 0x000ee80000100800 */
[----:B------:R0:W-:Y:S04]  /*21b10*/  STL [R1+0x18], R0 ;  /* 0x0000180001007387 */ /* 0x0001e80000100800 */
[----:B------:R-:W3:Y:S04]  /*21b20*/  LDL R9, [R1+0x838] ;  /* 0x0008380001097983 */ /* 0x000ee80000100800 */
[----:B------:R-:W3:Y:S04]  /*21b30*/  LDL R10, [R1+0x7b8] ;  /* 0x0007b800010a7983 */ /* 0x000ee80000100800 */
[----:B0-----:R-:W3:Y:S04]  /*21b40*/  LDL R0, [R1+0x7fc] ;  /* 0x0007fc0001007983 */ /* 0x001ee80000100800 */
[----:B------:R-:W3:Y:S01]  /*21b50*/  LDL R6, [R1+0x7bc] ;  /* 0x0007bc0001067983 */ /* 0x000ee20000100800 */
[----:B------:R-:W-:-:S02]  /*21b60*/  PRMT R25, RZ, 0x7610, R25 ;  /* 0x00007610ff197816 */ /* 0x000fc40000000019 */
[----:B------:R-:W-:Y:S01]  /*21b70*/  PRMT R21, RZ, 0x7610, R21 ;  /* 0x00007610ff157816 */ /* 0x000fe20000000015 */
[----:B------:R-:W3:Y:S01]  /*21b80*/  LDL R4, [R1+0x778] ;  /* 0x0007780001047983 */ /* 0x000ee20000100800 */
[----:B------:R-:W-:-:S03]  /*21b90*/  PRMT R5, RZ, 0x7610, R5 ;  /* 0x00007610ff057816 */ /* 0x000fc60000000005 */
[----:B------:R-:W-:Y:S04]  /*21ba0*/  STS.U16 [R16+UR5+0x4c80], R15 ;  /* 0x004c800f10007988 */ /* 0x000fe80008000405 */
[----:B------:R-:W-:Y:S04]  /*21bb0*/  STS.U16 [R16+UR5+0x5080], R14 ;  /* 0x0050800e10007988 */ /* 0x000fe80008000405 */
[----:B--2---:R0:W-:Y:S04]  /*21bc0*/  STL [R1+0x14], R3 ;  /* 0x0000140301007387 */ /* 0x0041e80000100800 */
[----:B0-----:R-:W2:Y:S04]  /*21bd0*/  LDL R3, [R1+0x77c] ;  /* 0x00077c0001037983 */ /* 0x001ea80000100800 */
[----:B------:R-:W2:Y:S04]  /*21be0*/  LDL.LU R15, [R1+0x208] ;  /* 0x00020800010f7983 */ /* 0x000ea80000300800 */
[----:B------:R-:W2:Y:S01]  /*21bf0*/  LDL.LU R14, [R1+0x20c] ;  /* 0x00020c00010e7983 */ /* 0x000ea20000300800 */
[----:B----4-:R-:W-:-:S05]  /*21c00*/  @!P1 IMAD.MOV.U32 R8, RZ, RZ, R28 ;  /* 0x000000ffff089224 */ /* 0x010fca00078e001c */
[----:B---3--:R0:W3:Y:S02]  /*21c10*/  @!P1 LDG.E.U16 R25, desc[UR10][R8.64] ;  /* 0x0000000a08199981 */ /* 0x0080e4000c1e1500 */
[----:B0-----:R-:W-:Y:S02]  /*21c20*/  @!P1 IMAD.MOV.U32 R8, RZ, RZ, R0 ;  /* 0x000000ffff089224 */ /* 0x001fe400078e0000 */
[----:B------:R-:W-:Y:S01]  /*21c30*/  @!P1 IMAD.MOV.U32 R9, RZ, RZ, R2 ;  /* 0x000000ffff099224 */ /* 0x000fe200078e0002 */
[----:B------:R-:W4:Y:S04]  /*21c40*/  LDL R0, [R1+0x73c] ;  /* 0x00073c0001007983 */ /* 0x000f280000100800 */
[----:B------:R0:W3:Y:S04]  /*21c50*/  @!P1 LDG.E.U16 R21, desc[UR10][R8.64] ;  /* 0x0000000a08159981 */ /* 0x0000e8000c1e1500 */
[----:B------:R-:W3:Y:S01]  /*21c60*/  LDL R2, [R1+0x738] ;  /* 0x0007380001027983 */ /* 0x000ee20000100800 */
[----:B0-----:R-:W-:-:S02]  /*21c70*/  @!P1 IMAD.MOV.U32 R8, RZ, RZ, R6 ;  /* 0x000000ffff089224 */ /* 0x001fc400078e0006 */
[----:B------:R-:W-:Y:S01]  /*21c80*/  @!P1 IMAD.MOV.U32 R9, RZ, RZ, R10 ;  /* 0x000000ffff099224 */ /* 0x000fe200078e000a */
[----:B------:R-:W-:Y:S01]  /*21c90*/  PRMT R27, RZ, 0x7610, R27 ;  /* 0x00007610ff1b7816 */ /* 0x000fe2000000001b */
[----:B------:R-:W3:Y:S04]  /*21ca0*/  LDL.LU R10, [R1+0x214] ;  /* 0x00021400010a7983 */ /* 0x000ee80000300800 */
[----:B------:R0:W3:Y:S01]  /*21cb0*/  @!P1 LDG.E.U16 R5, desc[UR10][R8.64] ;  /* 0x0000000a08059981 */ /* 0x0000e2000c1e1500 */
[----:B------:R-:W-:Y:S01]  /*21cc0*/  PRMT R23, RZ, 0x7610, R23 ;  /* 0x00007610ff177816 */ /* 0x000fe20000000017 */
[----:B0-----:R-:W-:Y:S02]  /*21cd0*/  @!P1 IMAD.MOV.U32 R9, RZ, RZ, R4 ;  /* 0x000000ffff099224 */ /* 0x001fe400078e0004 */
[----:B--2---:R-:W-:-:S05]  /*21ce0*/  @!P1 IMAD.MOV.U32 R8, RZ, RZ, R3 ;  /* 0x000000ffff089224 */ /* 0x004fca00078e0003 */
[----:B------:R4:W2:Y:S02]  /*21cf0*/  @!P1 LDG.E.U16 R27, desc[UR10][R8.64] ;  /* 0x0000000a081b9981 */ /* 0x0008a4000c1e1500 */
[----:B----4-:R-:W-:Y:S02]  /*21d00*/  @!P1 IMAD.MOV.U32 R8, RZ, RZ, R0 ;  /* 0x000000ffff089224 */ /* 0x010fe400078e0000 */
[----:B---3--:R-:W-:-:S05]  /*21d10*/  @!P1 IMAD.MOV.U32 R9, RZ, RZ, R2 ;  /* 0x000000ffff099224 */ /* 0x008fca00078e0002 */
[----:B------:R-:W3:Y:S04]  /*21d20*/  @!P1 LDG.E.U16 R23, desc[UR10][R8.64] ;  /* 0x0000000a08179981 */ /* 0x000ee8000c1e1500 */
[----:B------:R0:W-:Y:S04]  /*21d30*/  STL [R1+0x4], R5 ;  /* 0x0000040501007387 */ /* 0x0001e80000100800 */
[----:B------:R-:W4:Y:S04]  /*21d40*/  LDL R4, [R1+0x6fc] ;  /* 0x0006fc0001047983 */ /* 0x000f280000100800 */
[----:B0-----:R-:W4:Y:S04]  /*21d50*/  LDL R5, [R1+0x6f8] ;  /* 0x0006f80001057983 */ /* 0x001f280000100800 */
[----:B------:R-:W-:Y:S04]  /*21d60*/  STS.U16 [R16+UR5+0x5480], R11 ;  /* 0x0054800b10007988 */ /* 0x000fe80008000405 */
[----:B------:R0:W-:Y:S01]  /*21d70*/  STS.U16 [R16+UR5+0x5880], R12 ;  /* 0x0058800c10007988 */ /* 0x0001e20008000405 */
[----:B------:R-:W-:-:S03]  /*21d80*/  PRMT R18, RZ, 0x7610, R18 ;  /* 0x00007610ff127816 */ /* 0x000fc60000000012 */
[----:B------:R1:W-:Y:S04]  /*21d90*/  STS.U16 [R16+UR5+0x5c80], R13 ;  /* 0x005c800d10007988 */ /* 0x0003e80008000405 */
[----:B0-----:R-:W4:Y:S04]  /*21da0*/  LDL.LU R12, [R1+0x218] ;  /* 0x00021800010c7983 */ /* 0x001f280000300800 */
[----:B--2---:R-:W-:Y:S04]  /*21db0*/  STL [R1+0x18d4], R27 ;  /* 0x0018d41b01007387 */ /* 0x004fe80000100800 */
[----:B------:R-:W2:Y:S04]  /*21dc0*/  LDL R6, [R1+0x6b8] ;  /* 0x0006b80001067983 */ /* 0x000ea80000100800 */
[----:B------:R-:W2:Y:S04]  /*21dd0*/  LDL R3, [R1+0x6bc] ;  /* 0x0006bc0001037983 */ /* 0x000ea80000100800 */
[----:B------:R-:W2:Y:S04]  /*21de0*/  LDL R0, [R1+0x67c] ;  /* 0x00067c0001007983 */ /* 0x000ea80000100800 */
[----:B-1----:R-:W2:Y:S04]  /*21df0*/  LDL.LU R13, [R1+0x21c] ;  /* 0x00021c00010d7983 */ /* 0x002ea80000300800 */
[----:B---3--:R-:W-:Y:S04]  /*21e00*/  STL [R1+0x18d8], R23 ;  /* 0x0018d81701007387 */ /* 0x008fe80000100800 */
[----:B------:R-:W-:Y:S04]  /*21e10*/  STL [R1+0x10], R25 ;  /* 0x0000101901007387 */ /* 0x000fe80000100800 */
[----:B------:R-:W3:Y:S01]  /*21e20*/  LDL R2, [R1+0x678] ;  /* 0x0006780001027983 */ /* 0x000ee20000100800 */
[----:B----4-:R-:W-:-:S02]  /*21e30*/  @!P1 IMAD.MOV.U32 R8, RZ, RZ, R4 ;  /* 0x000000ffff089224 */ /* 0x010fc400078e0004 */
[----:B------:R-:W-:-:S05]  /*21e40*/  @!P1 IMAD.MOV.U32 R9, RZ, RZ, R5 ;  /* 0x000000ffff099224 */ /* 0x000fca00078e0005 */
[----:B------:R2:W4:Y:S01]  /*21e50*/  @!P1 LDG.E.U16 R18, desc[UR10][R8.64] ;  /* 0x0000000a08129981 */ /* 0x000522000c1e1500 */
[----:B------:R-:W-:-:S03]  /*21e60*/  PRMT R7, RZ, 0x7610, R7 ;  /* 0x00007610ff077816 */ /* 0x000fc60000000007 */
[----:B------:R0:W-:Y:S04]  /*21e70*/  STS.U16 [R16+UR5+0x6080], R15 ;  /* 0x0060800f10007988 */ /* 0x0001e80008000405 */
[----:B------:R-:W-:Y:S04]  /*21e80*/  STS.U16 [R16+UR5+0x6480], R14 ;  /* 0x0064800e10007988 */ /* 0x000fe80008000405 */
[----:B------:R1:W-:Y:S04]  /*21e90*/  STS.U16 [R16+UR5+0x6880], R10 ;  /* 0x0068800a10007988 */ /* 0x0003e80008000405 */
[----:B0-----:R-:W4:Y:S04]  /*21ea0*/  LDL.LU R15, [R1+0x224] ;  /* 0x00022400010f7983 */ /* 0x001f280000300800 */
[----:B------:R-:W4:Y:S01]  /*21eb0*/  LDL R4, [R1+0x63c] ;  /* 0x00063c0001047983 */ /* 0x000f220000100800 */
[----:B--2---:R-:W-:-:S02]  /*21ec0*/  @!P1 IMAD.MOV.U32 R9, RZ, RZ, R6 ;  /* 0x000000ffff099224 */ /* 0x004fc400078e0006 */
[----:B------:R-:W-:-:S05]  /*21ed0*/  @!P1 IMAD.MOV.U32 R8, RZ, RZ, R3 ;  /* 0x000000ffff089224 */ /* 0x000fca00078e0003 */
[----:B------:R0:W2:Y:S01]  /*21ee0*/  @!P1 LDG.E.U16 R7, desc[UR10][R8.64] ;  /* 0x0000000a08079981 */ /* 0x0000a2000c1e1500 */
[----:B-1----:R-:W-:Y:S01]  /*21ef0*/  @!P1 IMAD.MOV.U32 R10, RZ, RZ, R0 ;  /* 0x000000ffff0a9224 */ /* 0x002fe200078e0000 */
[----:B0-----:R-:W-:Y:S01]  /*21f00*/  PRMT R8, RZ, 0x7610, R8 ;  /* 0x00007610ff087816 */ /* 0x001fe20000000008 */
[----:B---3--:R-:W-:-:S05]  /*21f10*/  @!P1 IMAD.MOV.U32 R11, RZ, RZ, R2 ;  /* 0x000000ffff0b9224 */ /* 0x008fca00078e0002 */
[----:B------:R0:W3:Y:S04]  /*21f20*/  @!P1 LDG.E.U16 R8, desc[UR10][R10.64] ;  /* 0x0000000a0a089981 */ /* 0x0000e8000c1e1500 */
[----:B----4-:R-:W-:Y:S04]  /*21f30*/  STL [R1+0x18dc], R18 ;  /* 0x0018dc1201007387 */ /* 0x010fe80000100800 */
[----:B------:R1:W-:Y:S04]  /*21f40*/  STL [R1+0xc], R21 ;  /* 0x00000c1501007387 */ /* 0x0003e80000100800 */
[----:B------:R-:W4:Y:S04]  /*21f50*/  LDL R5, [R1+0x638] ;  /* 0x0006380001057983 */ /* 0x000f280000100800 */
[----:B------:R-:W4:Y:S04]  /*21f60*/  LDL.LU R14, [R1+0x228] ;  /* 0x00022800010e7983 */ /* 0x000f280000300800 */
[----:B------:R-:W4:Y:S04]  /*21f70*/  LDL R6, [R1+0x5f8] ;  /* 0x0005f80001067983 */ /* 0x000f280000100800 */
[----:B------:R-:W4:Y:S01]  /*21f80*/  LDL R3, [R1+0x5fc] ;  /* 0x0005fc0001037983 */ /* 0x000f220000100800 */
[----:B0-----:R-:W-:-:S03]  /*21f90*/  @!P1 IMAD.MOV.U32 R10, RZ, RZ, R4 ;  /* 0x000000ffff0a9224 */ /* 0x001fc600078e0004 */
[----:B--2---:R-:W-:Y:S04]  /*21fa0*/  STL [R1+0x18e0], R7 ;  /* 0x0018e00701007387 */ /* 0x004fe80000100800 */
[----:B-1----:R-:W2:Y:S04]  /*21fb0*/  LDL.LU R21, [R1+0x22c] ;  /* 0x00022c0001157983 */ /* 0x002ea80000300800 */
[----:B------:R-:W2:Y:S04]  /*21fc0*/  LDL R2, [R1+0x5b8] ;  /* 0x0005b80001027983 */ /* 0x000ea80000100800 */
[----:B------:R-:W2:Y:S04]  /*21fd0*/  LDL R0, [R1+0x5bc] ;  /* 0x0005bc0001007983 */ /* 0x000ea80000100800 */
[----:B---3--:R-:W-:Y:S04]  /*21fe0*/  STL [R1+0x18e4], R8 ;  /* 0x0018e40801007387 */ /* 0x008fe80000100800 */
[----:B------:R-:W3:Y:S01]  /*21ff0*/  LDL R4, [R1+0xd24] ;  /* 0x000d240001047983 */ /* 0x000ee20000100800 */
[----:B----4-:R-:W-:-:S03]  /*22000*/  @!P1 IMAD.MOV.U32 R11, RZ, RZ, R5 ;  /* 0x000000ffff0b9224 */ /* 0x010fc600078e0005 */
[----:B------:R-:W4:Y:S01]  /*22010*/  LDL R5, [R1+0x58c] ;  /* 0x00058c0001057983 */ /* 0x000f220000100800 */
[----:B------:R-:W-:-:S03]  /*22020*/  PRMT R9, RZ, 0x7610, R9 ;  /* 0x00007610ff097816 */ /* 0x000fc60000000009 */
[----:B------:R0:W-:Y:S04]  /*22030*/  STS.U16 [R16+UR5+0x6c80], R12 ;  /* 0x006c800c10007988 */ /* 0x0001e80008000405 */
[----:B------:R1:W4:Y:S04]  /*22040*/  @!P1 LDG.E.U16 R9, desc[UR10][R10.64] ;  /* 0x0000000a0a099981 */ /* 0x000328000c1e1500 */
[----:B------:R1:W-:Y:S01]  /*22050*/  STS.U16 [R16+UR5+0x7080], R13 ;  /* 0x0070800d10007988 */ /* 0x0003e20008000405 */
[----:B0-----:R-:W-:Y:S01]  /*22060*/  @!P1 IMAD.MOV.U32 R12, RZ, RZ, R3 ;  /* 0x000000ffff0c9224 */ /* 0x001fe200078e0003 */
[----:B-1----:R-:W-:Y:S01]  /*22070*/  PRMT R10, RZ, 0x7610, R10 ;  /* 0x00007610ff0a7816 */ /* 0x002fe2000000000a */
[----:B------:R-:W-:Y:S01]  /*22080*/  @!P1 IMAD.MOV.U32 R13, RZ, RZ, R6 ;  /* 0x000000ffff0d9224 */ /* 0x000fe200078e0006 */
[----:B------:R-:W-:-:S04]  /*22090*/  PRMT R11, RZ, 0x7610, R11 ;  /* 0x00007610ff0b7816 */ /* 0x000fc8000000000b */
[----:B------:R2:W4:Y:S04]  /*220a0*/  @!P1 LDG.E.U16 R10, desc[UR10][R12.64] ;  /* 0x0000000a0c0a9981 */ /* 0x000528000c1e1500 */
[----:B------:R-:W-:Y:S04]  /*220b0*/  STS.U16 [R16+UR5+0x7480], R15 ;  /* 0x0074800f10007988 */ /* 0x000fe80008000405 */
[----:B------:R3:W-:Y:S01]  /*220c0*/  STS.U16 [R16+UR5+0x7880], R14 ;  /* 0x0078800e10007988 */ /* 0x0007e20008000405 */
[----:B--2---:R-:W-:Y:S02]  /*220d0*/  @!P1 IMAD.MOV.U32 R13, RZ, RZ, R2 ;  /* 0x000000ffff0d9224 */ /* 0x004fe400078e0002 */
[----:B------:R-:W-:-:S05]  /*220e0*/  @!P1 IMAD.MOV.U32 R12, RZ, RZ, R0 ;  /* 0x000000ffff0c9224 */ /* 0x000fca00078e0000 */
[----:B------:R0:W2:Y:S02]  /*220f0*/  @!P1 LDG.E.U16 R11, desc[UR10][R12.64] ;  /* 0x0000000a0c0b9981 */ /* 0x0000a4000c1e1500 */
[----:B0-----:R-:W-:Y:S01]  /*22100*/  PRMT R12, RZ, 0x7610, R12 ;  /* 0x00007610ff0c7816 */ /* 0x001fe2000000000c */
[----:B---3--:R-:W-:Y:S02]  /*22110*/  @!P1 IMAD.MOV.U32 R14, RZ, RZ, R4 ;  /* 0x000000ffff0e9224 */ /* 0x008fe400078e0004 */
[----:B----4-:R-:W-:-:S05]  /*22120*/  @!P1 IMAD.MOV.U32 R15, RZ, RZ, R5 ;  /* 0x000000ffff0f9224 */ /* 0x010fca00078e0005 */
[----:B------:R-:W3:Y:S01]  /*22130*/  @!P1 LDG.E.U16 R12, desc[UR10][R14.64] ;  /* 0x0000000a0e0c9981 */ /* 0x000ee2000c1e1500 */
[----:B------:R-:W0:Y:S03]  /*22140*/  S2R R3, SR_TID.X ;  /* 0x0000000000037919 */ /* 0x000e260000002100 */
[----:B------:R-:W-:Y:S04]  /*22150*/  STL [R1+0x18e8], R9 ;  /* 0x0018e80901007387 */ /* 0x000fe80000100800 */
[----:B------:R-:W4:Y:S04]  /*22160*/  LDL.LU R25, [R1+0x24c] ;  /* 0x00024c0001197983 */ /* 0x000f280000300800 */
[----:B------:R-:W-:Y:S04]  /*22170*/  STL [R1+0x18ec], R10 ;  /* 0x0018ec0a01007387 */ /* 0x000fe80000100800 */
[----:B------:R-:W4:Y:S04]  /*22180*/  LDL R2, [R1+0xd28] ;  /* 0x000d280001027983 */ /* 0x000f280000100800 */
[----:B------:R-:W4:Y:S04]  /*22190*/  LDL R0, [R1+0xd54] ;  /* 0x000d540001007983 */ /* 0x000f280000100800 */
[----:B------:R-:W4:Y:S01]  /*221a0*/  LDL.LU R23, [R1+0x248] ;  /* 0x0002480001177983 */ /* 0x000f220000300800 */
[----:B0-----:R-:W-:-:S03]  /*221b0*/  LOP3.LUT R27, R3, 0x3f, RZ, 0xc0, !PT ;  /* 0x0000003f031b7812 */ /* 0x001fc600078ec0ff */
[----:B--2---:R-:W-:Y:S04]  /*221c0*/  STL [R1+0x18f0], R11 ;  /* 0x0018f00b01007387 */ /* 0x004fe80000100800 */
[----:B------:R-:W2:Y:S04]  /*221d0*/  LDL.LU R4, [R1+0x244] ;  /* 0x0002440001047983 */ /* 0x000ea80000300800 */
[----:B---3--:R-:W-:Y:S04]  /*221e0*/  STL [R1+0x18f4], R12 ;  /* 0x0018f40c01007387 */ /* 0x008fe80000100800 */
[----:B------:R-:W3:Y:S04]  /*221f0*/  LDL R8, [R1+0x570] ;  /* 0x0005700001087983 */ /* 0x000ee80000100800 */
[----:B------:R-:W2:Y:S04]  /*22200*/  LDL R7, [R1+0xce8] ;  /* 0x000ce80001077983 */ /* 0x000ea80000100800 */
[----:B------:R-:W2:Y:S04]  /*22210*/  LDL.LU R28, [R1+0x240] ;  /* 0x00024000011c7983 */ /* 0x000ea80000300800 */
[----:B------:R-:W-:Y:S04]  /*22220*/  STL [R1+0x194c], R27 ;  /* 0x00194c1b01007387 */ /* 0x000fe80000100800 */
[----:B------:R-:W2:Y:S04]  /*22230*/  LDL R6, [R1+0xcb0] ;  /* 0x000cb00001067983 */ /* 0x000ea80000100800 */
[----:B------:R-:W2:Y:S01]  /*22240*/  LDL R5, [R1+0xcb4] ;  /* 0x000cb40001057983 */ /* 0x000ea20000100800 */
[----:B------:R-:W-:Y:S01]  /*22250*/  PRMT R13, RZ, 0x7610, R13 ;  /* 0x00007610ff0d7816 */ /* 0x000fe2000000000d */
[----:B----4-:R-:W-:Y:S01]  /*22260*/  @!P1 IMAD.MOV.U32 R15, RZ, RZ, R2 ;  /* 0x000000ffff0f9224 */ /* 0x010fe200078e0002 */
[----:B------:R-:W-:Y:S01]  /*22270*/  PRMT R17, RZ, 0x7610, R17 ;  /* 0x00007610ff117816 */ /* 0x000fe20000000011 */
[----:B------:R-:W4:Y:S01]  /*22280*/  LDL R2, [R1+0xc70] ;  /* 0x000c700001027983 */ /* 0x000f220000100800 */
[----:B------:R-:W-:Y:S01]  /*22290*/  @!P1 IMAD.MOV.U32 R14, RZ, RZ, R0 ;  /* 0x000000ffff0e9224 */ /* 0x000fe200078e0000 */
[----:B------:R-:W-:-:S02]  /*222a0*/  PRMT R19, RZ, 0x7610, R19 ;  /* 0x00007610ff137816 */ /* 0x000fc40000000013 */
[----:B------:R-:W4:Y:S04]  /*222b0*/  LDL R0, [R1+0xc74] ;  /* 0x000c740001007983 */ /* 0x000f280000100800 */
[----:B------:R3:W4:Y:S02]  /*222c0*/  @!P1 LDG.E.U16 R13, desc[UR10][R14.64] ;  /* 0x0000000a0e0d9981 */ /* 0x000724000c1e1500 */
[----:B---3--:R-:W-:Y:S02]  /*222d0*/  @!P1 IMAD.MOV.U32 R15, RZ, RZ, R8 ;  /* 0x000000ffff0f9224 */ /* 0x008fe400078e0008 */
[----:B--2---:R-:W-:-:S05]  /*222e0*/  @!P1 IMAD.MOV.U32 R14, RZ, RZ, R7 ;  /* 0x000000ffff0e9224 */ /* 0x004fca00078e0007 */
[----:B------:R0:W2:Y:S02]  /*222f0*/  @!P1 LDG.E.U16 R17, desc[UR10][R14.64] ;  /* 0x0000000a0e119981 */ /* 0x0000a4000c1e1500 */
[----:B0-----:R-:W-:Y:S02]  /*22300*/  @!P1 IMAD.MOV.U32 R15, RZ, RZ, R6 ;  /* 0x000000ffff0f9224 */ /* 0x001fe400078e0006 */
[----:B------:R-:W-:-:S05]  /*22310*/  @!P1 IMAD.MOV.U32 R14, RZ, RZ, R5 ;  /* 0x000000ffff0e9224 */ /* 0x000fca00078e0005 */
[----:B------:R-:W3:Y:S01]  /*22320*/  @!P1 LDG.E.U16 R19, desc[UR10][R14.64] ;  /* 0x0000000a0e139981 */ /* 0x000ee2000c1e1500 */
[----:B------:R-:W-:-:S03]  /*22330*/  IMAD.SHL.U32 R3, R27, 0x2, RZ ;  /* 0x000000021b037824 */ /* 0x000fc600078e00ff */
[----:B------:R0:W-:Y:S02]  /*22340*/  STS.U16 [R16+UR5+0x7c80], R21 ;  /* 0x007c801510007988 */ /* 0x0001e40008000405 */
[----:B------:R-:W-:-:S05]  /*22350*/  LOP3.LUT R3, R3, 0x20, RZ, 0x3c, !PT ;  /* 0x0000002003037812 */ /* 0x000fca00078e3cff */
[----:B------:R1:W-:Y:S04]  /*22360*/  STS.U16 [R3+UR5+0x100], R25 ;  /* 0x0001001903007988 */ /* 0x0003e80008000405 */
[----:B0-----:R-:W3:Y:S04]  /*22370*/  LDL.LU R16, [R1+0x23c] ;  /* 0x00023c0001107983 */ /* 0x001ee80000300800 */
[----:B------:R-:W3:Y:S04]  /*22380*/  LDL.LU R21, [R1+0x238] ;  /* 0x0002380001157983 */ /* 0x000ee80000300800 */
[----:B----4-:R-:W-:Y:S04]  /*22390*/  STL [R1+0x18f8], R13 ;  /* 0x0018f80d01007387 */ /* 0x010fe80000100800 */
[----:B-1----:R-:W4:Y:S04]  /*223a0*/  LDL.LU R25, [R1+0x234] ;  /* 0x0002340001197983 */ /* 0x002f280000300800 */
[----:B------:R-:W4:Y:S04]  /*223b0*/  LDL R9, [R1+0xc30] ;  /* 0x000c300001097983 */ /* 0x000f280000100800 */
[----:B------:R-:W4:Y:S04]  /*223c0*/  LDL R8, [R1+0xc34] ;  /* 0x000c340001087983 */ /* 0x000f280000100800 */
[----:B------:R-:W-:Y:S04]  /*223d0*/  STS.U16 [R3+UR5+0x500], R23 ;  /* 0x0005001703007988 */ /* 0x000fe80008000405 */
[----:B------:R0:W-:Y:S04]  /*223e0*/  STS.U16 [R3+UR5+0x900], R4 ;  /* 0x0009000403007988 */ /* 0x0001e80008000405 */
[----:B--2---:R-:W-:Y:S04]  /*223f0*/  STL [R1+0x18fc], R17 ;  /* 0x0018fc1101007387 */ /* 0x004fe80000100800 */
[----:B------:R-:W2:Y:S04]  /*22400*/  LDL R7, [R1+0xbf0] ;  /* 0x000bf00001077983 */ /* 0x000ea80000100800 */
[----:B------:R-:W2:Y:S04]  /*22410*/  LDL R6, [R1+0xbf4] ;  /* 0x000bf40001067983 */ /* 0x000ea80000100800 */
[----:B---3--:R-:W-:Y:S04]  /*22420*/  STL [R1+0x1900], R19 ;  /* 0x0019001301007387 */ /* 0x008fe80000100800 */
[----:B------:R-:W3:Y:S04]  /*22430*/  LDL R5, [R1+0xbb0] ;  /* 0x000bb00001057983 */ /* 0x000ee80000100800 */
[----:B0-----:R-:W3:Y:S01]  /*22440*/  LDL R4, [R1+0xbb4] ;  /* 0x000bb40001047983 */ /* 0x001ee20000100800 */
[----:B------:R-:W-:-:S02]  /*22450*/  @!P1 IMAD.MOV.U32 R14, RZ, RZ, R0 ;  /* 0x000000ffff0e9224 */ /* 0x000fc400078e0000 */
[----:B------:R-:W-:Y:S01]  /*22460*/  @!P1 IMAD.MOV.U32 R15, RZ, RZ, R2 ;  /* 0x000000ffff0f9224 */ /* 0x000fe200078e0002 */
[----:B------:R-:W3:Y:S04]  /*22470*/  LDL R0, [R1+0xb74] ;  /* 0x000b740001007983 */ /* 0x000ee80000100800 */
[----:B------:R-:W3:Y:S01]  /*22480*/  LDL R2, [R1+0xb70] ;  /* 0x000b700001027983 */ /* 0x000ee20000100800 */
[----:B------:R-:W-:Y:S02]  /*22490*/  PRMT R20, RZ, 0x7610, R20 ;  /* 0x00007610ff147816 */ /* 0x000fe40000000014 */
[----:B------:R-:W-:-:S04]  /*224a0*/  PRMT R22, RZ, 0x7610, R22 ;  /* 0x00007610ff167816 */ /* 0x000fc80000000016 */
[----:B------:R4:W3:Y:S01]  /*224b0*/  @!P1 LDG.E.U16 R20, desc[UR10][R14.64] ;  /* 0x0000000a0e149981 */ /* 0x0008e2000c1e1500 */
[----:B------:R-:W-:Y:S01]  /*224c0*/  PRMT R24, RZ, 0x7610, R24 ;  /* 0x00007610ff187816 */ /* 0x000fe20000000018 */
[----:B----4-:R-:W-:Y:S02]  /*224d0*/  @!P1 IMAD.MOV.U32 R15, RZ, RZ, R9 ;  /* 0x000000ffff0f9224 */ /* 0x010fe400078e0009 */
[----:B------:R-:W-:-:S05]  /*224e0*/  @!P1 IMAD.MOV.U32 R14, RZ, RZ, R8 ;  /* 0x000000ffff0e9224 */ /* 0x000fca00078e0008 */
[----:B------:R2:W4:Y:S01]  /*224f0*/  @!P1 LDG.E.U16 R22, desc[UR10][R14.64] ;  /* 0x0000000a0e169981 */ /* 0x000522000c1e1500 */
[----:B------:R-:W-:Y:S01]  /*22500*/  PRMT R26, RZ, 0x7610, R26 ;  /* 0x00007610ff1a7816 */ /* 0x000fe2000000001a */
[----:B--2---:R-:W-:Y:S02]  /*22510*/  @!P1 IMAD.MOV.U32 R15, RZ, RZ, R7 ;  /* 0x000000ffff0f9224 */ /* 0x004fe400078e0007 */
[----:B------:R-:W-:-:S05]  /*22520*/  @!P1 IMAD.MOV.U32 R14, RZ, RZ, R6 ;  /* 0x000000ffff0e9224 */ /* 0x000fca00078e0006 */
[----:B------:R3:W2:Y:S02]  /*22530*/  @!P1 LDG.E.U16 R24, desc[UR10][R14.64] ;  /* 0x0000000a0e189981 */ /* 0x0006a4000c1e1500 */
[----:B---3--:R-:W-:Y:S02]  /*22540*/  @!P1 IMAD.MOV.U32 R15, RZ, RZ, R5 ;  /* 0x000000ffff0f9224 */ /* 0x008fe400078e0005 */
[----:B------:R-:W-:-:S05]  /*22550*/  @!P1 IMAD.MOV.U32 R14, RZ, RZ, R4 ;  /* 0x000000ffff0e9224 */ /* 0x000fca00078e0004 */
[----:B------:R0:W3:Y:S01]  /*22560*/  @!P1 LDG.E.U16 R26, desc[UR10][R14.64] ;  /* 0x0000000a0e1a9981 */ /* 0x0000e2000c1e1500 */
[----:B------:R-:W-:Y:S01]  /*22570*/  PRMT R29, RZ, 0x7610, R29 ;  /* 0x00007610ff1d7816 */ /* 0x000fe2000000001d */
[----:B0-----:R-:W-:Y:S02]  /*22580*/  @!P1 IMAD.MOV.U32 R14, RZ, RZ, R0 ;  /* 0x000000ffff0e9224 */ /* 0x001fe400078e0000 */
[----:B------:R-:W-:-:S05]  /*22590*/  @!P1 IMAD.MOV.U32 R15, RZ, RZ, R2 ;  /* 0x000000ffff0f9224 */ /* 0x000fca00078e0002 */
[----:B------:R-:W3:Y:S04]  /*225a0*/  @!P1 LDG.E.U16 R29, desc[UR10][R14.64] ;  /* 0x0000000a0e1d9981 */ /* 0x000ee8000c1e1500 */
[----:B------:R-:W-:Y:S04]  /*225b0*/  STL [R1+0x1904], R20 ;  /* 0x0019041401007387 */ /* 0x000fe80000100800 */
[----:B----4-:R-:W-:Y:S04]  /*225c0*/  STL [R1+0x1908], R22 ;  /* 0x0019081601007387 */ /* 0x010fe80000100800 */
[----:B------:R0:W-:Y:S04]  /*225d0*/  STS.U16 [R3+UR5+0xd00], R28 ;  /* 0x000d001c03007988 */ /* 0x0001e80008000405 */
[----:B------:R1:W-:Y:S04]  /*225e0*/  STS.U16 [R3+UR5+0x1100], R16 ;  /* 0x0011001003007988 */ /* 0x0003e80008000405 */
[----:B--2---:R-:W-:Y:S04]  /*225f0*/  STL [R1+0x190c], R24 ;  /* 0x00190c1801007387 */ /* 0x004fe80000100800 */
[----:B---3--:R-:W-:Y:S04]  /*22600*/  STL [R1+0x1910], R26 ;  /* 0x0019101a01007387 */ /* 0x008fe80000100800 */
[----:B------:R-:W2:Y:S04]  /*22610*/  LDL.LU R27, [R1+0x230] ;  /* 0x00023000011b7983 */ /* 0x000ea80000300800 */
[----:B------:R-:W3:Y:S04]  /*22620*/  LDL.LU R12, [R1+0x220] ;  /* 0x00022000010c7983 */ /* 0x000ee80000300800 */
        /* <DEDUP_REMOVED lines=8> */
[----:B0-----:R-:W4:Y:S04]  /*226b0*/  LDL.LU R28, [R1+0x11c] ;  /* 0x00011c00011c7983 */ /* 0x001f280000300800 */
[----:B------:R-:W4:Y:S04]  /*226c0*/  LDL.LU R5, [R1+0x110] ;  /* 0x0001100001057983 */ /* 0x000f280000300800 */
[----:B------:R-:W4:Y:S04]  /*226d0*/  LDL.LU R4, [R1+0x100] ;  /* 0x0001000001047983 */ /* 0x000f280000300800 */
[----:B------:R-:W4:Y:S04]  /*226e0*/  LDL.LU R2, [R1+0xf0] ;  /* 0x0000f00001027983 */ /* 0x000f280000300800 */
[----:B------:R-:W4:Y:S04]  /*226f0*/  LDL.LU R0, [R1+0xdc] ;  /* 0x0000dc0001007983 */ /* 0x000f280000300800 */
[----:B------:R0:W-:Y:S04]  /*22700*/  STS.U16 [R3+UR5+0x1500], R21 ;  /* 0x0015001503007988 */ /* 0x0001e80008000405 */
[----:B-1----:R-:W4:Y:S04]  /*22710*/  LDL.LU R16, [R1+0xd8] ;  /* 0x0000d80001107983 */ /* 0x002f280000300800 */
[----:B------:R1:W-:Y:S04]  /*22720*/  STS.U16 [R3+UR5+0x1900], R25 ;  /* 0x0019001903007988 */ /* 0x0003e80008000405 */
[----:B0-----:R-:W4:Y:S04]  /*22730*/  LDL.LU R21, [R1+0xd4] ;  /* 0x0000d40001157983 */ /* 0x001f280000300800 */
[----:B-1----:R-:W4:Y:S04]  /*22740*/  LDL.LU R25, [R1+0xd0] ;  /* 0x0000d00001197983 */ /* 0x002f280000300800 */
        /* <DEDUP_REMOVED lines=53> */
[----:B--2---:R0:W-:Y:S04]  /*22aa0*/  STS.U16 [R3+UR5+0x1d00], R27 ;  /* 0x001d001b03007988 */ /* 0x0041e80008000405 */
[----:B0-----:R-:W2:Y:S04]  /*22ab0*/  LDL.LU R27, [R1+0xc4] ;  /* 0x0000c400011b7983 */ /* 0x001ea80000300800 */
[----:B--2---:R0:W-:Y:S04]  /*22ac0*/  STL [R1+0x1950], R27 ;  /* 0x0019501b01007387 */ /* 0x0041e80000100800 */
[----:B0-----:R-:W2:Y:S04]  /*22ad0*/  LDL.LU R27, [R1+0xc8] ;  /* 0x0000c800011b7983 */ /* 0x001ea80000300800 */
[----:B---3--:R-:W-:Y:S04]  /*22ae0*/  STS.U16 [R3+UR5+0x2100], R12 ;  /* 0x0021000c03007988 */ /* 0x008fe80008000405 */
[----:B----4-:R-:W-:Y:S04]  /*22af0*/  STS.U16 [R3+UR5+0x2500], R11 ;  /* 0x0025000b03007988 */ /* 0x010fe80008000405 */
[----:B------:R-:W-:Y:S04]  /*22b00*/  STS.U16 [R3+UR5+0x2900], R10 ;  /* 0x0029000a03007988 */ /* 0x000fe80008000405 */
[----:B------:R-:W-:Y:S04]  /*22b10*/  STS.U16 [R3+UR5+0x2d00], R9 ;  /* 0x002d000903007988 */ /* 0x000fe80008000405 */
[----:B------:R-:W-:Y:S04]  /*22b20*/  STS.U16 [R3+UR5+0x3100], R8 ;  /* 0x0031000803007988 */ /* 0x000fe80008000405 */
[----:B------:R-:W-:Y:S04]  /*22b30*/  STS.U16 [R3+UR5+0x3500], R7 ;  /* 0x0035000703007988 */ /* 0x000fe80008000405 */
[----:B------:R-:W-:Y:S04]  /*22b40*/  STS.U16 [R3+UR5+0x3900], R18 ;  /* 0x0039001203007988 */ /* 0x000fe80008000405 */
[----:B--2---:R0:W-:Y:S04]  /*22b50*/  STL [R1+0x1954], R27 ;  /* 0x0019541b01007387 */ /* 0x0041e80000100800 */
[----:B0-----:R-:W2:Y:S04]  /*22b60*/  LDL.LU R27, [R1+0xcc] ;  /* 0x0000cc00011b7983 */ /* 0x001ea80000300800 */
[----:B------:R-:W-:Y:S04]  /*22b70*/  STS.U16 [R3+UR5+0x3d00], R23 ;  /* 0x003d001703007988 */ /* 0x000fe80008000405 */
[----:B------:R0:W-:Y:S04]  /*22b80*/  STS.U16 [R3+UR5+0x4100], R6 ;  /* 0x0041000603007988 */ /* 0x0001e80008000405 */
[----:B------:R1:W-:Y:S04]  /*22b90*/  STS.U16 [R3+UR5+0x4500], R28 ;  /* 0x0045001c03007988 */ /* 0x0003e80008000405 */
[----:B------:R3:W-:Y:S04]  /*22ba0*/  STS.U16 [R3+UR5+0x4900], R5 ;  /* 0x0049000503007988 */ /* 0x0007e80008000405 */
[----:B0-----:R-:W4:Y:S04]  /*22bb0*/  LDL.LU R6, [R1+0xc0] ;  /* 0x0000c00001067983 */ /* 0x001f280000300800 */
[----:B-1----:R-:W4:Y:S04]  /*22bc0*/  LDL.LU R28, [R1] ;  /* 0x00000000011c7983 */ /* 0x002f280000300800 */
[----:B------:R0:W-:Y:S04]  /*22bd0*/  STS.U16 [R3+UR5+0x4d00], R4 ;  /* 0x004d000403007988 */ /* 0x0001e80008000405 */
[----:B---3--:R-:W3:Y:S04]  /*22be0*/  LDL.LU R5, [R1+0xbc] ;  /* 0x0000bc0001057983 */ /* 0x008ee80000300800 */
[----:B------:R1:W-:Y:S04]  /*22bf0*/  STS.U16 [R3+UR5+0x5100], R2 ;  /* 0x0051000203007988 */ /* 0x0003e80008000405 */
[----:B0-----:R-:W3:Y:S04]  /*22c00*/  LDL.LU R4, [R1+0xb8] ;  /* 0x0000b80001047983 */ /* 0x001ee80000300800 */
[----:B------:R0:W-:Y:S04]  /*22c10*/  STS.U16 [R3+UR5+0x5500], R0 ;  /* 0x0055000003007988 */ /* 0x0001e80008000405 */
[----:B-1----:R-:W3:Y:S04]  /*22c20*/  LDL.LU R2, [R1+0xb4] ;  /* 0x0000b40001027983 */ /* 0x002ee80000300800 */
[----:B------:R1:W-:Y:S04]  /*22c30*/  STS.U16 [R3+UR5+0x5900], R16 ;  /* 0x0059001003007988 */ /* 0x0003e80008000405 */
[----:B0-----:R-:W3:Y:S04]  /*22c40*/  LDL.LU R0, [R1+0xb0] ;  /* 0x0000b00001007983 */ /* 0x001ee80000300800 */
[----:B------:R0:W-:Y:S04]  /*22c50*/  STS.U16 [R3+UR5+0x5d00], R21 ;  /* 0x005d001503007988 */ /* 0x0001e80008000405 */
[----:B-1----:R-:W3:Y:S04]  /*22c60*/  LDL.LU R16, [R1+0xac] ;  /* 0x0000ac0001107983 */ /* 0x002ee80000300800 */
[----:B------:R1:W-:Y:S04]  /*22c70*/  STS.U16 [R3+UR5+0x6100], R25 ;  /* 0x0061001903007988 */ /* 0x0003e80008000405 */
[----:B0-----:R-:W3:Y:S04]  /*22c80*/  LDL.LU R21, [R1+0xa8] ;  /* 0x0000a80001157983 */ /* 0x001ee80000300800 */
[----:B-1----:R-:W3:Y:S04]  /*22c90*/  LDL.LU R25, [R1+0xa4] ;  /* 0x0000a40001197983 */ /* 0x002ee80000300800 */
        /* <DEDUP_REMOVED lines=18> */
[----:B--2---:R0:W-:Y:S04]  /*22dc0*/  STS.U16 [R3+UR5+0x6500], R27 ;  /* 0x0065001b03007988 */ /* 0x0041e80008000405 */
[----:B0-----:R-:W2:Y:S04]  /*22dd0*/  LDL.LU R27, [R1+0x1954] ;  /* 0x00195400011b7983 */ /* 0x001ea80000300800 */
[----:B--2---:R0:W-:Y:S04]  /*22de0*/  STS.U16 [R3+UR5+0x6900], R27 ;  /* 0x0069001b03007988 */ /* 0x0041e80008000405 */
[----:B0-----:R-:W2:Y:S04]  /*22df0*/  LDL.LU R27, [R1+0x1950] ;  /* 0x00195000011b7983 */ /* 0x001ea80000300800 */
[----:B--2---:R0:W-:Y:S04]  /*22e00*/  STS.U16 [R3+UR5+0x6d00], R27 ;  /* 0x006d001b03007988 */ /* 0x0041e80008000405 */
[----:B0-----:R-:W2:Y:S04]  /*22e10*/  LDL.LU R27, [R1+0x194c] ;  /* 0x00194c00011b7983 */ /* 0x001ea80000300800 */
[----:B----4-:R0:W-:Y:S04]  /*22e20*/  STS.U16 [R3+UR5+0x7100], R6 ;  /* 0x0071000603007988 */ /* 0x0101e80008000405 */
[----:B---3--:R1:W-:Y:S04]  /*22e30*/  STS.U16 [R3+UR5+0x7500], R5 ;  /* 0x0075000503007988 */ /* 0x0083e80008000405 */
[----:B------:R3:W-:Y:S04]  /*22e40*/  STS.U16 [R3+UR5+0x7900], R4 ;  /* 0x0079000403007988 */ /* 0x0007e80008000405 */
[----:B0-----:R-:W4:Y:S04]  /*22e50*/  LDL.LU R6, [R1+0x1948] ;  /* 0x0019480001067983 */ /* 0x001f280000300800 */
[----:B-1----:R-:W4:Y:S04]  /*22e60*/  LDL.LU R5, [R1+0x1944] ;  /* 0x0019440001057983 */ /* 0x002f280000300800 */
[----:B---3--:R-:W3:Y:S04]  /*22e70*/  LDL.LU R4, [R1+0x1940] ;  /* 0x0019400001047983 */ /* 0x008ee80000300800 */
[----:B------:R0:W-:Y:S04]  /*22e80*/  STS.U16 [R3+UR5+0x7d00], R2 ;  /* 0x007d000203007988 */ /* 0x0001e80008000405 */
[----:B0-----:R-:W4:Y:S04]  /*22e90*/  LDL.LU R3, [R1+0x193c] ;  /* 0x00193c0001037983 */ /* 0x001f280000300800 */
[----:B------:R-:W3:Y:S01]  /*22ea0*/  LDL.LU R2, [R1+0x1938] ;  /* 0x0019380001027983 */ /* 0x000ee20000300800 */
[----:B--2---:R-:W-:-:S05]  /*22eb0*/  IMAD.SHL.U32 R27, R27, 0x2, RZ ;  /* 0x000000021b1b7824 */ /* 0x004fca00078e00ff */
[----:B------:R-:W-:-:S05]  /*22ec0*/  LOP3.LUT R27, R27, 0x30, RZ, 0x3c, !PT ;  /* 0x000000301b1b7812 */ /* 0x000fca00078e3cff */
[----:B------:R0:W-:Y:S04]  /*22ed0*/  STS.U16 [R27+UR5+0x180], R0 ;  /* 0x000180001b007988 */ /* 0x0001e80008000405 */
[----:B------:R1:W-:Y:S04]  /*22ee0*/  STS.U16 [R27+UR5+0x580], R16 ;  /* 0x000580101b007988 */ /* 0x0003e80008000405 */
[----:B------:R2:W-:Y:S04]  /*22ef0*/  STS.U16 [R27+UR5+0x980], R21 ;  /* 0x000980151b007988 */ /* 0x0005e80008000405 */
[----:B0-----:R-:W4:Y:S04]  /*22f00*/  LDL.LU R0, [R1+0x1934] ;  /* 0x0019340001007983 */ /* 0x001f280000300800 */
[----:B-1----:R-:W3:Y:S04]  /*22f10*/  LDL.LU R16, [R1+0x1930] ;  /* 0x0019300001107983 */ /* 0x002ee80000300800 */
[----:B--2---:R-:W2:Y:S04]  /*22f20*/  LDL.LU R21, [R1+0x192c] ;  /* 0x00192c0001157983 */ /* 0x004ea80000300800 */
[----:B------:R0:W-:Y:S04]  /*22f30*/  STS.U16 [R27+UR5+0xd80], R25 ;  /* 0x000d80191b007988 */ /* 0x0001e80008000405 */
[----:B------:R1:W-:Y:S04]  /*22f40*/  STS.U16 [R27+UR5+0x1180], R14 ;  /* 0x0011800e1b007988 */ /* 0x0003e80008000405 */
[----:B0-----:R-:W4:Y:S04]  /*22f50*/  LDL.LU R25, [R1+0x1928] ;  /* 0x0019280001197983 */ /* 0x001f280000300800 */
[----:B-1----:R-:W3:Y:S04]  /*22f60*/  LDL.LU R14, [R1+0x54] ;  /* 0x00005400010e7983 */ /* 0x002ee80000300800 */
[----:B---3--:R0:W-:Y:S04]  /*22f70*/  STL [R1+0x191c], R14 ;  /* 0x00191c0e01007387 */ /* 0x0081e80000100800 */
[----:B0-----:R-:W3:Y:S04]  /*22f80*/  LDL.LU R14, [R1+0x58] ;  /* 0x00005800010e7983 */ /* 0x001ee80000300800 */
[----:B------:R-:W-:Y:S04]  /*22f90*/  STS.U16 [R27+UR5+0x1580], R15 ;  /* 0x0015800f1b007988 */ /* 0x000fe80008000405 */
        /* <DEDUP_REMOVED lines=18> */
[----:B------:R0:W-:Y:S02]  /*230c0*/  STS.U16 [R27+UR5+0x5980], R28 ;  /* 0x0059801c1b007988 */ /* 0x0001e40008000405 */
[----:B0-----:R-:W0:Y:S02]  /*230d0*/  S2R R28, SR_TID.X ;  /* 0x00000000001c7919 */ /* 0x001e240000002100 */
[----:B0-----:R-:W-:Y:S01]  /*230e0*/  LOP3.LUT R28, R28, 0x3f, RZ, 0xc0, !PT ;  /* 0x0000003f1c1c7812 */ /* 0x001fe200078ec0ff */
[----:B---3--:R0:W-:Y:S04]  /*230f0*/  STL [R1+0x1924], R14 ;  /* 0x0019240e01007387 */ /* 0x0081e80000100800 */
[----:B------:R-:W3:Y:S04]  /*23100*/  LDL.LU R29, [R1+0x50] ;  /* 0x00005000011d7983 */ /* 0x000ee80000300800 */
[----:B------:R-:W3:Y:S01]  /*23110*/  LDL.LU R26, [R1+0x4c] ;  /* 0x00004c00011a7983 */ /* 0x000ee20000300800 */
[----:B0-----:R-:W-:-:S03]  /*23120*/  IMAD.SHL.U32 R14, R28, 0x2, RZ ;  /* 0x000000021c0e7824 */ /* 0x001fc600078e00ff */
[----:B------:R-:W3:Y:S04]  /*23130*/  LDL.LU R24, [R1+0x48] ;  /* 0x0000480001187983 */ /* 0x000ee80000300800 */
[----:B------:R-:W3:Y:S01]  /*23140*/  LDL.LU R22, [R1+0x44] ;  /* 0x0000440001167983 */ /* 0x000ee20000300800 */
[----:B------:R-:W-:-:S03]  /*23150*/  LOP3.LUT R14, R14, 0x30, RZ, 0x3c, !PT ;  /* 0x000000300e0e7812 */ /* 0x000fc600078e3cff */
        /* <DEDUP_REMOVED lines=8> */
[----:B----4-:R-:W-:Y:S04]  /*231e0*/  STS.U16 [R14+UR5+0x5d80], R25 ;  /* 0x005d80190e007988 */ /* 0x010fe80008000405 */
[----:B------:R-:W4:Y:S04]  /*231f0*/  LDL.LU R8, [R1+0x20] ;  /* 0x0000200001087983 */ /* 0x000f280000300800 */
[----:B--2---:R-:W-:Y:S04]  /*23200*/  STS.U16 [R14+UR5+0x6180], R21 ;  /* 0x006180150e007988 */ /* 0x004fe80008000405 */
[----:B------:R-:W2:Y:S04]  /*23210*/  LDL.LU R7, [R1+0x1c] ;  /* 0x00001c0001077983 */ /* 0x000ea80000300800 */
[----:B------:R-:W-:Y:S04]  /*23220*/  STS.U16 [R14+UR5+0x6580], R16 ;  /* 0x006580100e007988 */ /* 0x000fe80008000405 */
[----:B------:R-:W2:Y:S04]  /*23230*/  LDL.LU R18, [R1+0x18] ;  /* 0x0000180001127983 */ /* 0x000ea80000300800 */
[----:B------:R-:W-:Y:S04]  /*23240*/  STS.U16 [R14+UR5+0x6980], R0 ;  /* 0x006980000e007988 */ /* 0x000fe80008000405 */
[----:B------:R-:W2:Y:S04]  /*23250*/  LDL.LU R23, [R1+0x14] ;  /* 0x0000140001177983 */ /* 0x000ea80000300800 */
[----:B------:R0:W-:Y:S04]  /*23260*/  STS.U16 [R14+UR5+0x6d80], R2 ;  /* 0x006d80020e007988 */ /* 0x0001e80008000405 */
[----:B------:R-:W2:Y:S04]  /*23270*/  LDL.LU R27, [R1+0x10] ;  /* 0x00001000011b7983 */ /* 0x000ea80000300800 */
[----:B------:R1:W-:Y:S04]  /*23280*/  STS.U16 [R14+UR5+0x7180], R3 ;  /* 0x007180030e007988 */ /* 0x0003e80008000405 */
[----:B------:R-:W-:Y:S04]  /*23290*/  STL [R1+0x18cc], R25 ;  /* 0x0018cc1901007387 */ /* 0x000fe80000100800 */
[----:B------:R-:W-:Y:S04]  /*232a0*/  STS.U16 [R14+UR5+0x7580], R4 ;  /* 0x007580040e007988 */ /* 0x000fe80008000405 */
[----:B0-----:R-:W2:Y:S04]  /*232b0*/  LDL.LU R2, [R1+0x4] ;  /* 0x0000040001027983 */ /* 0x001ea80000300800 */
[----:B------:R-:W-:Y:S04]  /*232c0*/  STS.U16 [R14+UR5+0x7980], R5 ;  /* 0x007980050e007988 */ /* 0x000fe80008000405 */
[----:B-1----:R-:W2:Y:S04]  /*232d0*/  LDL.LU R3, [R1+0xc] ;  /* 0x00000c0001037983 */ /* 0x002ea80000300800 */
[----:B------:R0:W-:Y:S04]  /*232e0*/  STS.U16 [R14+UR5+0x7d80], R6 ;  /* 0x007d80060e007988 */ /* 0x0001e80008000405 */
[----:B0-----:R-:W3:Y:S01]  /*232f0*/  LDL.LU R14, [R1+0x1924] ;  /* 0x00192400010e7983 */ /* 0x001ee20000300800 */
[----:B------:R-:W0:Y:S02]  /*23300*/  S2R R28, SR_TID.X ;  /* 0x00000000001c7919 */ /* 0x000e240000002100 */
[----:B0-----:R-:W-:-:S05]  /*23310*/  LOP3.LUT R15, R28, 0x3f, RZ, 0xc0, !PT ;  /* 0x0000003f1c0f7812 */ /* 0x001fca00078ec0ff */
[----:B------:R-:W-:-:S05]  /*23320*/  IMAD.SHL.U32 R28, R15, 0x2, RZ ;  /* 0x000000020f1c7824 */ /* 0x000fca00078e00ff */
[----:B------:R-:W-:-:S05]  /*23330*/  LOP3.LUT R28, R28, 0x40, RZ, 0x3c, !PT ;  /* 0x000000401c1c7812 */ /* 0x000fca00078e3cff */
[----:B---3--:R0:W-:Y:S04]  /*23340*/  STS.U16 [R28+UR5+0x200], R14 ;  /* 0x0002000e1c007988 */ /* 0x0081e80008000405 */
[----:B0-----:R-:W3:Y:S04]  /*23350*/  LDL.LU R14, [R1+0x1920] ;  /* 0x00192000010e7983 */ /* 0x001ee80000300800 */
[----:B---3--:R0:W-:Y:S04]  /*23360*/  STS.U16 [R28+UR5+0x600], R14 ;  /* 0x0006000e1c007988 */ /* 0x0081e80008000405 */
[----:B0-----:R-:W3:Y:S04]  /*23370*/  LDL.LU R14, [R1+0x191c] ;  /* 0x00191c00010e7983 */ /* 0x001ee80000300800 */
[----:B---3--:R0:W-:Y:S04]  /*23380*/  STS.U16 [R28+UR5+0xa00], R14 ;  /* 0x000a000e1c007988 */ /* 0x0081e80008000405 */
[----:B------:R1:W-:Y:S04]  /*23390*/  STS.U16 [R28+UR5+0xe00], R29 ;  /* 0x000e001d1c007988 */ /* 0x0003e80008000405 */
[----:B------:R3:W-:Y:S04]  /*233a0*/  STS.U16 [R28+UR5+0x1200], R26 ;  /* 0x0012001a1c007988 */ /* 0x0007e80008000405 */
[----:B0-----:R-:W2:Y:S04]  /*233b0*/  LDL.LU R14, [R1+0x1918] ;  /* 0x00191800010e7983 */ /* 0x001ea80000300800 */
[----:B-1----:R-:W2:Y:S04]  /*233c0*/  LDL.LU R29, [R1+0x1914] ;  /* 0x00191400011d7983 */ /* 0x002ea80000300800 */
        /* <DEDUP_REMOVED lines=20> */
[----:B----4-:R0:W-:Y:S04]  /*23510*/  STS.U16 [R28+UR5+0x3e00], R8 ;  /* 0x003e00081c007988 */ /* 0x0101e80008000405 */
[----:B-1----:R-:W4:Y:S04]  /*23520*/  LDL.LU R9, [R1+0x18e8] ;  /* 0x0018e80001097983 */ /* 0x002f280000300800 */
[----:B--2---:R1:W-:Y:S04]  /*23530*/  STS.U16 [R28+UR5+0x4200], R7 ;  /* 0x004200071c007988 */ /* 0x0043e80008000405 */
[----:B0-----:R-:W2:Y:S04]  /*23540*/  LDL.LU R8, [R1+0x18e4] ;  /* 0x0018e40001087983 */ /* 0x001ea80000300800 */
[----:B------:R0:W-:Y:S04]  /*23550*/  STS.U16 [R28+UR5+0x4600], R18 ;  /* 0x004600121c007988 */ /* 0x0001e80008000405 */
[----:B-1----:R-:W3:Y:S04]  /*23560*/  LDL.LU R7, [R1+0x18e0] ;  /* 0x0018e00001077983 */ /* 0x002ee80000300800 */
[----:B------:R1:W-:Y:S04]  /*23570*/  STS.U16 [R28+UR5+0x4a00], R23 ;  /* 0x004a00171c007988 */ /* 0x0003e80008000405 */
[----:B0-----:R-:W4:Y:S04]  /*23580*/  LDL.LU R18, [R1+0x18dc] ;  /* 0x0018dc0001127983 */ /* 0x001f280000300800 */
[----:B------:R0:W-:Y:S04]  /*23590*/  STS.U16 [R28+UR5+0x4e00], R27 ;  /* 0x004e001b1c007988 */ /* 0x0001e80008000405 */
[----:B-1----:R-:W2:Y:S04]  /*235a0*/  LDL.LU R23, [R1+0x18d8] ;  /* 0x0018d80001177983 */ /* 0x002ea80000300800 */
[----:B------:R1:W-:Y:S04]  /*235b0*/  STS.U16 [R28+UR5+0x5200], R3 ;  /* 0x005200031c007988 */ /* 0x0003e80008000405 */
[----:B0-----:R-:W3:Y:S04]  /*235c0*/  LDL.LU R27, [R1+0x18d4] ;  /* 0x0018d400011b7983 */ /* 0x001ee80000300800 */
[----:B------:R0:W-:Y:S04]  /*235d0*/  STS.U16 [R28+UR5+0x5600], R2 ;  /* 0x005600021c007988 */ /* 0x0001e80008000405 */
[----:B-1----:R-:W4:Y:S04]  /*235e0*/  LDL R3, [R1+0x56c] ;  /* 0x00056c0001037983 */ /* 0x002f280000100800 */
[----:B0-----:R-:W4:Y:S01]  /*235f0*/  LDL R2, [R1+0xce4] ;  /* 0x000ce40001027983 */ /* 0x001f220000100800 */
[----:B------:R-:W-:Y:S01]  /*23600*/  PRMT R25, RZ, 0x7610, R25 ;  /* 0x00007610ff197816 */ /* 0x000fe20000000019 */
[----:B------:R-:W-:-:S05]  /*23610*/  IMAD.SHL.U32 R15, R15, 0x2, RZ ;  /* 0x000000020f0f7824 */ /* 0x000fca00078e00ff */
[----:B------:R-:W-:Y:S01]  /*23620*/  LOP3.LUT R15, R15, 0x50, RZ, 0x3c, !PT ;  /* 0x000000500f0f7812 */ /* 0x000fe200078e3cff */
[----:B----4-:R-:W4:Y:S04]  /*23630*/  @!P1 LDG.E.U16 R25, desc[UR10][R2.64] ;  /* 0x0000000a02199981 */ /* 0x010f28000c1e1500 */
[----:B---3--:R-:W-:Y:S04]  /*23640*/  STS.U16 [R28+UR5+0x5a00], R27 ;  /* 0x005a001b1c007988 */ /* 0x008fe80008000405 */
[----:B--2---:R-:W-:Y:S04]  /*23650*/  STS.U16 [R28+UR5+0x5e00], R23 ;  /* 0x005e00171c007988 */ /* 0x004fe80008000405 */
[----:B------:R-:W-:Y:S04]  /*23660*/  STS.U16 [R28+UR5+0x6200], R18 ;  /* 0x006200121c007988 */ /* 0x000fe80008000405 */
[----:B------:R-:W-:Y:S04]  /*23670*/  STS.U16 [R28+UR5+0x6600], R7 ;  /* 0x006600071c007988 */ /* 0x000fe80008000405 */
[----:B------:R-:W-:Y:S04]  /*23680*/  STS.U16 [R28+UR5+0x6a00], R8 ;  /* 0x006a00081c007988 */ /* 0x000fe80008000405 */
[----:B------:R-:W-:Y:S04]  /*23690*/  STS.U16 [R28+UR5+0x6e00], R9 ;  /* 0x006e00091c007988 */ /* 0x000fe80008000405 */
[----:B------:R-:W-:Y:S04]  /*236a0*/  STS.U16 [R28+UR5+0x7200], R10 ;  /* 0x0072000a1c007988 */ /* 0x000fe80008000405 */
[----:B------:R-:W-:Y:S04]  /*236b0*/  STS.U16 [R28+UR5+0x7600], R11 ;  /* 0x0076000b1c007988 */ /* 0x000fe80008000405 */
[----:B------:R-:W-:Y:S04]  /*236c0*/  STS.U16 [R28+UR5+0x7a00], R12 ;  /* 0x007a000c1c007988 */ /* 0x000fe80008000405 */
[----:B------:R0:W-:Y:S04]  /*236d0*/  STS.U16 [R28+UR5+0x7e00], R13 ;  /* 0x007e000d1c007988 */ /* 0x0001e80008000405 */
[----:B------:R-:W-:Y:S04]  /*236e0*/  STS.U16 [R15+UR5+0x280], R17 ;  /* 0x000280110f007988 */ /* 0x000fe80008000405 */
[----:B------:R-:W-:Y:S04]  /*236f0*/  STS.U16 [R15+UR5+0x680], R19 ;  /* 0x000680130f007988 */ /* 0x000fe80008000405 */
[----:B------:R-:W-:Y:S04]  /*23700*/  STS.U16 [R15+UR5+0xa80], R20 ;  /* 0x000a80140f007988 */ /* 0x000fe80008000405 */
[----:B------:R-:W-:Y:S04]  /*23710*/  STS.U16 [R15+UR5+0xe80], R22 ;  /* 0x000e80160f007988 */ /* 0x000fe80008000405 */
[----:B------:R-:W-:Y:S04]  /*23720*/  STS.U16 [R15+UR5+0x1280], R24 ;  /* 0x001280180f007988 */ /* 0x000fe80008000405 */
[----:B------:R-:W-:Y:S04]  /*23730*/  STS.U16 [R15+UR5+0x1680], R26 ;  /* 0x0016801a0f007988 */ /* 0x000fe80008000405 */
[----:B0-----:R-:W2:Y:S04]  /*23740*/  LDL.LU R28, [R1+0xd40] ;  /* 0x000d4000011c7983 */ /* 0x001ea80000300800 */
[----:B------:R0:W-:Y:S04]  /*23750*/  STS.U16 [R15+UR5+0x1a80], R29 ;  /* 0x001a801d0f007988 */ /* 0x0001e80008000405 */
[----:B0-----:R-:W3:Y:S04]  /*23760*/  LDL.LU R15, [R1+0x18d0] ;  /* 0x0018d000010f7983 */ /* 0x001ee80000300800 */
[----:B----4-:R0:W-:Y:S04]  /*23770*/  STL [R1+0xf8], R25 ;  /* 0x0000f81901007387 */ /* 0x0101e80000100800 */
[----:B0-----:R-:W4:Y:S04]  /*23780*/  LDL.LU R25, [R1+0x18cc] ;  /* 0x0018cc0001197983 */ /* 0x001f280000300800 */
[----:B------:R-:W2:Y:S04]  /*23790*/  LDL R2, [R1+0x568] ;  /* 0x0005680001027983 */ /* 0x000ea80000100800 */
[----:B------:R-:W2:Y:S01]  /*237a0*/  LDL R3, [R1+0xce0] ;  /* 0x000ce00001037983 */ /* 0x000ea20000100800 */
[----:B---3--:R-:W-:-:S02]  /*237b0*/  PRMT R15, RZ, 0x7610, R15 ;  /* 0x00007610ff0f7816 */ /* 0x008fc4000000000f */
[----:B--2---:R-:W-:-:S04]  /*237c0*/  @!P1 LOP3.LUT R3, R3, R2, RZ, 0x3c, !PT ;  /* 0x0000000203039212 */ /* 0x004fc800078e3cff */
        /* <DEDUP_REMOVED lines=313> */
[----:B------:R-:W-:-:S02]  /*24b60*/  PRMT R13, RZ, 0x7610, R13 ;  /* 0x00007610ff0d7816 */ /* 0x000fc4000000000d */
[----:B----4-:R-:W-:-:S04]  /*24b70*/  @!P1 LOP3.LUT R3, R3, R2, RZ, 0x3c, !PT ;  /* 0x0000000203039212 */ /* 0x010fc800078e3cff */
[----:B------:R-:W-:-:S04]  /*24b80*/  @!P1 LOP3.LUT R2, R3, R2, RZ, 0x3c, !PT ;  /* 0x0000000203029212 */ /* 0x000fc800078e3cff */
[----:B------:R-:W-:-:S05]  /*24b90*/  @!P1 LOP3.LUT R3, R3, R2, RZ, 0x3c, !PT ;  /* 0x0000000203039212 */ /* 0x000fca00078e3cff */
[----:B------:R0:W4:Y:S04]  /*24ba0*/  @!P1 LDG.E.U16 R13, desc[UR10][R2.64] ;  /* 0x0000000a020d9981 */ /* 0x000128000c1e1500 */
[----:B------:R-:W0:Y:S04]  /*24bb0*/  LDL R2, [R1+0x960] ;  /* 0x0009600001027983 */ /* 0x000e280000100800 */
[----:B------:R-:W0:Y:S01]  /*24bc0*/  LDL R3, [R1+0x964] ;  /* 0x0009640001037983 */ /* 0x000e220000100800 */
[----:B--2---:R-:W-:Y:S02]  /*24bd0*/  PRMT R15, RZ, 0x7610, R15 ;  /* 0x00007610ff0f7816 */ /* 0x004fe4000000000f */
        /* <DEDUP_REMOVED lines=41> */
[----:B------:R-:W2:Y:S01]  /*24e70*/  @!P1 LDG.E.U16 R15, desc[UR10][R2.64] ;  /* 0x0000000a020f9981 */ /* 0x000ea2000c1e1500 */
[----:B---3--:R-:W-:-:S03]  /*24e80*/  PRMT R14, RZ, 0x7610, R14 ;  /* 0x00007610ff0e7816 */ /* 0x008fc6000000000e */
[----:B--2---:R0:W-:Y:S04]  /*24e90*/  STL [R1+0x54], R15 ;  /* 0x0000540f01007387 */ /* 0x0041e80000100800 */
[----:B0-----:R-:W2:Y:S04]  /*24ea0*/  LDL.LU R15, [R1+0x182c] ;  /* 0x00182c00010f7983 */ /* 0x001ea80000300800 */
[----:B------:R-:W3:Y:S01]  /*24eb0*/  LDL R3, [R1+0x8e8] ;  /* 0x0008e80001037983 */ /* 0x000ee20000100800 */
[----:B------:R-:W-:-:S03]  /*24ec0*/  @!P1 IMAD.MOV.U32 R2, RZ, RZ, R13 ;  /* 0x000000ffff029224 */ /* 0x000fc600078e000d */
[----:B------:R-:W4:Y:S04]  /*24ed0*/  LDL R13, [R1+0x86c] ;  /* 0x00086c00010d7983 */ /* 0x000f280000100800 */
[----:B---3--:R-:W3:Y:S04]  /*24ee0*/  @!P1 LDG.E.U16 R14, desc[UR10][R2.64] ;  /* 0x0000000a020e9981 */ /* 0x008ee8000c1e1500 */
        /* <DEDUP_REMOVED lines=12> */
[----:B------:R-:W4:Y:S02]  /*24fb0*/  LDL R3, [R1+0x8b4] ;  /* 0x0008b40001037983 */ /* 0x000f240000100800 */
[----:B----4-:R-:W-:-:S02]  /*24fc0*/  @!P1 LOP3.LUT R3, R3, R2, RZ, 0x3c, !PT ;  /* 0x0000000203039212 */ /* 0x010fc400078e3cff */
[----:B--2---:R-:W-:Y:S02]  /*24fd0*/  PRMT R15, RZ, 0x7610, R15 ;  /* 0x00007610ff0f7816 */ /* 0x004fe4000000000f */
        /* <DEDUP_REMOVED lines=32> */
[----:B------:R-:W4:Y:S01]  /*251e0*/  LDL R3, [R1+0x868] ;  /* 0x0008680001037983 */ /* 0x000f220000100800 */
[----:B------:R-:W-:-:S03]  /*251f0*/  @!P1 IMAD.MOV.U32 R2, RZ, RZ, R13 ;  /* 0x000000ffff029224 */ /* 0x000fc600078e000d */
[----:B------:R-:W3:Y:S01]  /*25200*/  LDL R13, [R1+0x7f4] ;  /* 0x0007f400010d7983 */ /* 0x000ee20000100800 */
[----:B--2---:R-:W-:-:S06]  /*25210*/  PRMT R15, RZ, 0x7610, R15 ;  /* 0x00007610ff0f7816 */ /* 0x004fcc000000000f */
[----:B----4-:R-:W2:Y:S04]  /*25220*/  @!P1 LDG.E.U16 R15, desc[UR10][R2.64] ;  /* 0x0000000a020f9981 */ /* 0x010ea8000c1e1500 */
        /* <DEDUP_REMOVED lines=17> */
[----:B------:R0:W2:Y:S04]  /*25340*/  @!P1 LDG.E.U16 R15, desc[UR10][R2.64] ;  /* 0x0000000a020f9981 */ /* 0x0000a8000c1e1500 */
[----:B------:R-:W0:Y:S04]  /*25350*/  LDL R2, [R1+0x828] ;  /* 0x0008280001027983 */ /* 0x000e280000100800 */
[----:B------:R-:W0:Y:S01]  /*25360*/  LDL R3, [R1+0x82c] ;  /* 0x00082c0001037983 */ /* 0x000e220000100800 */
[----:B------:R-:W-:Y:S02]  /*25370*/  PRMT R9, RZ, 0x7610, R9 ;  /* 0x00007610ff097816 */ /* 0x000fe40000000009 */
[----:B0-----:R-:W-:-:S04]  /*25380*/  @!P1 LOP3.LUT R3, R3, R2, RZ, 0x3c, !PT ;  /* 0x0000000203039212 */ /* 0x001fc800078e3cff */
[----:B------:R-:W-:-:S04]  /*25390*/  @!P1 LOP3.LUT R2, R3, R2, RZ, 0x3c, !PT ;  /* 0x0000000203029212 */ /* 0x000fc800078e3cff */
[----:B------:R-:W-:Y:S01]  /*253a0*/  @!P1 LOP3.LUT R3, R3, R2, RZ, 0x3c, !PT ;  /* 0x0000000203039212 */ /* 0x000fe200078e3cff */
[----:B--2---:R0:W-:Y:S04]  /*253b0*/  STL [R1+0x30], R15 ;  /* 0x0000300f01007387 */ /* 0x0041e80000100800 */
[----:B------:R1:W2:Y:S01]  /*253c0*/  @!P1 LDG.E.U16 R9, desc[UR10][R2.64] ;  /* 0x0000000a02099981 */ /* 0x0002a2000c1e1500 */
[----:B---3--:R-:W-:-:S03]  /*253d0*/  PRMT R14, RZ, 0x7610, R14 ;  /* 0x00007610ff0e7816 */ /* 0x008fc6000000000e */
[----:B0-----:R-:W3:Y:S04]  /*253e0*/  LDL R15, [R1+0x7e4] ;  /* 0x0007e400010f7983 */ /* 0x001ee80000100800 */
[----:B------:R-:W1:Y:S04]  /*253f0*/  LDL R2, [R1+0x820] ;  /* 0x0008200001027983 */ /* 0x000e680000100800 */
[----:B------:R-:W1:Y:S02]  /*25400*/  LDL R3, [R1+0x824] ;  /* 0x0008240001037983 */ /* 0x000e640000100800 */
[----:B-1----:R-:W-:-:S04]  /*25410*/  @!P1 LOP3.LUT R3, R3, R2, RZ, 0x3c, !PT ;  /* 0x0000000203039212 */ /* 0x002fc800078e3cff */
[----:B------:R-:W-:-:S04]  /*25420*/  @!P1 LOP3.LUT R2, R3, R2, RZ, 0x3c, !PT ;  /* 0x0000000203029212 */ /* 0x000fc800078e3cff */
[----:B------:R-:W-:-:S05]  /*25430*/  @!P1 LOP3.LUT R3, R3, R2, RZ, 0x3c, !PT ;  /* 0x0000000203039212 */ /* 0x000fca00078e3cff */
[----:B------:R-:W4:Y:S04]  /*25440*/  @!P1 LDG.E.U16 R14, desc[UR10][R2.64] ;  /* 0x0000000a020e9981 */ /* 0x000f28000c1e1500 */
[----:B--2---:R0:W-:Y:S04]  /*25450*/  STL [R1+0x2c], R9 ;  /* 0x00002c0901007387 */ /* 0x0041e80000100800 */
[----:B0-----:R-:W2:Y:S04]  /*25460*/  LDL R9, [R1+0x7b4] ;  /* 0x0007b40001097983 */ /* 0x001ea80000100800 */
[----:B----4-:R0:W-:Y:S04]  /*25470*/  STL [R1+0x28], R14 ;  /* 0x0000280e01007387 */ /* 0x0101e80000100800 */
[----:B0-----:R-:W4:Y:S04]  /*25480*/  LDL.LU R14, [R1+0x1808] ;  /* 0x00180800010e7983 */ /* 0x001f280000300800 */
[----:B------:R-:W3:Y:S01]  /*25490*/  LDL R3, [R1+0x7f0] ;  /* 0x0007f00001037983 */ /* 0x000ee20000100800 */
[----:B------:R-:W-:-:S03]  /*254a0*/  @!P1 IMAD.MOV.U32 R2, RZ, RZ, R13 ;  /* 0x000000ffff029224 */ /* 0x000fc600078e000d */
[----:B------:R-:W2:Y:S01]  /*254b0*/  LDL R13, [R1+0x7ac] ;  /* 0x0007ac00010d7983 */ /* 0x000ea20000100800 */
[----:B----4-:R-:W-:-:S06]  /*254c0*/  PRMT R14, RZ, 0x7610, R14 ;  /* 0x00007610ff0e7816 */ /* 0x010fcc000000000e */
[----:B---3--:R-:W3:Y:S04]  /*254d0*/  @!P1 LDG.E.U16 R14, desc[UR10][R2.64] ;  /* 0x0000000a020e9981 */ /* 0x008ee8000c1e1500 */
        /* <DEDUP_REMOVED lines=8> */
[----:B------:R0:W4:Y:S04]  /*25560*/  @!P1 LDG.E.U16 R12, desc[UR10][R2.64] ;  /* 0x0000000a020c9981 */ /* 0x000128000c1e1500 */
[----:B------:R-:W2:Y:S01]  /*25570*/  LDL R3, [R1+0x7e0] ;  /* 0x0007e00001037983 */ /* 0x000ea20000100800 */
[----:B------:R-:W-:Y:S01]  /*25580*/  PRMT R11, RZ, 0x7610, R11 ;  /* 0x00007610ff0b7816 */ /* 0x000fe2000000000b */
[----:B0-----:R-:W-:Y:S02]  /*25590*/  @!P1 IMAD.MOV.U32 R2, RZ, RZ, R15 ;  /* 0x000000ffff029224 */ /* 0x001fe400078e000f */
[----:B----4-:R0:W-:Y:S01]  /*255a0*/  STL [R1+0x20], R12 ;  /* 0x0000200c01007387 */ /* 0x0101e20000100800 */
[----:B------:R-:W-:-:S03]  /*255b0*/  PRMT R8, RZ, 0x7610, R8 ;  /* 0x00007610ff087816 */ /* 0x000fc60000000008 */
[----:B------:R-:W4:Y:S04]  /*255c0*/  LDL R15, [R1+0x770] ;  /* 0x00077000010f7983 */ /* 0x000f280000100800 */
[----:B--2---:R1:W2:Y:S04]  /*255d0*/  @!P1 LDG.E.U16 R11, desc[UR10][R2.64] ;  /* 0x0000000a020b9981 */ /* 0x0042a8000c1e1500 */
[----:B0-----:R-:W3:Y:S04]  /*255e0*/  LDL R12, [R1+0x7a4] ;  /* 0x0007a400010c7983 */ /* 0x001ee80000100800 */
[----:B------:R-:W4:Y:S01]  /*255f0*/  LDL R3, [R1+0x7b0] ;  /* 0x0007b00001037983 */ /* 0x000f220000100800 */
[----:B-1----:R-:W-:-:S03]  /*25600*/  @!P1 IMAD.MOV.U32 R2, RZ, RZ, R9 ;  /* 0x000000ffff029224 */ /* 0x002fc600078e0009 */
[----:B--2---:R0:W-:Y:S01]  /*25610*/  STL [R1+0x1c], R11 ;  /* 0x00001c0b01007387 */ /* 0x0041e20000100800 */
[----:B------:R-:W-:-:S03]  /*25620*/  PRMT R7, RZ, 0x7610, R7 ;  /* 0x00007610ff077816 */ /* 0x000fc60000000007 */
[----:B------:R-:W2:Y:S04]  /*25630*/  LDL R9, [R1+0x768] ;  /* 0x0007680001097983 */ /* 0x000ea80000100800 */
[----:B----4-:R1:W4:Y:S04]  /*25640*/  @!P1 LDG.E.U16 R8, desc[UR10][R2.64] ;  /* 0x0000000a02089981 */ /* 0x010328000c1e1500 */
[----:B0-----:R-:W2:Y:S04]  /*25650*/  LDL R11, [R1+0x774] ;  /* 0x00077400010b7983 */ /* 0x001ea80000100800 */
[----:B------:R-:W3:Y:S01]  /*25660*/  LDL R3, [R1+0x7a8] ;  /* 0x0007a80001037983 */ /* 0x000ee20000100800 */
[----:B-1----:R-:W-:-:S03]  /*25670*/  @!P1 IMAD.MOV.U32 R2, RZ, RZ, R13 ;  /* 0x000000ffff029224 */ /* 0x002fc600078e000d */
[----:B----4-:R0:W-:Y:S01]  /*25680*/  STL [R1+0x18], R8 ;  /* 0x0000180801007387 */ /* 0x0101e20000100800 */
[----:B------:R-:W-:Y:S02]  /*25690*/  PRMT R4, RZ, 0x7610, R4 ;  /* 0x00007610ff047816 */ /* 0x000fe40000000004 */
[----:B------:R-:W-:Y:S01]  /*256a0*/  PRMT R10, RZ, 0x7610, R10 ;  /* 0x00007610ff0a7816 */ /* 0x000fe2000000000a */
[----:B------:R-:W4:Y:S04]  /*256b0*/  LDL R13, [R1+0x760] ;  /* 0x00076000010d7983 */ /* 0x000f280000100800 */
[----:B---3--:R1:W3:Y:S04]  /*256c0*/  @!P1 LDG.E.U16 R7, desc[UR10][R2.64] ;  /* 0x0000000a02079981 */ /* 0x0082e8000c1e1500 */
[----:B0-----:R-:W4:Y:S04]  /*256d0*/  LDL R8, [R1+0x76c] ;  /* 0x00076c0001087983 */ /* 0x001f280000100800 */
[----:B------:R-:W2:Y:S01]  /*256e0*/  LDL R3, [R1+0x7a0] ;  /* 0x0007a00001037983 */ /* 0x000ea20000100800 */
[----:B-1----:R-:W-:-:S05]  /*256f0*/  @!P1 IMAD.MOV.U32 R2, RZ, RZ, R12 ;  /* 0x000000ffff029224 */ /* 0x002fca00078e000c */
[----:B--2---:R0:W2:Y:S02]  /*25700*/  @!P1 LDG.E.U16 R4, desc[UR10][R2.64] ;  /* 0x0000000a02049981 */ /* 0x0040a4000c1e1500 */
[----:B0-----:R-:W-:Y:S02]  /*25710*/  @!P1 IMAD.MOV.U32 R2, RZ, RZ, R11 ;  /* 0x000000ffff029224 */ /* 0x001fe400078e000b */
[----:B------:R-:W-:-:S05]  /*25720*/  @!P1 IMAD.MOV.U32 R3, RZ, RZ, R15 ;  /* 0x000000ffff039224 */ /* 0x000fca00078e000f */
[----:B------:R-:W4:Y:S04]  /*25730*/  @!P1 LDG.E.U16 R10, desc[UR10][R2.64] ;  /* 0x0000000a020a9981 */ /* 0x000f28000c1e1500 */
[----:B---3--:R0:W-:Y:S04]  /*25740*/  STL [R1+0x14], R7 ;  /* 0x0000140701007387 */ /* 0x0081e80000100800 */
[----:B------:R-:W3:Y:S04]  /*25750*/  LDL R12, [R1+0x730] ;  /* 0x00073000010c7983 */ /* 0x000ee80000100800 */
[----:B0-----:R-:W3:Y:S04]  /*25760*/  LDL R7, [R1+0x764] ;  /* 0x0007640001077983 */ /* 0x001ee80000100800 */
[----:B--2---:R0:W-:Y:S04]  /*25770*/  STL [R1+0x10], R4 ;  /* 0x0000100401007387 */ /* 0x0041e80000100800 */
[----:B------:R-:W2:Y:S04]  /*25780*/  LDL R11, [R1+0x728] ;  /* 0x00072800010b7983 */ /* 0x000ea80000100800 */
[----:B0-----:R-:W2:Y:S04]  /*25790*/  LDL R4, [R1+0x734] ;  /* 0x0007340001047983 */ /* 0x001ea80000100800 */
[----:B----4-:R0:W-:Y:S04]  /*257a0*/  STL [R1+0xc], R10 ;  /* 0x00000c0a01007387 */ /* 0x0101e80000100800 */
[----:B0-----:R-:W4:Y:S01]  /*257b0*/  LDL R10, [R1+0x72c] ;  /* 0x00072c00010a7983 */ /* 0x001f220000100800 */
[----:B------:R-:W-:Y:S01]  /*257c0*/  PRMT R14, RZ, 0x7610, R14 ;  /* 0x00007610ff0e7816 */ /* 0x000fe2000000000e */
[----:B------:R-:W-:-:S02]  /*257d0*/  @!P1 IMAD.MOV.U32 R2, RZ, RZ, R8 ;  /* 0x000000ffff029224 */ /* 0x000fc400078e0008 */
[----:B------:R-:W-:Y:S01]  /*257e0*/  @!P1 IMAD.MOV.U32 R3, RZ, RZ, R9 ;  /* 0x000000ffff039224 */ /* 0x000fe200078e0009 */
[----:B------:R-:W-:Y:S02]  /*257f0*/  PRMT R6, RZ, 0x7610, R6 ;  /* 0x00007610ff067816 */ /* 0x000fe40000000006 */
[----:B------:R-:W-:Y:S02]  /*25800*/  PRMT R5, RZ, 0x7610, R5 ;  /* 0x00007610ff057816 */ /* 0x000fe40000000005 */
[----:B------:R-:W-:Y:S01]  /*25810*/  PRMT R27, RZ, 0x7610, R27 ;  /* 0x00007610ff1b7816 */ /* 0x000fe2000000001b */
[----:B------:R-:W4:Y:S04]  /*25820*/  LDL R9, [R1+0x720] ;  /* 0x0007200001097983 */ /* 0x000f280000100800 */
[----:B------:R3:W4:Y:S04]  /*25830*/  @!P1 LDG.E.U16 R14, desc[UR10][R2.64] ;  /* 0x0000000a020e9981 */ /* 0x000728000c1e1500 */
[----:B------:R-:W4:Y:S01]  /*25840*/  LDL R8, [R1+0x724] ;  /* 0x0007240001087983 */ /* 0x000f220000100800 */
[----:B---3--:R-:W-:-:S02]  /*25850*/  @!P1 IMAD.MOV.U32 R2, RZ, RZ, R7 ;  /* 0x000000ffff029224 */ /* 0x008fc400078e0007 */
[----:B------:R-:W-:Y:S01]  /*25860*/  @!P1 IMAD.MOV.U32 R3, RZ, RZ, R13 ;  /* 0x000000ffff039224 */ /* 0x000fe200078e000d */
[----:B------:R-:W3:Y:S04]  /*25870*/  LDL R7, [R1+0x6f0] ;  /* 0x0006f00001077983 */ /* 0x000ee80000100800 */
[----:B------:R0:W3:Y:S02]  /*25880*/  @!P1 LDG.E.U16 R6, desc[UR10][R2.64] ;  /* 0x0000000a02069981 */ /* 0x0000e4000c1e1500 */
[----:B0-----:R-:W-:Y:S02]  /*25890*/  @!P1 IMAD.MOV.U32 R3, RZ, RZ, R12 ;  /* 0x000000ffff039224 */ /* 0x001fe400078e000c */
[----:B--2---:R-:W-:-:S05]  /*258a0*/  @!P1 IMAD.MOV.U32 R2, RZ, RZ, R4 ;  /* 0x000000ffff029224 */ /* 0x004fca00078e0004 */
[----:B------:R0:W2:Y:S02]  /*258b0*/  @!P1 LDG.E.U16 R5, desc[UR10][R2.64] ;  /* 0x0000000a02059981 */ /* 0x0000a4000c1e1500 */
[----:B0-----:R-:W-:Y:S02]  /*258c0*/  @!P1 IMAD.MOV.U32 R3, RZ, RZ, R11 ;  /* 0x000000ffff039224 */ /* 0x001fe400078e000b */
[----:B----4-:R-:W-:-:S05]  /*258d0*/  @!P1 IMAD.MOV.U32 R2, RZ, RZ, R10 ;  /* 0x000000ffff029224 */ /* 0x010fca00078e000a */
[----:B------:R0:W4:Y:S01]  /*258e0*/  @!P1 LDG.E.U16 R27, desc[UR10][R2.64] ;  /* 0x0000000a021b9981 */ /* 0x000122000c1e1500 */
[----:B------:R-:W-:-:S03]  /*258f0*/  PRMT R25, RZ, 0x7610, R25 ;  /* 0x00007610ff197816 */ /* 0x000fc60000000019 */
[----:B---3--:R1:W-:Y:S04]  /*25900*/  STL [R1+0x4], R6 ;  /* 0x0000040601007387 */ /* 0x0083e80000100800 */
[----:B------:R-:W3:Y:S04]  /*25910*/  LDL R4, [R1+0x6ec] ;  /* 0x0006ec0001047983 */ /* 0x000ee80000100800 */
[----:B-1----:R-:W3:Y:S01]  /*25920*/  LDL R6, [R1+0x6f4] ;  /* 0x0006f40001067983 */ /* 0x002ee20000100800 */
[----:B0-----:R-:W-:Y:S02]  /*25930*/  @!P1 IMAD.MOV.U32 R2, RZ, RZ, R8 ;  /* 0x000000ffff029224 */ /* 0x001fe400078e0008 */
[----:B------:R-:W-:-:S05]  /*25940*/  @!P1 IMAD.MOV.U32 R3, RZ, RZ, R9 ;  /* 0x000000ffff039224 */ /* 0x000fca00078e0009 */
[----:B------:R0:W3:Y:S04]  /*25950*/  @!P1 LDG.E.U16 R25, desc[UR10][R2.64] ;  /* 0x0000000a02199981 */ /* 0x0000e8000c1e1500 */
[----:B--2---:R1:W-:Y:S04]  /*25960*/  STL [R1], R5 ;  /* 0x0000000501007387 */ /* 0x0043e80000100800 */
[----:B-1----:R-:W2:Y:S04]  /*25970*/  LDL R5, [R1+0x6e8] ;  /* 0x0006e80001057983 */ /* 0x002ea80000100800 */
[----:B----4-:R-:W-:Y:S04]  /*25980*/  STL [R1+0x17dc], R27 ;  /* 0x0017dc1b01007387 */ /* 0x010fe80000100800 */
[----:B------:R-:W4:Y:S04]  /*25990*/  LDL R9, [R1+0x6e0] ;  /* 0x0006e00001097983 */ /* 0x000f280000100800 */
[----:B------:R-:W4:Y:S01]  /*259a0*/  LDL R8, [R1+0x6e4] ;  /* 0x0006e40001087983 */ /* 0x000f220000100800 */
[----:B------:R-:W-:Y:S01]  /*259b0*/  PRMT R23, RZ, 0x7610, R23 ;  /* 0x00007610ff177816 */ /* 0x000fe20000000017 */
[----:B0-----:R-:W-:Y:S01]  /*259c0*/  @!P1 IMAD.MOV.U32 R3, RZ, RZ, R7 ;  /* 0x000000ffff039224 */ /* 0x001fe200078e0007 */
[----:B------:R-:W-:-:S02]  /*259d0*/  PRMT R21, RZ, 0x7610, R21 ;  /* 0x00007610ff157816 */ /* 0x000fc40000000015 */
[----:B------:R-:W-:Y:S01]  /*259e0*/  PRMT R18, RZ, 0x7610, R18 ;  /* 0x00007610ff127816 */ /* 0x000fe20000000012 */
[----:B---3--:R-:W-:-:S05]  /*259f0*/  @!P1 IMAD.MOV.U32 R2, RZ, RZ, R6 ;  /* 0x000000ffff029224 */ /* 0x008fca00078e0006 */
[----:B------:R0:W3:Y:S02]  /*25a00*/  @!P1 LDG.E.U16 R23, desc[UR10][R2.64] ;  /* 0x0000000a02179981 */ /* 0x0000e4000c1e1500 */
[----:B0-----:R-:W-:Y:S02]  /*25a10*/  @!P1 IMAD.MOV.U32 R2, RZ, RZ, R4 ;  /* 0x000000ffff029224 */ /* 0x001fe400078e0004 */
[----:B------:R-:W-:Y:S04]  /*25a20*/  STL [R1+0x17c8], R25 ;  /* 0x0017c81901007387 */ /* 0x000fe80000100800 */
[----:B------:R-:W3:Y:S04]  /*25a30*/  LDL R7, [R1+0x6b0] ;  /* 0x0006b00001077983 */ /* 0x000ee80000100800 */
[----:B------:R-:W3:Y:S04]  /*25a40*/  LDL R6, [R1+0x6b4] ;  /* 0x0006b40001067983 */ /* 0x000ee80000100800 */
[----:B------:R-:W3:Y:S04]  /*25a50*/  LDL R11, [R1+0x6a8] ;  /* 0x0006a800010b7983 */ /* 0x000ee80000100800 */
[----:B------:R-:W3:Y:S01]  /*25a60*/  LDL R10, [R1+0x6ac] ;  /* 0x0006ac00010a7983 */ /* 0x000ee20000100800 */
[----:B--2---:R-:W-:-:S05]  /*25a70*/  @!P1 IMAD.MOV.U32 R3, RZ, RZ, R5 ;  /* 0x000000ffff039224 */ /* 0x004fca00078e0005 */
[----:B------:R4:W2:Y:S02]  /*25a80*/  @!P1 LDG.E.U16 R21, desc[UR10][R2.64] ;  /* 0x0000000a02159981 */ /* 0x0008a4000c1e1500 */
[----:B----4-:R-:W-:Y:S02]  /*25a90*/  @!P1 IMAD.MOV.U32 R2, RZ, RZ, R8 ;  /* 0x000000ffff029224 */ /* 0x010fe400078e0008 */
[----:B------:R-:W-:-:S05]  /*25aa0*/  @!P1 IMAD.MOV.U32 R3, RZ, RZ, R9 ;  /* 0x000000ffff039224 */ /* 0x000fca00078e0009 */
[----:B------:R3:W4:Y:S04]  /*25ab0*/  @!P1 LDG.E.U16 R18, desc[UR10][R2.64] ;  /* 0x0000000a02129981 */ /* 0x000728000c1e1500 */
[----:B------:R-:W-:Y:S04]  /*25ac0*/  STL [R1+0x8], R14 ;  /* 0x0000080e01007387 */ /* 0x000fe80000100800 */
[----:B------:R-:W4:Y:S04]  /*25ad0*/  LDL R5, [R1+0x6a0] ;  /* 0x0006a00001057983 */ /* 0x000f280000100800 */
[----:B------:R-:W4:Y:S01]  /*25ae0*/  LDL R4, [R1+0x6a4] ;  /* 0x0006a40001047983 */ /* 0x000f220000100800 */
[----:B------:R-:W-:-:S02]  /*25af0*/  PRMT R16, RZ, 0x7610, R16 ;  /* 0x00007610ff107816 */ /* 0x000fc40000000010 */
[----:B------:R-:W-:Y:S01]  /*25b00*/  PRMT R0, RZ, 0x7610, R0 ;  /* 0x00007610ff007816 */ /* 0x000fe20000000000 */
[----:B---3--:R-:W-:Y:S02]  /*25b10*/  @!P1 IMAD.MOV.U32 R3, RZ, RZ, R7 ;  /* 0x000000ffff039224 */ /* 0x008fe400078e0007 */
[----:B------:R-:W-:-:S05]  /*25b20*/  @!P1 IMAD.MOV.U32 R2, RZ, RZ, R6 ;  /* 0x000000ffff029224 */ /* 0x000fca00078e0006 */
[----:B------:R0:W3:Y:S02]  /*25b30*/  @!P1 LDG.E.U16 R16, desc[UR10][R2.64] ;  /* 0x0000000a02109981 */ /* 0x0000e4000c1e1500 */
[----:B0-----:R-:W-:Y:S02]  /*25b40*/  @!P1 IMAD.MOV.U32 R2, RZ, RZ, R10 ;  /* 0x000000ffff029224 */ /* 0x001fe400078e000a */
[----:B------:R-:W-:-:S05]  /*25b50*/  @!P1 IMAD.MOV.U32 R3, RZ, RZ, R11 ;  /* 0x000000ffff039224 */ /* 0x000fca00078e000b */
[----:B------:R0:W3:Y:S04]  /*25b60*/  @!P1 LDG.E.U16 R0, desc[UR10][R2.64] ;  /* 0x0000000a02009981 */ /* 0x0000e8000c1e1500 */
[----:B--2---:R-:W-:Y:S04]  /*25b70*/  STL [R1+0x17e0], R21 ;  /* 0x0017e01501007387 */ /* 0x004fe80000100800 */
[----:B------:R-:W2:Y:S04]  /*25b80*/  LDL R9, [R1+0x670] ;  /* 0x0006700001097983 */ /* 0x000ea80000100800 */
[----:B------:R-:W2:Y:S04]  /*25b90*/  LDL R8, [R1+0x674] ;  /* 0x0006740001087983 */ /* 0x000ea80000100800 */
[----:B----4-:R-:W-:Y:S04]  /*25ba0*/  STL [R1+0x17cc], R18 ;  /* 0x0017cc1201007387 */ /* 0x010fe80000100800 */
[----:B------:R-:W4:Y:S04]  /*25bb0*/  LDL R7, [R1+0x668] ;  /* 0x0006680001077983 */ /* 0x000f280000100800 */
[----:B------:R-:W4:Y:S01]  /*25bc0*/  LDL R6, [R1+0x66c] ;  /* 0x00066c0001067983 */ /* 0x000f220000100800 */
[----:B0-----:R-:W-:-:S02]  /*25bd0*/  PRMT R2, RZ, 0x7610, R2 ;  /* 0x00007610ff027816 */ /* 0x001fc40000000002 */
[----:B------:R-:W-:-:S04]  /*25be0*/  PRMT R3, RZ, 0x7610, R3 ;  /* 0x00007610ff037816 */ /* 0x000fc80000000003 */
[----:B------:R2:W4:Y:S04]  /*25bf0*/  @!P1 LDG.E.U16 R2, desc[UR10][R4.64] ;  /* 0x0000000a04029981 */ /* 0x000528000c1e1500 */
[----:B---3--:R0:W-:Y:S04]  /*25c00*/  STL [R1+0x17e4], R0 ;  /* 0x0017e40001007387 */ /* 0x0081e80000100800 */
[----:B------:R-:W3:Y:S04]  /*25c10*/  LDL R13, [R1+0x630] ;  /* 0x00063000010d7983 */ /* 0x000ee80000100800 */
[----:B------:R-:W3:Y:S01]  /*25c20*/  LDL R12, [R1+0x634] ;  /* 0x00063400010c7983 */ /* 0x000ee20000100800 */
[----:B--2---:R-:W-:-:S02]  /*25c30*/  @!P1 IMAD.MOV.U32 R5, RZ, RZ, R9 ;  /* 0x000000ffff059224 */ /* 0x004fc400078e0009 */
[----:B------:R-:W-:-:S05]  /*25c40*/  @!P1 IMAD.MOV.U32 R4, RZ, RZ, R8 ;  /* 0x000000ffff049224 */ /* 0x000fca00078e0008 */
[----:B------:R1:W2:Y:S02]  /*25c50*/  @!P1 LDG.E.U16 R3, desc[UR10][R4.64] ;  /* 0x0000000a04039981 */ /* 0x0002a4000c1e1500 */
[----:B-1----:R-:W-:-:S06]  /*25c60*/  PRMT R4, RZ, 0x7610, R4 ;  /* 0x00007610ff047816 */ /* 0x002fcc0000000004 */
[----:B----4-:R3:W4:Y:S04]  /*25c70*/  @!P1 LDG.E.U16 R4, desc[UR10][R6.64] ;  /* 0x0000000a06049981 */ /* 0x010728000c1e1500 */
[----:B------:R1:W-:Y:S04]  /*25c80*/  STL [R1+0x17d0], R2 ;  /* 0x0017d00201007387 */ /* 0x0003e80000100800 */
[----:B------:R-:W2:Y:S04]  /*25c90*/  LDL R9, [R1+0x5f0] ;  /* 0x0005f00001097983 */ /* 0x000ea80000100800 */
[----:B------:R-:W2:Y:S04]  /*25ca0*/  LDL R8, [R1+0x5f4] ;  /* 0x0005f40001087983 */ /* 0x000ea80000100800 */
[----:B------:R-:W2:Y:S04]  /*25cb0*/  LDL R11, [R1+0x5b0] ;  /* 0x0005b000010b7983 */ /* 0x000ea80000100800 */
[----:B------:R-:W2:Y:S04]  /*25cc0*/  LDL R10, [R1+0x5b4] ;  /* 0x0005b400010a7983 */ /* 0x000ea80000100800 */
[----:B0-----:R-:W2:Y:S04]  /*25cd0*/  LDL R0, [R1+0xd2c] ;  /* 0x000d2c0001007983 */ /* 0x001ea80000100800 */
[----:B-1----:R-:W2:Y:S01]  /*25ce0*/  LDL R2, [R1+0x588] ;  /* 0x0005880001027983 */ /* 0x002ea20000100800 */
[----:B---3--:R-:W-:-:S02]  /*25cf0*/  @!P1 IMAD.MOV.U32 R7, RZ, RZ, R13 ;  /* 0x000000ffff079224 */ /* 0x008fc400078e000d */
[----:B------:R-:W-:Y:S01]  /*25d00*/  @!P1 IMAD.MOV.U32 R6, RZ, RZ, R12 ;  /* 0x000000ffff069224 */ /* 0x000fe200078e000c */
[----:B----4-:R0:W-:Y:S04]  /*25d10*/  STL [R1+0x17e8], R4 ;  /* 0x0017e80401007387 */ /* 0x0101e80000100800 */
[----:B------:R-:W3:Y:S04]  /*25d20*/  LDL R18, [R1+0xd30] ;  /* 0x000d300001127983 */ /* 0x000ee80000100800 */
[----:B------:R-:W4:Y:S04]  /*25d30*/  LDL R15, [R1+0xd50] ;  /* 0x000d5000010f7983 */ /* 0x000f280000100800 */
[----:B------:R-:W4:Y:S04]  /*25d40*/  LDL R13, [R1+0x628] ;  /* 0x00062800010d7983 */ /* 0x000f280000100800 */
[----:B------:R-:W4:Y:S04]  /*25d50*/  LDL R12, [R1+0x62c] ;  /* 0x00062c00010c7983 */ /* 0x000f280000100800 */
[----:B------:R-:W4:Y:S04]  /*25d60*/  LDL R14, [R1+0x5e8] ;  /* 0x0005e800010e7983 */ /* 0x000f280000100800 */
[----:B0-----:R-:W4:Y:S01]  /*25d70*/  LDL R4, [R1+0x5ec] ;  /* 0x0005ec0001047983 */ /* 0x001f220000100800 */
[----:B------:R-:W-:-:S06]  /*25d80*/  PRMT R5, RZ, 0x7610, R5 ;  /* 0x00007610ff057816 */ /* 0x000fcc0000000005 */
[----:B------:R0:W4:Y:S02]  /*25d90*/  @!P1 LDG.E.U16 R5, desc[UR10][R6.64] ;  /* 0x0000000a06059981 */ /* 0x000124000c1e1500 */
[----:B0-----:R-:W-:Y:S02]  /*25da0*/  PRMT R6, RZ, 0x7610, R6 ;  /* 0x00007610ff067816 */ /* 0x001fe40000000006 */
[----:B------:R-:W-:-:S04]  /*25db0*/  PRMT R7, RZ, 0x7610, R7 ;  /* 0x00007610ff077816 */ /* 0x000fc80000000007 */
[----:B--2---:R0:W2:Y:S02]  /*25dc0*/  @!P1 LDG.E.U16 R6, desc[UR10][R8.64] ;  /* 0x0000000a08069981 */ /* 0x0040a4000c1e1500 */
[----:B0-----:R-:W-:Y:S02]  /*25dd0*/  @!P1 IMAD.MOV.U32 R8, RZ, RZ, R10 ;  /* 0x000000ffff089224 */ /* 0x001fe400078e000a */
[----:B------:R-:W-:Y:S02]  /*25de0*/  @!P1 IMAD.MOV.U32 R9, RZ, RZ, R11 ;  /* 0x000000ffff099224 */ /* 0x000fe400078e000b */
[----:B------:R-:W-:Y:S02]  /*25df0*/  @!P1 IMAD.MOV.U32 R10, RZ, RZ, R0 ;  /* 0x000000ffff0a9224 */ /* 0x000fe400078e0000 */
[----:B------:R-:W-:Y:S01]  /*25e00*/  @!P1 IMAD.MOV.U32 R11, RZ, RZ, R2 ;  /* 0x000000ffff0b9224 */ /* 0x000fe200078e0002 */
[----:B------:R-:W2:Y:S04]  /*25e10*/  LDL R0, [R1+0x5ac] ;  /* 0x0005ac0001007983 */ /* 0x000ea80000100800 */
[----:B------:R0:W2:Y:S04]  /*25e20*/  @!P1 LDG.E.U16 R7, desc[UR10][R8.64] ;  /* 0x0000000a08079981 */ /* 0x0000a8000c1e1500 */
[----:B------:R-:W2:Y:S01]  /*25e30*/  LDL R2, [R1+0x5a8] ;  /* 0x0005a80001027983 */ /* 0x000ea20000100800 */
[----:B0-----:R-:W-:-:S02]  /*25e40*/  PRMT R8, RZ, 0x7610, R8 ;  /* 0x00007610ff087816 */ /* 0x001fc40000000008 */
[----:B------:R-:W-:-:S04]  /*25e50*/  PRMT R9, RZ, 0x7610, R9 ;  /* 0x00007610ff097816 */ /* 0x000fc80000000009 */
[----:B------:R3:W2:Y:S02]  /*25e60*/  @!P1 LDG.E.U16 R8, desc[UR10][R10.64] ;  /* 0x0000000a0a089981 */ /* 0x0006a4000c1e1500 */
[----:B---3--:R-:W-:Y:S02]  /*25e70*/  @!P1 IMAD.MOV.U32 R11, RZ, RZ, R18 ;  /* 0x000000ffff0b9224 */ /* 0x008fe400078e0012 */
[----:B----4-:R-:W-:-:S05]  /*25e80*/  @!P1 IMAD.MOV.U32 R10, RZ, RZ, R15 ;  /* 0x000000ffff0a9224 */ /* 0x010fca00078e000f */
[----:B------:R0:W3:Y:S02]  /*25e90*/  @!P1 LDG.E.U16 R9, desc[UR10][R10.64] ;  /* 0x0000000a0a099981 */ /* 0x0000e4000c1e1500 */
[----:B0-----:R-:W-:Y:S02]  /*25ea0*/  PRMT R10, RZ, 0x7610, R10 ;  /* 0x00007610ff0a7816 */ /* 0x001fe4000000000a */
[----:B------:R-:W-:-:S04]  /*25eb0*/  PRMT R11, RZ, 0x7610, R11 ;  /* 0x00007610ff0b7816 */ /* 0x000fc8000000000b */
[----:B------:R0:W4:Y:S02]  /*25ec0*/  @!P1 LDG.E.U16 R10, desc[UR10][R12.64] ;  /* 0x0000000a0c0a9981 */ /* 0x000124000c1e1500 */
[----:B0-----:R-:W-:Y:S02]  /*25ed0*/  @!P1 IMAD.MOV.U32 R12, RZ, RZ, R4 ;  /* 0x000000ffff0c9224 */ /* 0x001fe400078e0004 */
[----:B------:R-:W-:-:S05]  /*25ee0*/  @!P1 IMAD.MOV.U32 R13, RZ, RZ, R14 ;  /* 0x000000ffff0d9224 */ /* 0x000fca00078e000e */
[----:B------:R0:W3:Y:S01]  /*25ef0*/  @!P1 LDG.E.U16 R11, desc[UR10][R12.64] ;  /* 0x0000000a0c0b9981 */ /* 0x0000e2000c1e1500 */
[----:B--2---:R-:W-:Y:S01]  /*25f00*/  @!P1 IMAD.MOV.U32 R14, RZ, RZ, R0 ;  /* 0x000000ffff0e9224 */ /* 0x004fe200078e0000 */
[----:B0-----:R-:W-:Y:S01]  /*25f10*/  PRMT R12, RZ, 0x7610, R12 ;  /* 0x00007610ff0c7816 */ /* 0x001fe2000000000c */
[----:B------:R-:W-:-:S05]  /*25f20*/  @!P1 IMAD.MOV.U32 R15, RZ, RZ, R2 ;  /* 0x000000ffff0f9224 */ /* 0x000fca00078e0002 */
[----:B------:R0:W2:Y:S04]  /*25f30*/  @!P1 LDG.E.U16 R12, desc[UR10][R14.64] ;  /* 0x0000000a0e0c9981 */ /* 0x0000a8000c1e1500 */
[----:B----4-:R1:W-:Y:S04]  /*25f40*/  STL [R1+0x17ec], R10 ;  /* 0x0017ec0a01007387 */ /* 0x0103e80000100800 */
[----:B------:R-:W4:Y:S04]  /*25f50*/  LDL R27, [R1+0xd38] ;  /* 0x000d3800011b7983 */ /* 0x000f280000100800 */
[----:B------:R-:W2:Y:S04]  /*25f60*/  LDL R25, [R1+0xd4c] ;  /* 0x000d4c0001197983 */ /* 0x000ea80000100800 */
[----:B------:R-:W4:Y:S04]  /*25f70*/  LDL R21, [R1+0x660] ;  /* 0x0006600001157983 */ /* 0x000f280000100800 */
[----:B------:R-:W4:Y:S04]  /*25f80*/  LDL R18, [R1+0x664] ;  /* 0x0006640001127983 */ /* 0x000f280000100800 */
[----:B---3--:R3:W-:Y:S04]  /*25f90*/  STL [R1+0x17f0], R11 ;  /* 0x0017f00b01007387 */ /* 0x0087e80000100800 */
[----:B------:R-:W2:Y:S04]  /*25fa0*/  LDL R15, [R1+0x584] ;  /* 0x00058400010f7983 */ /* 0x000ea80000100800 */
[----:B-1----:R-:W4:Y:S04]  /*25fb0*/  LDL R10, [R1+0x620] ;  /* 0x00062000010a7983 */ /* 0x002f280000100800 */
[----:B------:R-:W4:Y:S01]  /*25fc0*/  LDL R4, [R1+0x624] ;  /* 0x0006240001047983 */ /* 0x000f220000100800 */
[----:B------:R-:W-:-:S02]  /*25fd0*/  PRMT R13, RZ, 0x7610, R13 ;  /* 0x00007610ff0d7816 */ /* 0x000fc4000000000d */
[----:B------:R-:W-:Y:S02]  /*25fe0*/  PRMT R17, RZ, 0x7610, R17 ;  /* 0x00007610ff117816 */ /* 0x000fe40000000011 */
[----:B------:R-:W-:Y:S02]  /*25ff0*/  PRMT R19, RZ, 0x7610, R19 ;  /* 0x00007610ff137816 */ /* 0x000fe40000000013 */
[----:B------:R-:W-:Y:S01]  /*26000*/  PRMT R20, RZ, 0x7610, R20 ;  /* 0x00007610ff147816 */ /* 0x000fe20000000014 */
[----:B------:R-:W4:Y:S04]  /*26010*/  LDL R2, [R1+0x5e0] ;  /* 0x0005e00001027983 */ /* 0x000f280000100800 */
[----:B---3--:R-:W0:Y:S04]  /*26020*/  LDL R11, [R1+0xd34] ;  /* 0x000d3400010b7983 */ /* 0x008e280000100800 */
[----:B------:R-:W3:Y:S01]  /*26030*/  LDL R0, [R1+0x5e4] ;  /* 0x0005e40001007983 */ /* 0x000ee20000100800 */
[----:B0-----:R-:W-:-:S05]  /*26040*/  @!P1 IMAD.MOV.U32 R14, RZ, RZ, R11 ;  /* 0x000000ffff0e9224 */ /* 0x001fca00078e000b */
[----:B--2---:R0:W2:Y:S02]  /*26050*/  @!P1 LDG.E.U16 R13, desc[UR10][R14.64] ;  /* 0x0000000a0e0d9981 */ /* 0x0040a4000c1e1500 */
[----:B0-----:R-:W-:Y:S02]  /*26060*/  @!P1 IMAD.MOV.U32 R14, RZ, RZ, R25 ;  /* 0x000000ffff0e9224 */ /* 0x001fe400078e0019 */
[----:B----4-:R-:W-:-:S05]  /*26070*/  @!P1 IMAD.MOV.U32 R15, RZ, RZ, R27 ;  /* 0x000000ffff0f9224 */ /* 0x010fca00078e001b */
[----:B------:R0:W4:Y:S02]  /*26080*/  @!P1 LDG.E.U16 R17, desc[UR10][R14.64] ;  /* 0x0000000a0e119981 */ /* 0x000124000c1e1500 */
[----:B0-----:R-:W-:Y:S02]  /*26090*/  @!P1 IMAD.MOV.U32 R14, RZ, RZ, R18 ;  /* 0x000000ffff0e9224 */ /* 0x001fe400078e0012 */
[----:B------:R-:W-:-:S05]  /*260a0*/  @!P1 IMAD.MOV.U32 R15, RZ, RZ, R21 ;  /* 0x000000ffff0f9224 */ /* 0x000fca00078e0015 */
[----:B------:R0:W4:Y:S02]  /*260b0*/  @!P1 LDG.E.U16 R19, desc[UR10][R14.64] ;  /* 0x0000000a0e139981 */ /* 0x000124000c1e1500 */
[----:B0-----:R-:W-:Y:S02]  /*260c0*/  @!P1 IMAD.MOV.U32 R14, RZ, RZ, R4 ;  /* 0x000000ffff0e9224 */ /* 0x001fe400078e0004 */
[----:B------:R-:W-:-:S05]  /*260d0*/  @!P1 IMAD.MOV.U32 R15, RZ, RZ, R10 ;  /* 0x000000ffff0f9224 */ /* 0x000fca00078e000a */
[----:B------:R0:W4:Y:S04]  /*260e0*/  @!P1 LDG.E.U16 R20, desc[UR10][R14.64] ;  /* 0x0000000a0e149981 */ /* 0x000128000c1e1500 */
[----:B------:R-:W-:Y:S01]  /*260f0*/  STL [R1+0x17f4], R12 ;  /* 0x0017f40c01007387 */ /* 0x000fe20000100800 */
[----:B------:R-:W-:Y:S01]  /*26100*/  PRMT R22, RZ, 0x7610, R22 ;  /* 0x00007610ff167816 */ /* 0x000fe20000000016 */
[----:B0-----:R-:W-:Y:S02]  /*26110*/  @!P1 IMAD.MOV.U32 R15, RZ, RZ, R2 ;  /* 0x000000ffff0f9224 */ /* 0x001fe400078e0002 */
[----:B---3--:R-:W-:-:S05]  /*26120*/  @!P1 IMAD.MOV.U32 R14, RZ, RZ, R0 ;  /* 0x000000ffff0e9224 */ /* 0x008fca00078e0000 */
[----:B------:R-:W3:Y:S04]  /*26130*/  @!P1 LDG.E.U16 R22, desc[UR10][R14.64] ;  /* 0x0000000a0e169981 */ /* 0x000ee8000c1e1500 */
[----:B--2---:R-:W-:Y:S04]  /*26140*/  STL [R1+0x17f8], R13 ;  /* 0x0017f80d01007387 */ /* 0x004fe80000100800 */
[----:B----4-:R-:W-:Y:S04]  /*26150*/  STL [R1+0x17fc], R17 ;  /* 0x0017fc1101007387 */ /* 0x010fe80000100800 */
[----:B------:R-:W-:Y:S04]  /*26160*/  STL [R1+0x17d4], R19 ;  /* 0x0017d41301007387 */ /* 0x000fe80000100800 */
[----:B------:R0:W-:Y:S04]  /*26170*/  STL [R1+0x17d8], R20 ;  /* 0x0017d81401007387 */ /* 0x0001e80000100800 */
[----:B0-----:R-:W2:Y:S04]  /*26180*/  LDL.LU R20, [R1+0x9c] ;  /* 0x00009c0001147983 */ /* 0x001ea80000300800 */
        /* <DEDUP_REMOVED lines=12> */
[----:B------:R-:W4:Y:S04]  /*26250*/  LDL.LU R27, [R1] ;  /* 0x00000000011b7983 */ /* 0x000f280000300800 */
[----:B------:R-:W2:Y:S04]  /*26260*/  LDL R14, [R1+0x5a0] ;  /* 0x0005a000010e7983 */ /* 0x000ea80000100800 */
[----:B------:R-:W2:Y:S01]  /*26270*/  LDL R15, [R1+0x5a4] ;  /* 0x0005a400010f7983 */ /* 0x000ea20000100800 */
[----:B------:R-:W-:-:S03]  /*26280*/  PRMT R24, RZ, 0x7610, R24 ;  /* 0x00007610ff187816 */ /* 0x000fc60000000018 */
[----:B---3--:R0:W-:Y:S01]  /*26290*/  STL [R1+0x1800], R22 ;  /* 0x0018001601007387 */ /* 0x0081e20000100800 */
[----:B--2---:R-:W-:-:S04]  /*262a0*/  @!P1 LOP3.LUT R15, R15, R14, RZ, 0x3c, !PT ;  /* 0x0000000e0f0f9212 */ /* 0x004fc800078e3cff */
[----:B------:R-:W-:-:S04]  /*262b0*/  @!P1 LOP3.LUT R14, R15, R14, RZ, 0x3c, !PT ;  /* 0x0000000e0f0e9212 */ /* 0x000fc800078e3cff */
[----:B------:R-:W-:-:S05]  /*262c0*/  @!P1 LOP3.LUT R15, R15, R14, RZ, 0x3c, !PT ;  /* 0x0000000e0f0f9212 */ /* 0x000fca00078e3cff */
[----:B------:R1:W2:Y:S04]  /*262d0*/  @!P1 LDG.E.U16 R24, desc[UR10][R14.64] ;  /* 0x0000000a0e189981 */ /* 0x0002a8000c1e1500 */
[----:B------:R-:W1:Y:S04]  /*262e0*/  LDL R14, [R1+0xd00] ;  /* 0x000d0000010e7983 */ /* 0x000e680000100800 */
[----:B------:R-:W1:Y:S01]  /*262f0*/  LDL R15, [R1+0xd3c] ;  /* 0x000d3c00010f7983 */ /* 0x000e620000100800 */
[----:B------:R-:W-:Y:S02]  /*26300*/  PRMT R26, RZ, 0x7610, R26 ;  /* 0x00007610ff1a7816 */ /* 0x000fe4000000001a */
[----:B-1----:R-:W-:-:S04]  /*26310*/  @!P1 LOP3.LUT R15, R15, R14, RZ, 0x3c, !PT ;  /* 0x0000000e0f0f9212 */ /* 0x002fc800078e3cff */
[----:B------:R-:W-:-:S04]  /*26320*/  @!P1 LOP3.LUT R14, R15, R14, RZ, 0x3c, !PT ;  /* 0x0000000e0f0e9212 */ /* 0x000fc800078e3cff */
[----:B------:R-:W-:-:S05]  /*26330*/  @!P1 LOP3.LUT R15, R15, R14, RZ, 0x3c, !PT ;  /* 0x0000000e0f0f9212 */ /* 0x000fca00078e3cff */
[----:B------:R1:W3:Y:S04]  /*26340*/  @!P1 LDG.E.U16 R26, desc[UR10][R14.64] ;  /* 0x0000000a0e1a9981 */ /* 0x0002e8000c1e1500 */
[----:B------:R-:W1:Y:S01]  /*26350*/  LDL R15, [R1+0xd48] ;  /* 0x000d4800010f7983 */ /* 0x000e620000100800 */
[----:B------:R-:W-:-:S03]  /*26360*/  PRMT R29, RZ, 0x7610, R29 ;  /* 0x00007610ff1d7816 */ /* 0x000fc6000000001d */
[----:B------:R4:W-:Y:S01]  /*26370*/  STL [R1+0xe0c], R28 ;  /* 0x000e0c1c01007387 */ /* 0x0009e20000100800 */
[----:B0-----:R-:W0:Y:S01]  /*26380*/  S2R R22, SR_TID.X ;  /* 0x0000000000167919 */ /* 0x001e220000002100 */
[----:B-1----:R-:W-:Y:S02]  /*26390*/  @!P1 IMAD.MOV.U32 R14, RZ, RZ, R15 ;  /* 0x000000ffff0e9224 */ /* 0x002fe400078e000f */
[----:B------:R-:W-:Y:S02]  /*263a0*/  @!P1 IMAD.MOV.U32 R15, RZ, RZ, R28 ;  /* 0x000000ffff0f9224 */ /* 0x000fe400078e001c */
[----:B----4-:R-:W4:Y:S04]  /*263b0*/  LDL.LU R28, [R1+0xa8] ;  /* 0x0000a800011c7983 */ /* 0x010f280000300800 */
[----:B------:R-:W3:Y:S04]  /*263c0*/  @!P1 LDG.E.U16 R29, desc[UR10][R14.64] ;  /* 0x0000000a0e1d9981 */ /* 0x000ee8000c1e1500 */
[----:B------:R-:W2:Y:S04]  /*263d0*/  LDL.LU R14, [R1+0xc0] ;  /* 0x0000c000010e7983 */ /* 0x000ea80000300800 */
[----:B------:R-:W4:Y:S01]  /*263e0*/  LDL.LU R15, [R1+0xb4] ;  /* 0x0000b400010f7983 */ /* 0x000f220000300800 */
[----:B0-----:R-:W-:-:S05]  /*263f0*/  LOP3.LUT R22, R22, 0x3f, RZ, 0xc0, !PT ;  /* 0x0000003f16167812 */ /* 0x001fca00078ec0ff */
[----:B------:R-:W-:-:S05]  /*26400*/  IMAD.SHL.U32 R22, R22, 0x2, RZ ;  /* 0x0000000216167824 */ /* 0x000fca00078e00ff */
[----:B------:R-:W-:-:S05]  /*26410*/  LOP3.LUT R22, R22, 0x50, RZ, 0x3c, !PT ;  /* 0x0000005016167812 */ /* 0x000fca00078e3cff */
[----:B--2---:R-:W-:Y:S04]  /*26420*/  STS.U16 [R22+UR5+0x1e80], R14 ;  /* 0x001e800e16007988 */ /* 0x004fe80008000405 */
[----:B----4-:R-:W-:Y:S04]  /*26430*/  STS.U16 [R22+UR5+0x2280], R15 ;  /* 0x0022800f16007988 */ /* 0x010fe80008000405 */
[----:B------:R-:W-:Y:S04]  /*26440*/  STS.U16 [R22+UR5+0x2680], R28 ;  /* 0x0026801c16007988 */ /* 0x000fe80008000405 */
[----:B------:R-:W-:Y:S04]  /*26450*/  STS.U16 [R22+UR5+0x2a80], R20 ;  /* 0x002a801416007988 */ /* 0x000fe80008000405 */
[----:B------:R-:W-:Y:S04]  /*26460*/  STS.U16 [R22+UR5+0x2e80], R19 ;  /* 0x002e801316007988 */ /* 0x000fe80008000405 */
[----:B------:R0:W-:Y:S04]  /*26470*/  STS.U16 [R22+UR5+0x3280], R17 ;  /* 0x0032801116007988 */ /* 0x0001e80008000405 */
[----:B------:R1:W-:Y:S04]  /*26480*/  STS.U16 [R22+UR5+0x3680], R13 ;  /* 0x0036800d16007988 */ /* 0x0003e80008000405 */
[----:B------:R2:W-:Y:S04]  /*26490*/  STS.U16 [R22+UR5+0x3a80], R12 ;  /* 0x003a800c16007988 */ /* 0x0005e80008000405 */
[----:B------:R4:W-:Y:S04]  /*264a0*/  STS.U16 [R22+UR5+0x3e80], R11 ;  /* 0x003e800b16007988 */ /* 0x0009e80008000405 */
[----:B------:R3:W-:Y:S04]  /*264b0*/  STS.U16 [R22+UR5+0x4280], R10 ;  /* 0x0042800a16007988 */ /* 0x0007e80008000405 */
[----:B------:R3:W-:Y:S04]  /*264c0*/  STS.U16 [R22+UR5+0x4680], R4 ;  /* 0x0046800416007988 */ /* 0x0007e80008000405 */
[----:B------:R-:W-:Y:S04]  /*264d0*/  STS.U16 [R22+UR5+0x4a80], R2 ;  /* 0x004a800216007988 */ /* 0x000fe80008000405 */
[----:B------:R3:W-:Y:S04]  /*264e0*/  STS.U16 [R22+UR5+0x4e80], R0 ;  /* 0x004e800016007988 */ /* 0x0007e80008000405 */
[----:B0-----:R-:W3:Y:S04]  /*264f0*/  LDL.LU R17, [R1+0xf8] ;  /* 0x0000f80001117983 */ /* 0x001ee80000300800 */
[----:B-1----:R-:W3:Y:S04]  /*26500*/  LDL.LU R13, [R1+0xf0] ;  /* 0x0000f000010d7983 */ /* 0x002ee80000300800 */
[----:B------:R-:W-:Y:S04]  /*26510*/  STS.U16 [R22+UR5+0x5280], R18 ;  /* 0x0052801216007988 */ /* 0x000fe80008000405 */
[----:B--2---:R-:W2:Y:S04]  /*26520*/  LDL.LU R12, [R1+0xe8] ;  /* 0x0000e800010c7983 */ /* 0x004ea80000300800 */
[----:B----4-:R-:W4:Y:S04]  /*26530*/  LDL.LU R11, [R1+0xe0] ;  /* 0x0000e000010b7983 */ /* 0x010f280000300800 */
[----:B---3--:R-:W3:Y:S04]  /*26540*/  LDL.LU R10, [R1+0xd8] ;  /* 0x0000d800010a7983 */ /* 0x008ee80000300800 */
[----:B------:R0:W-:Y:S04]  /*26550*/  STS.U16 [R22+UR5+0x5680], R21 ;  /* 0x0056801516007988 */ /* 0x0001e80008000405 */
[----:B------:R-:W3:Y:S04]  /*26560*/  LDL.LU R4, [R1+0xd0] ;  /* 0x0000d00001047983 */ /* 0x000ee80000300800 */
[----:B------:R-:W-:Y:S04]  /*26570*/  STS.U16 [R22+UR5+0x5a80], R25 ;  /* 0x005a801916007988 */ /* 0x000fe80008000405 */
[----:B------:R-:W3:Y:S04]  /*26580*/  LDL.LU R0, [R1+0xc8] ;  /* 0x0000c80001007983 */ /* 0x000ee80000300800 */
[----:B------:R1:W-:Y:S04]  /*26590*/  STS.U16 [R22+UR5+0x5e80], R27 ;  /* 0x005e801b16007988 */ /* 0x0003e80008000405 */
[----:B0-----:R-:W3:Y:S04]  /*265a0*/  LDL.LU R21, [R1+0xbc] ;  /* 0x0000bc0001157983 */ /* 0x001ee80000300800 */
[----:B-1----:R-:W3:Y:S01]  /*265b0*/  LDL.LU R27, [R1+0xb0] ;  /* 0x0000b000011b7983 */ /* 0x002ee20000300800 */
[----:B------:R-:W0:Y:S03]  /*265c0*/  S2R R20, SR_TID.X ;  /* 0x0000000000147919 */ /* 0x000e260000002100 */
[----:B------:R-:W3:Y:S04]  /*265d0*/  LDL.LU R14, [R1+0x50] ;  /* 0x00005000010e7983 */ /* 0x000ee80000300800 */
[----:B------:R-:W3:Y:S04]  /*265e0*/  LDL.LU R15, [R1+0x44] ;  /* 0x00004400010f7983 */ /* 0x000ee80000300800 */
[----:B------:R-:W3:Y:S04]  /*265f0*/  LDL.LU R28, [R1+0x38] ;  /* 0x00003800011c7983 */ /* 0x000ee80000300800 */
[----:B------:R-:W3:Y:S04]  /*26600*/  LDL.LU R19, [R1+0x2c] ;  /* 0x00002c0001137983 */ /* 0x000ee80000300800 */
[----:B------:R-:W3:Y:S04]  /*26610*/  LDL.LU R2, [R1+0x20] ;  /* 0x0000200001027983 */ /* 0x000ee80000300800 */
[----:B------:R-:W3:Y:S04]  /*26620*/  LDL.LU R18, [R1+0x14] ;  /* 0x0000140001127983 */ /* 0x000ee80000300800 */
[----:B------:R1:W-:Y:S04]  /*26630*/  STS.U16 [R22+UR5+0x6280], R23 ;  /* 0x0062801716007988 */ /* 0x0003e80008000405 */
[----:B------:R-:W3:Y:S04]  /*26640*/  LDL.LU R25, [R1+0x8] ;  /* 0x0000080001197983 */ /* 0x000ee80000300800 */
[----:B------:R0:W-:Y:S04]  /*26650*/  STS.U16 [R22+UR5+0x6680], R16 ;  /* 0x0066801016007988 */ /* 0x0001e80008000405 */
[----:B------:R-:W-:Y:S04]  /*26660*/  STS.U16 [R22+UR5+0x6a80], R3 ;  /* 0x006a800316007988 */ /* 0x000fe80008000405 */
[----:B------:R0:W-:Y:S04]  /*26670*/  STS.U16 [R22+UR5+0x6e80], R5 ;  /* 0x006e800516007988 */ /* 0x0001e80008000405 */
[----:B------:R0:W-:Y:S04]  /*26680*/  STS.U16 [R22+UR5+0x7280], R6 ;  /* 0x0072800616007988 */ /* 0x0001e80008000405 */
[----:B------:R0:W-:Y:S04]  /*26690*/  STS.U16 [R22+UR5+0x7680], R7 ;  /* 0x0076800716007988 */ /* 0x0001e80008000405 */
[----:B-1----:R-:W3:Y:S04]  /*266a0*/  LDL.LU R23, [R1+0x5c] ;  /* 0x00005c0001177983 */ /* 0x002ee80000300800 */
[----:B0-----:R-:W3:Y:S04]  /*266b0*/  LDL.LU R16, [R1+0x68] ;  /* 0x0000680001107983 */ /* 0x001ee80000300800 */
[----:B------:R0:W-:Y:S04]  /*266c0*/  STS.U16 [R22+UR5+0x7a80], R8 ;  /* 0x007a800816007988 */ /* 0x0001e80008000405 */
[----:B------:R-:W3:Y:S04]  /*266d0*/  LDL.LU R5, [R1+0x74] ;  /* 0x0000740001057983 */ /* 0x000ee80000300800 */
[----:B------:R-:W3:Y:S04]  /*266e0*/  LDL.LU R6, [R1+0x80] ;  /* 0x0000800001067983 */ /* 0x000ee80000300800 */
[----:B------:R-:W3:Y:S04]  /*266f0*/  LDL.LU R7, [R1+0x8c] ;  /* 0x00008c0001077983 */ /* 0x000ee80000300800 */
[----:B------:R1:W-:Y:S04]  /*26700*/  STS.U16 [R22+UR5+0x7e80], R9 ;  /* 0x007e800916007988 */ /* 0x0003e80008000405 */
[----:B0-----:R-:W3:Y:S04]  /*26710*/  LDL.LU R8, [R1+0x98] ;  /* 0x0000980001087983 */ /* 0x001ee80000300800 */
[----:B-1----:R-:W3:Y:S04]  /*26720*/  LDL.LU R22, [R1+0x1800] ;  /* 0x0018000001167983 */ /* 0x002ee80000300800 */
[----:B------:R-:W3:Y:S01]  /*26730*/  LDL.LU R9, [R1+0xa4] ;  /* 0x0000a40001097983 */ /* 0x000ee20000300800 */
[----:B------:R-:W-:-:S05]  /*26740*/  LOP3.LUT R3, R20, 0x3f, RZ, 0xc0, !PT ;  /* 0x0000003f14037812 */ /* 0x000fca00078ec0ff */
[----:B------:R-:W-:-:S05]  /*26750*/  IMAD.SHL.U32 R20, R3, 0x2, RZ ;  /* 0x0000000203147824 */ /* 0x000fca00078e00ff */
[----:B------:R-:W-:-:S05]  /*26760*/  LOP3.LUT R20, R20, 0x60, RZ, 0x3c, !PT ;  /* 0x0000006014147812 */ /* 0x000fca00078e3cff */
[----:B------:R0:W-:Y:S04]  /*26770*/  STS.U16 [R20+UR5+0x300], R17 ;  /* 0x0003001114007988 */ /* 0x0001e80008000405 */
[----:B------:R1:W-:Y:S04]  /*26780*/  STS.U16 [R20+UR5+0x700], R13 ;  /* 0x0007000d14007988 */ /* 0x0003e80008000405 */
[----:B--2---:R2:W-:Y:S04]  /*26790*/  STS.U16 [R20+UR5+0xb00], R12 ;  /* 0x000b000c14007988 */ /* 0x0045e80008000405 */
[----:B----4-:R4:W-:Y:S04]  /*267a0*/  STS.U16 [R20+UR5+0xf00], R11 ;  /* 0x000f000b14007988 */ /* 0x0109e80008000405 */
[----:B---3--:R3:W-:Y:S04]  /*267b0*/  STS.U16 [R20+UR5+0x1300], R10 ;  /* 0x0013000a14007988 */ /* 0x0087e80008000405 */
[----:B0-----:R-:W3:Y:S04]  /*267c0*/  LDL.LU R17, [R1+0x17fc] ;  /* 0x0017fc0001117983 */ /* 0x001ee80000300800 */
[----:B-1----:R-:W3:Y:S04]  /*267d0*/  LDL.LU R13, [R1+0x17f8] ;  /* 0x0017f800010d7983 */ /* 0x002ee80000300800 */
[----:B------:R0:W-:Y:S04]  /*267e0*/  STS.U16 [R20+UR5+0x1700], R4 ;  /* 0x0017000414007988 */ /* 0x0001e80008000405 */
[----:B--2---:R-:W2:Y:S04]  /*267f0*/  LDL.LU R12, [R1+0x17f4] ;  /* 0x0017f400010c7983 */ /* 0x004ea80000300800 */
[----:B----4-:R-:W4:Y:S04]  /*26800*/  LDL.LU R11, [R1+0x17f0] ;  /* 0x0017f000010b7983 */ /* 0x010f280000300800 */
[----:B---3--:R-:W3:Y:S04]  /*26810*/  LDL.LU R10, [R1+0x17ec] ;  /* 0x0017ec00010a7983 */ /* 0x008ee80000300800 */
[----:B------:R1:W-:Y:S04]  /*26820*/  STS.U16 [R20+UR5+0x1b00], R0 ;  /* 0x001b000014007988 */ /* 0x0003e80008000405 */
[----:B------:R1:W-:Y:S04]  /*26830*/  STS.U16 [R20+UR5+0x1f00], R21 ;  /* 0x001f001514007988 */ /* 0x0003e80008000405 */
[----:B0-----:R-:W2:Y:S04]  /*26840*/  LDL.LU R4, [R1+0x17e8] ;  /* 0x0017e80001047983 */ /* 0x001ea80000300800 */
[----:B------:R0:W-:Y:S04]  /*26850*/  STS.U16 [R20+UR5+0x2300], R27 ;  /* 0x0023001b14007988 */ /* 0x0001e80008000405 */
[----:B-1----:R-:W4:Y:S04]  /*26860*/  LDL.LU R0, [R1+0x17e4] ;  /* 0x0017e40001007983 */ /* 0x002f280000300800 */
[----:B------:R-:W3:Y:S04]  /*26870*/  LDL.LU R21, [R1+0x17e0] ;  /* 0x0017e00001157983 */ /* 0x000ee80000300800 */
[----:B0-----:R-:W2:Y:S04]  /*26880*/  LDL.LU R27, [R1+0x17dc] ;  /* 0x0017dc00011b7983 */ /* 0x001ea80000300800 */
        /* <DEDUP_REMOVED lines=11> */
[----:B------:R1:W-:Y:S04]  /*26940*/  STS.U16 [R20+UR5+0x5300], R2 ;  /* 0x0053000214007988 */ /* 0x0003e80008000405 */
[----:B------:R1:W-:Y:S04]  /*26950*/  STS.U16 [R20+UR5+0x5700], R18 ;  /* 0x0057001214007988 */ /* 0x0003e80008000405 */
[----:B------:R1:W-:Y:S04]  /*26960*/  STS.U16 [R20+UR5+0x5b00], R25 ;  /* 0x005b001914007988 */ /* 0x0003e80008000405 */
[----:B0-----:R-:W4:Y:S04]  /*26970*/  LDL.LU R19, [R1+0xf4] ;  /* 0x0000f40001137983 */ /* 0x001f280000300800 */
[----:B-1----:R-:W4:Y:S04]  /*26980*/  LDL.LU R2, [R1+0xec] ;  /* 0x0000ec0001027983 */ /* 0x002f280000300800 */
        /* <DEDUP_REMOVED lines=12> */
[----:B--2---:R0:W-:Y:S04]  /*26a50*/  STS.U16 [R20+UR5+0x5f00], R27 ;  /* 0x005f001b14007988 */ /* 0x0041e80008000405 */
[----:B---3--:R1:W-:Y:S04]  /*26a60*/  STS.U16 [R20+UR5+0x6300], R21 ;  /* 0x0063001514007988 */ /* 0x0083e80008000405 */
[----:B----4-:R2:W-:Y:S04]  /*26a70*/  STS.U16 [R20+UR5+0x6700], R0 ;  /* 0x0067000014007988 */ /* 0x0105e80008000405 */
[----:B------:R3:W-:Y:S04]  /*26a80*/  STS.U16 [R20+UR5+0x6b00], R4 ;  /* 0x006b000414007988 */ /* 0x0007e80008000405 */
[----:B------:R4:W-:Y:S04]  /*26a90*/  STS.U16 [R20+UR5+0x6f00], R10 ;  /* 0x006f000a14007988 */ /* 0x0009e80008000405 */
[----:B------:R4:W-:Y:S04]  /*26aa0*/  STS.U16 [R20+UR5+0x7300], R11 ;  /* 0x0073000b14007988 */ /* 0x0009e80008000405 */
[----:B0-----:R-:W4:Y:S04]  /*26ab0*/  LDL.LU R27, [R1+0x7c] ;  /* 0x00007c00011b7983 */ /* 0x001f280000300800 */
[----:B-1----:R-:W4:Y:S04]  /*26ac0*/  LDL.LU R21, [R1+0x88] ;  /* 0x0000880001157983 */ /* 0x002f280000300800 */
[----:B--2---:R-:W2:Y:S04]  /*26ad0*/  LDL.LU R0, [R1+0x94] ;  /* 0x0000940001007983 */ /* 0x004ea80000300800 */
[----:B---3--:R-:W3:Y:S04]  /*26ae0*/  LDL.LU R4, [R1+0xa0] ;  /* 0x0000a00001047983 */ /* 0x008ee80000300800 */
[----:B----4-:R-:W4:Y:S04]  /*26af0*/  LDL.LU R10, [R1+0xac] ;  /* 0x0000ac00010a7983 */ /* 0x010f280000300800 */
[----:B------:R-:W2:Y:S04]  /*26b00*/  LDL.LU R11, [R1+0xb8] ;  /* 0x0000b800010b7983 */ /* 0x000ea80000300800 */
[----:B------:R0:W-:Y:S04]  /*26b10*/  STS.U16 [R20+UR5+0x7700], R12 ;  /* 0x0077000c14007988 */ /* 0x0001e80008000405 */
[----:B------:R1:W-:Y:S04]  /*26b20*/  STS.U16 [R20+UR5+0x7b00], R13 ;  /* 0x007b000d14007988 */ /* 0x0003e80008000405 */
[----:B------:R1:W-:Y:S04]  /*26b30*/  STS.U16 [R20+UR5+0x7f00], R17 ;  /* 0x007f001114007988 */ /* 0x0003e80008000405 */
[----:B0-----:R-:W3:Y:S04]  /*26b40*/  LDL.LU R12, [R1+0xc4] ;  /* 0x0000c400010c7983 */ /* 0x001ee80000300800 */
[----:B-1----:R-:W4:Y:S04]  /*26b50*/  LDL.LU R13, [R1+0xcc] ;  /* 0x0000cc00010d7983 */ /* 0x002f280000300800 */
[----:B------:R-:W2:Y:S04]  /*26b60*/  LDL.LU R20, [R1+0x17d8] ;  /* 0x0017d80001147983 */ /* 0x000ea80000300800 */
[----:B------:R-:W3:Y:S01]  /*26b70*/  LDL.LU R17, [R1+0xd4] ;  /* 0x0000d40001117983 */ /* 0x000ee20000300800 */
[----:B------:R-:W-:-:S05]  /*26b80*/  IMAD.SHL.U32 R3, R3, 0x2, RZ ;  /* 0x0000000203037824 */ /* 0x000fca00078e00ff */
[----:B------:R-:W-:-:S05]  /*26b90*/  LOP3.LUT R3, R3, 0x70, RZ, 0x3c, !PT ;  /* 0x0000007003037812 */ /* 0x000fca00078e3cff */
[----:B------:R0:W-:Y:S04]  /*26ba0*/  STS.U16 [R3+UR5+0x380], R19 ;  /* 0x0003801303007988 */ /* 0x0001e80008000405 */
[----:B------:R1:W-:Y:S04]  /*26bb0*/  STS.U16 [R3+UR5+0x780], R2 ;  /* 0x0007800203007988 */ /* 0x0003e80008000405 */
[----:B------:R1:W-:Y:S04]  /*26bc0*/  STS.U16 [R3+UR5+0xb80], R18 ;  /* 0x000b801203007988 */ /* 0x0003e80008000405 */
[----:B------:R1:W-:Y:S04]  /*26bd0*/  STS.U16 [R3+UR5+0xf80], R25 ;  /* 0x000f801903007988 */ /* 0x0003e80008000405 */
[----:B0-----:R-:W2:Y:S04]  /*26be0*/  LDL.LU R19, [R1+0x17d4] ;  /* 0x0017d40001137983 */ /* 0x001ea80000300800 */
[----:B-1----:R-:W2:Y:S04]  /*26bf0*/  LDL.LU R2, [R1+0x17d0] ;  /* 0x0017d00001027983 */ /* 0x002ea80000300800 */
[----:B------:R-:W2:Y:S04]  /*26c00*/  LDL.LU R18, [R1+0x17cc] ;  /* 0x0017cc0001127983 */ /* 0x000ea80000300800 */
[----:B------:R-:W2:Y:S04]  /*26c10*/  LDL.LU R25, [R1+0x17c8] ;  /* 0x0017c80001197983 */ /* 0x000ea80000300800 */
[----:B---3--:R-:W-:Y:S04]  /*26c20*/  STS.U16 [R3+UR5+0x1380], R17 ;  /* 0x0013801103007988 */ /* 0x008fe80008000405 */
[----:B----4-:R-:W-:Y:S04]  /*26c30*/  STS.U16 [R3+UR5+0x1780], R13 ;  /* 0x0017800d03007988 */ /* 0x010fe80008000405 */
[----:B------:R0:W-:Y:S04]  /*26c40*/  STS.U16 [R3+UR5+0x1b80], R12 ;  /* 0x001b800c03007988 */ /* 0x0001e80008000405 */
[----:B0-----:R-:W3:Y:S04]  /*26c50*/  LDL R12, [R1+0x2d4] ;  /* 0x0002d400010c7983 */ /* 0x001ee80000100800 */
[----:B--2---:R-:W-:Y:S04]  /*26c60*/  STS.U16 [R3+UR5+0x1f80], R11 ;  /* 0x001f800b03007988 */ /* 0x004fe80008000405 */
[----:B------:R-:W-:Y:S04]  /*26c70*/  STS.U16 [R3+UR5+0x2380], R10 ;  /* 0x0023800a03007988 */ /* 0x000fe80008000405 */
[----:B------:R-:W-:Y:S04]  /*26c80*/  STS.U16 [R3+UR5+0x2780], R4 ;  /* 0x0027800403007988 */ /* 0x000fe80008000405 */
[----:B------:R0:W-:Y:S04]  /*26c90*/  STS.U16 [R3+UR5+0x2b80], R0 ;  /* 0x002b800003007988 */ /* 0x0001e80008000405 */
[----:B0-----:R-:W2:Y:S04]  /*26ca0*/  LDL R0, [R1+0x460] ;  /* 0x0004600001007983 */ /* 0x001ea80000100800 */
        /* <DEDUP_REMOVED lines=20> */
[----:B------:R-:W-:Y:S01]  /*26df0*/  STS.U16 [R3+UR5+0x7f80], R29 ;  /* 0x007f801d03007988 */ /* 0x000fe20008000405 */
[----:B------:R-:W-:Y:S06]  /*26e00*/  BAR.SYNC.DEFER_BLOCKING 0x0 ;  /* 0x0000000000007b1d */ /* 0x000fec0000010000 */
[----:B0-----:R-:W4:Y:S04]  /*26e10*/  LDL R24, [R1+0x2dc] ;  /* 0x0002dc0001187983 */ /* 0x001f280000100800 */
[----:B---3--:R-:W0:Y:S04]  /*26e20*/  LDSM.16.M88.4 R4, [R12+UR5] ;  /* 0x000000050c04783b */ /* 0x008e280008000200 */
[----:B------:R-:W1:Y:S04]  /*26e30*/  LDSM.16.M88.4 R8, [R12+UR5+0x800] ;  /* 0x000800050c08783b */ /* 0x000e680008000200 */
[----:B------:R-:W-:Y:S04]  /*26e40*/  LDSM.16.M88.4 R16, [R12+UR5+0x2000] ;  /* 0x002000050c10783b */ /* 0x000fe80008000200 */
[----:B--2---:R-:W-:Y:S04]  /*26e50*/  STL [R1+0x1678], R0 ;  /* 0x0016780001007387 */ /* 0x004fe80000100800 */
[----:B------:R-:W-:Y:S04]  /*26e60*/  LDSM.16.MT88.4 R20, [R0+UR5+0x8000] ;  /* 0x008000050014783b */ /* 0x000fe80008004200 */
[----:B0-----:R-:W-:Y:S01]  /*26e70*/  STL.64 [R1+0xc0], R4 ;  /* 0x0000c00401007387 */ /* 0x001fe20000100a00 */
[----:B------:R-:W-:-:S03]  /*26e80*/  IMAD.MOV.U32 R14, RZ, RZ, R4 ;  /* 0x000000ffff0e7224 */ /* 0x000fc600078e0004 */
[----:B------:R-:W-:Y:S01]  /*26e90*/  STL.64 [R1+0xc8], R6 ;  /* 0x0000c80601007387 */ /* 0x000fe20000100a00 */
[----:B------:R-:W-:-:S03]  /*26ea0*/  IMAD.MOV.U32 R13, RZ, RZ, R5 ;  /* 0x000000ffff0d7224 */ /* 0x000fc600078e0005 */
[----:B------:R-:W0:Y:S04]  /*26eb0*/  LDSM.16.M88.4 R4, [R12+UR5+0x1000] ;  /* 0x001000050c04783b */ /* 0x000e280008000200 */
[----:B-1----:R-:W-:Y:S04]  /*26ec0*/  STL.64 [R1+0xb0], R8 ;  /* 0x0000b00801007387 */ /* 0x002fe80000100a00 */
[----:B------:R-:W-:Y:S04]  /*26ed0*/  STL.64 [R1+0xb8], R10 ;  /* 0x0000b80a01007387 */ /* 0x000fe80000100a00 */
[----:B------:R-:W-:Y:S04]  /*26ee0*/  LDSM.16.M88.4 R8, [R12+UR5+0x2800] ;  /* 0x002800050c08783b */ /* 0x000fe80008000200 */
[----:B0-----:R-:W-:Y:S01]  /*26ef0*/  STL.64 [R1+0xa0], R4 ;  /* 0x0000a00401007387 */ /* 0x001fe20000100a00 */
[----:B------:R-:W-:-:S03]  /*26f00*/  IMAD.MOV.U32 R2, RZ, RZ, R4 ;  /* 0x000000ffff027224 */ /* 0x000fc600078e0004 */
[----:B------:R-:W-:Y:S01]  /*26f10*/  STL.64 [R1+0xa8], R6 ;  /* 0x0000a80601007387 */ /* 0x000fe20000100a00 */
[----:B------:R-:W-:-:S03]  /*26f20*/  IMAD.MOV.U32 R0, RZ, RZ, R5 ;  /* 0x000000ffff007224 */ /* 0x000fc600078e0005 */
[----:B------:R-:W0:Y:S04]  /*26f30*/  LDSM.16.M88.4 R4, [R12+UR5+0x1800] ;  /* 0x001800050c04783b */ /* 0x000e280008000200 */
[----:B0-----:R-:W-:Y:S04]  /*26f40*/  STL.64 [R1+0x90], R4 ;  /* 0x0000900401007387 */ /* 0x001fe80000100a00 */
[----:B------:R-:W-:Y:S04]  /*26f50*/  STL.64 [R1+0x98], R6 ;  /* 0x0000980601007387 */ /* 0x000fe80000100a00 */
[----:B------:R-:W0:Y:S04]  /*26f60*/  LDSM.16.M88.4 R4, [R12+UR5+0x3000] ;  /* 0x003000050c04783b */ /* 0x000e280008000200 */
[----:B------:R-:W-:Y:S04]  /*26f70*/  STL.64 [R1+0x80], R16 ;  /* 0x0000801001007387 */ /* 0x000fe80000100a00 */
[----:B------:R-:W-:Y:S04]  /*26f80*/  STL.64 [R1+0x88], R18 ;  /* 0x0000881201007387 */ /* 0x000fe80000100a00 */
[----:B------:R-:W1:Y:S04]  /*26f90*/  LDSM.16.M88.4 R16, [R12+UR5+0x3800] ;  /* 0x003800050c10783b */ /* 0x000e680008000200 */
[----:B------:R-:W-:Y:S04]  /*26fa0*/  STL.64 [R1+0x70], R8 ;  /* 0x0000700801007387 */ /* 0x000fe80000100a00 */
[----:B------:R-:W-:Y:S04]  /*26fb0*/  STL.64 [R1+0x78], R10 ;  /* 0x0000780a01007387 */ /* 0x000fe80000100a00 */
[----:B------:R-:W2:Y:S04]  /*26fc0*/  LDSM.16.M88.4 R8, [R12+UR5+0x4000] ;  /* 0x004000050c08783b */ /* 0x000ea80008000200 */
[----:B0-----:R-:W-:Y:S04]  /*26fd0*/  STL.64 [R1+0x60], R4 ;  /* 0x0000600401007387 */ /* 0x001fe80000100a00 */
[----:B------:R-:W-:Y:S04]  /*26fe0*/  STL.64 [R1+0x68], R6 ;  /* 0x0000680601007387 */ /* 0x000fe80000100a00 */
[----:B------:R-:W0:Y:S04]  /*26ff0*/  LDSM.16.M88.4 R4, [R12+UR5+0x4800] ;  /* 0x004800050c04783b */ /* 0x000e280008000200 */
[----:B-1----:R-:W-:Y:S04]  /*27000*/  STL.64 [R1+0x50], R16 ;  /* 0x0000501001007387 */ /* 0x002fe80000100a00 */
[----:B------:R-:W-:Y:S04]  /*27010*/  STL.64 [R1+0x58], R18 ;  /* 0x0000581201007387 */ /* 0x000fe80000100a00 */
[----:B--2---:R-:W-:Y:S04]  /*27020*/  STL.64 [R1+0x40], R8 ;  /* 0x0000400801007387 */ /* 0x004fe80000100a00 */
[----:B------:R-:W-:Y:S04]  /*27030*/  STL.64 [R1+0x48], R10 ;  /* 0x0000480a01007387 */ /* 0x000fe80000100a00 */
[----:B------:R-:W-:Y:S04]  /*27040*/  LDSM.16.M88.4 R16, [R12+UR5+0x5800] ;  /* 0x005800050c10783b */ /* 0x000fe80008000200 */
[----:B------:R-:W-:Y:S01]  /*27050*/  LDSM.16.M88.4 R8, [R12+UR5+0x6000] ;  /* 0x006000050c08783b */ /* 0x000fe20008000200 */
[----:B0-----:R-:W-:-:S03]  /*27060*/  IMAD.MOV.U32 R25, RZ, RZ, R4 ;  /* 0x000000ffff197224 */ /* 0x001fc600078e0004 */
        /* <DEDUP_REMOVED lines=8> */
[----:B----4-:R-:W-:Y:S04]  /*270f0*/  LDSM.16.MT88.4 R16, [R24+UR5+0x8000] ;  /* 0x008000051810783b */ /* 0x010fe80008004200 */
[----:B0-----:R-:W-:Y:S04]  /*27100*/  STL [R1+0x1610], R7 ;  /* 0x0016100701007387 */ /* 0x001fe80000100800 */
[----:B------:R-:W-:Y:S04]  /*27110*/  STL.64 [R1], R8 ;  /* 0x0000000801007387 */ /* 0x000fe80000100a00 */
[----:B------:R-:W-:Y:S04]  /*27120*/  STL.64 [R1+0x8], R10 ;  /* 0x0000080a01007387 */ /* 0x000fe80000100a00 */
[----:B------:R-:W0:Y:S04]  /*27130*/  LDSM.16.M88.4 R8, [R12+UR5+0x7000] ;  /* 0x007000050c08783b */ /* 0x000e280008000200 */
[----:B------:R-:W-:Y:S04]  /*27140*/  STL [R1+0x17a0], R6 ;  /* 0x0017a00601007387 */ /* 0x000fe80000100800 */
[----:B------:R-:W-:Y:S04]  /*27150*/  STL.64 [R1+0x1798], R4 ;  /* 0x0017980401007387 */ /* 0x000fe80000100a00 */
[----:B0-----:R-:W-:Y:S04]  /*27160*/  STL [R1+0x14b4], R10 ;  /* 0x0014b40a01007387 */ /* 0x001fe80000100800 */
[----:B------:R-:W-:Y:S04]  /*27170*/  STL [R1+0x14b0], R11 ;  /* 0x0014b00b01007387 */ /* 0x000fe80000100800 */
[----:B------:R0:W-:Y:S04]  /*27180*/  STL.64 [R1+0x17a8], R8 ;  /* 0x0017a80801007387 */ /* 0x0001e80000100a00 */
[----:B0-----:R-:W2:Y:S04]  /*27190*/  LDL.LU.64 R8, [R1+0xb0] ;  /* 0x0000b00001087983 */ /* 0x001ea80000300a00 */
[----:B--2---:R0:W-:Y:S04]  /*271a0*/  STL.64 [R1+0x17b0], R8 ;  /* 0x0017b00801007387 */ /* 0x0041e80000100a00 */
[----:B------:R-:W2:Y:S04]  /*271b0*/  LDL.LU.64 R4, [R1+0x430] ;  /* 0x0004300001047983 */ /* 0x000ea80000300a00 */
[----:B------:R-:W3:Y:S01]  /*271c0*/  LDL.LU.64 R6, [R1+0x438] ;  /* 0x0004380001067983 */ /* 0x000ee20000300a00 */
[----:B0-----:R-:W-:-:S02]  /*271d0*/  IMAD.MOV.U32 R8, RZ, RZ, R14 ;  /* 0x000000ffff087224 */ /* 0x001fc400078e000e */
[----:B------:R-:W-:Y:S02]  /*271e0*/  IMAD.MOV.U32 R9, RZ, RZ, R13 ;  /* 0x000000ffff097224 */ /* 0x000fe400078e000d */
[----:B------:R-:W0:Y:S04]  /*271f0*/  LDSM.16.M88.4 R12, [R12+UR5+0x7800] ;  /* 0x007800050c0c783b */ /* 0x000e280008000200 */
[----:B---3--:R-:W-:Y:S04]  /*27200*/  STL.64 [R1+0x17c0], R6 ;  /* 0x0017c00601007387 */ /* 0x008fe80000100a00 */
[----:B--2---:R1:W-:Y:S04]  /*27210*/  STL.64 [R1+0x17b8], R4 ;  /* 0x0017b80401007387 */ /* 0x0043e80000100a00 */
[----:B-1----:R-:W2:Y:S04]  /*27220*/  LDL.LU.64 R4, [R1+0x450] ;  /* 0x0004500001047983 */ /* 0x002ea80000300a00 */
[----:B------:R-:W2:Y:S04]  /*27230*/  LDL.LU.64 R6, [R1+0x458] ;  /* 0x0004580001067983 */ /* 0x000ea80000300a00 */
[----:B0-----:R-:W-:Y:S04]  /*27240*/  STL [R1+0x16f4], R12 ;  /* 0x0016f40c01007387 */ /* 0x001fe80000100800 */
[----:B------:R0:W-:Y:S04]  /*27250*/  STL [R1+0x16f0], R13 ;  /* 0x0016f00d01007387 */ /* 0x0001e80000100800 */
[----:B------:R-:W-:Y:S04]  /*27260*/  STL [R1+0x16ec], R14 ;  /* 0x0016ec0e01007387 */ /* 0x000fe80000100800 */
[----:B------:R1:W-:Y:S04]  /*27270*/  STL [R1+0x16e8], R15 ;  /* 0x0016e80f01007387 */ /* 0x0003e80000100800 */
[----:B0-----:R-:W3:Y:S04]  /*27280*/  LDL.LU.64 R12, [R1+0x440] ;  /* 0x00044000010c7983 */ /* 0x001ee80000300a00 */
[----:B-1----:R-:W3:Y:S04]  /*27290*/  LDL.LU.64 R14, [R1+0x448] ;  /* 0x00044800010e7983 */ /* 0x002ee80000300a00 */
[----:B------:R-:W-:Y:S04]  /*272a0*/  STL [R1+0x16e4], R16 ;  /* 0x0016e41001007387 */ /* 0x000fe80000100800 */
[----:B------:R0:W-:Y:S04]  /*272b0*/  STL [R1+0x16e0], R17 ;  /* 0x0016e01101007387 */ /* 0x0001e80000100800 */
[----:B------:R-:W-:Y:S04]  /*272c0*/  STL [R1+0x16dc], R18 ;  /* 0x0016dc1201007387 */ /* 0x000fe80000100800 */
[----:B------:R-:W-:Y:S04]  /*272d0*/  STL [R1+0x16d8], R19 ;  /* 0x0016d81301007387 */ /* 0x000fe80000100800 */
[----:B0-----:R-:W4:Y:S04]  /*272e0*/  LDL.LU.64 R16, [R1+0x90] ;  /* 0x0000900001107983 */ /* 0x001f280000300a00 */
[----:B------:R0:W-:Y:S02]  /*272f0*/  STL [R1+0x1650], R24 ;  /* 0x0016501801007387 */ /* 0x0001e40000100800 */
[----:B0-----:R-:W-:-:S02]  /*27300*/  IMAD.MOV.U32 R24, RZ, RZ, R25 ;  /* 0x000000ffff187224 */ /* 0x001fc400078e0019 */
[----:B------:R-:W-:-:S05]  /*27310*/  IMAD.MOV.U32 R25, RZ, RZ, R3 ;  /* 0x000000ffff197224 */ /* 0x000fca00078e0003 */
[----:B------:R0:W-:Y:S04]  /*27320*/  STL.64 [R1+0x1760], R24 ;  /* 0x0017601801007387 */ /* 0x0001e80000100a00 */
[----:B0-----:R-:W4:Y:S04]  /*27330*/  LDL.LU.64 R24, [R1+0x420] ;  /* 0x0004200001187983 */ /* 0x001f280000300a00 */
[----:B------:R-:W4:Y:S01]  /*27340*/  LDL.LU.64 R26, [R1+0x428] ;  /* 0x00042800011a7983 */ /* 0x000f220000300a00 */
[----:B--2---:R-:W-:Y:S03]  /*27350*/  HMMA.16816.F32.BF16 R8, R20, R8, R4 ;  /* 0x000000081408723c */ /* 0x004fe60000041804 */
[----:B------:R-:W2:Y:S04]  /*27360*/  LDL.LU.64 R6, [R1+0x17c0] ;  /* 0x0017c00001067983 */ /* 0x000ea80000300a00 */
[----:B------:R-:W2:-:S15]  /*27370*/  LDL.LU.64 R4, [R1+0x17b8] ;  /* 0x0017b80001047983 */ /* 0x000e9e0000300a00 */
[----:B------:R-:W-:-:S01]  /*27380*/  NOP ;  /* 0x0000000000007918 */ /* 0x000fc20000000000 */
[----:B------:R0:W-:Y:S04]  /*27390*/  STL.64 [R1+0x2b0], R8 ;  /* 0x0002b00801007387 */ /* 0x0001e80000100a00 */
[----:B------:R-:W-:Y:S04]  /*273a0*/  STL.64 [R1+0x2b8], R10 ;  /* 0x0002b80a01007387 */ /* 0x000fe80000100a00 */
[----:B0-----:R-:W3:Y:S02]  /*273b0*/  LDL.LU.64 R8, [R1+0x17b0] ;  /* 0x0017b00001087983 */ /* 0x001ee40000300a00 */
[----:B---3--:R-:W-:-:S15]  /*273c0*/  HMMA.16816.F32.BF16 R12, R20, R8, R12 ;  /* 0x00000008140c723c */ /* 0x008fde000004180c */
[----:B------:R-:W-:-:S08]  /*273d0*/  NOP ;  /* 0x0000000000007918 */ /* 0x000fd00000000000 */
[----:B------:R0:W-:Y:S04]  /*273e0*/  STL.64 [R1+0x2a0], R12 ;  /* 0x0002a00c01007387 */ /* 0x0001e80000100a00 */
[----:B------:R1:W-:Y:S01]  /*273f0*/  STL.64 [R1+0x2a8], R14 ;  /* 0x0002a80e01007387 */ /* 0x0003e20000100a00 */
[----:B0-----:R-:W-:Y:S02]  /*27400*/  IMAD.MOV.U32 R12, RZ, RZ, R2 ;  /* 0x000000ffff0c7224 */ /* 0x001fe400078e0002 */
[----:B------:R-:W-:Y:S02]  /*27410*/  IMAD.MOV.U32 R13, RZ, RZ, R0 ;  /* 0x000000ffff0d7224 */ /* 0x000fe400078e0000 */
[----:B-1----:R-:W-:Y:S02]  /*27420*/  IMAD.MOV.U32 R14, RZ, RZ, R8 ;  /* 0x000000ffff0e7224 */ /* 0x002fe400078e0008 */
[----:B------:R-:W-:-:S02]  /*27430*/  IMAD.MOV.U32 R15, RZ, RZ, R9 ;  /* 0x000000ffff0f7224 */ /* 0x000fc400078e0009 */
[----:B------:R-:W3:Y:S04]  /*27440*/  LDL.LU.64 R8, [R1+0x17a8] ;  /* 0x0017a80001087983 */ /* 0x000ee80000300a00 */
[----:B------:R2:W-:Y:S02]  /*27450*/  STL.64 [R1+0x1790], R14 ;  /* 0x0017900e01007387 */ /* 0x0005e40000100a00 */
[----:B--2---:R-:W-:Y:S02]  /*27460*/  HMMA.16816.F32.BF16 R12, R20, R12, R4 ;  /* 0x0000000c140c723c */ /* 0x004fe40000041804 */
[----:B------:R-:W2:Y:S04]  /*27470*/  LDL.LU R6, [R1+0x17a0] ;  /* 0x0017a00001067983 */ /* 0x000ea80000300800 */
[----:B------:R-:W4:-:S15]  /*27480*/  LDL.LU.64 R4, [R1+0x1798] ;  /* 0x0017980001047983 */ /* 0x000f1e0000300a00 */
[----:B------:R-:W-:-:S03]  /*27490*/  NOP ;  /* 0x0000000000007918 */ /* 0x000fc60000000000 */
[----:B------:R-:W-:Y:S01]  /*274a0*/  IMAD.MOV.U32 R7, RZ, RZ, R12 ;  /* 0x000000ffff077224 */ /* 0x000fe200078e000c */
[----:B------:R-:W-:Y:S04]  /*274b0*/  STL [R1+0x294], R13 ;  /* 0x0002940d01007387 */ /* 0x000fe80000100800 */
[----:B--2---:R-:W-:Y:S04]  /*274c0*/  STL.64 [R1+0x1710], R6 ;  /* 0x0017100601007387 */ /* 0x004fe80000100a00 */
[----:B----4-:R0:W-:Y:S04]  /*274d0*/  STL.64 [R1+0x1708], R4 ;  /* 0x0017080401007387 */ /* 0x0101e80000100a00 */
[----:B0-----:R-:W2:Y:S01]  /*274e0*/  LDL.LU.64 R4, [R1] ;  /* 0x0000000001047983 */ /* 0x001ea20000300a00 */
[----:B------:R-:W-:-:S02]  /*274f0*/  IMAD.MOV.U32 R28, RZ, RZ, R14 ;  /* 0x000000ffff1c7224 */ /* 0x000fc400078e000e */
[----:B------:R-:W-:Y:S02]  /*27500*/  IMAD.MOV.U32 R3, RZ, RZ, R15 ;  /* 0x000000ffff037224 */ /* 0x000fe400078e000f */
[----:B------:R-:W-:Y:S06]  /*27510*/  HMMA.16816.F32.BF16 R12, R20, R16, R24 ;  /* 0x00000010140c723c */ /* 0x000fec0000041818 */
[----:B------:R-:W-:Y:S02]  /*27520*/  IMAD.MOV.U32 R11, RZ, RZ, R16 ;  /* 0x000000ffff0b7224 */ /* 0x000fe400078e0010 */
[----:B------:R-:W-:-:S15]  /*27530*/  IMAD.MOV.U32 R10, RZ, RZ, R17 ;  /* 0x000000ffff0a7224 */ /* 0x000fde00078e0011 */
[----:B------:R-:W-:-:S01]  /*27540*/  NOP ;  /* 0x0000000000007918 */ /* 0x000fc20000000000 */
[----:B------:R-:W-:Y:S02]  /*27550*/  IMAD.MOV.U32 R29, RZ, RZ, R14 ;  /* 0x000000ffff1d7224 */ /* 0x000fe400078e000e */
[----:B------:R-:W-:Y:S01]  /*27560*/  IMAD.MOV.U32 R2, RZ, RZ, R15 ;  /* 0x000000ffff027224 */ /* 0x000fe200078e000f */
[----:B--2---:R-:W-:Y:S04]  /*27570*/  STL.64 [R1+0x1728], R4 ;  /* 0x0017280401007387 */ /* 0x004fe80000100a00 */
[----:B------:R-:W-:Y:S04]  /*27580*/  STL [R1+0x1688], R3 ;  /* 0x0016880301007387 */ /* 0x000fe80000100800 */
[----:B------:R-:W-:Y:S04]  /*27590*/  STL [R1+0x167c], R28 ;  /* 0x00167c1c01007387 */ /* 0x000fe80000100800 */
[----:B------:R0:W-:Y:S04]  /*275a0*/  STL.64 [R1+0x280], R12 ;  /* 0x0002800c01007387 */ /* 0x0001e80000100a00 */
[----:B0-----:R-:W2:Y:S04]  /*275b0*/  LDL.LU.64 R12, [R1+0x410] ;  /* 0x00041000010c7983 */ /* 0x001ea80000300a00 */
[----:B------:R-:W2:Y:S04]  /*275c0*/  LDL.LU.64 R14, [R1+0x418] ;  /* 0x00041800010e7983 */ /* 0x000ea80000300a00 */
[----:B------:R-:W4:Y:S04]  /*275d0*/  LDL.LU.64 R16, [R1+0x3f0] ;  /* 0x0003f00001107983 */ /* 0x000f280000300a00 */
[----:B------:R-:W3:Y:S04]  /*275e0*/  LDL.LU.64 R18, [R1+0x3f8] ;  /* 0x0003f80001127983 */ /* 0x000ee80000300a00 */
[----:B---3--:R-:W-:Y:S04]  /*275f0*/  STL.64 [R1+0x1788], R18 ;  /* 0x0017881201007387 */ /* 0x008fe80000100a00 */
[----:B----4-:R0:W-:Y:S04]  /*27600*/  STL.64 [R1+0x1780], R16 ;  /* 0x0017801001007387 */ /* 0x0101e80000100a00 */
[----:B0-----:R-:W2:Y:S04]  /*27610*/  LDL.LU.64 R16, [R1+0x80] ;  /* 0x0000800001107983 */ /* 0x001ea80000300a00 */
[----:B------:R-:W3:Y:S04]  /*27620*/  LDL.LU.64 R24, [R1+0x40] ;  /* 0x0000400001187983 */ /* 0x000ee80000300a00 */
[----:B---3--:R0:W-:Y:S04]  /*27630*/  STL.64 [R1+0x1778], R24 ;  /* 0x0017781801007387 */ /* 0x0081e80000100a00 */
[----:B0-----:R-:W3:Y:S04]  /*27640*/  LDL.LU.64 R24, [R1+0x60] ;  /* 0x0000600001187983 */ /* 0x001ee80000300a00 */
[----:B------:R-:W4:Y:S01]  /*27650*/  LDL.64 R4, [R1+0x10] ;  /* 0x0000100001047983 */ /* 0x000f220000100a00 */
[----:B--2---:R-:W-:Y:S03]  /*27660*/  HMMA.16816.F32.BF16 R12, R20, R16, R12 ;  /* 0x00000010140c723c */ /* 0x004fe6000004180c */
[----:B----4-:R0:W-:Y:S04]  /*27670*/  STL.64 [R1+0x1740], R4 ;  /* 0x0017400401007387 */ /* 0x0101e80000100a00 */
[----:B0-----:R-:W2:Y:S04]  /*27680*/  LDL.LU.64 R4, [R1+0x20] ;  /* 0x0000200001047983 */ /* 0x001ea80000300a00 */
[----:B--2---:R0:W-:Y:S04]  /*27690*/  STL.64 [R1+0x1758], R4 ;  /* 0x0017580401007387 */ /* 0x0041e80000100a00 */
[----:B0-----:R-:W2:Y:S04]  /*276a0*/  LDL.LU.64 R4, [R1+0x70] ;  /* 0x0000700001047983 */ /* 0x001ea80000300a00 */
[----:B------:R-:W-:Y:S04]  /*276b0*/  STL.64 [R1+0x1700], R10 ;  /* 0x0017000a01007387 */ /* 0x000fe80000100a00 */
[----:B------:R0:W-:Y:S04]  /*276c0*/  STL.64 [R1+0x16f8], R8 ;  /* 0x0016f80801007387 */ /* 0x0001e80000100a00 */
[----:B0-----:R-:W4:Y:S04]  /*276d0*/  LDL.LU.64 R8, [R1+0x50] ;  /* 0x0000500001087983 */ /* 0x001f280000300a00 */
[----:B------:R-:W-:Y:S04]  /*276e0*/  STL [R1+0x1690], R2 ;  /* 0x0016900201007387 */ /* 0x000fe80000100800 */
[----:B------:R-:W-:Y:S04]  /*276f0*/  STL [R1+0x168c], R29 ;  /* 0x00168c1d01007387 */ /* 0x000fe80000100800 */
[----:B------:R-:W-:Y:S04]  /*27700*/  STL.64 [R1+0x270], R12 ;  /* 0x0002700c01007387 */ /* 0x000fe80000100a00 */
[----:B------:R0:W-:Y:S04]  /*27710*/  STL.64 [R1+0x278], R14 ;  /* 0x0002780e01007387 */ /* 0x0001e80000100a00 */
[----:B0-----:R-:W3:Y:S01]  /*27720*/  LDL.LU.64 R14, [R1+0x1790] ;  /* 0x00179000010e7983 */ /* 0x001ee20000300a00 */
[----:B------:R-:W-:-:S02]  /*27730*/  IMAD.MOV.U32 R12, RZ, RZ, R16 ;  /* 0x000000ffff0c7224 */ /* 0x000fc400078e0010 */
[----:B------:R-:W-:Y:S01]  /*27740*/  IMAD.MOV.U32 R13, RZ, RZ, R17 ;  /* 0x000000ffff0d7224 */ /* 0x000fe200078e0011 */
[----:B------:R-:W4:Y:S04]  /*27750*/  LDL.LU.64 R18, [R1+0x1788] ;  /* 0x0017880001127983 */ /* 0x000f280000300a00 */
[----:B------:R-:W4:Y:S04]  /*27760*/  LDL.LU.64 R16, [R1+0x1780] ;  /* 0x0017800001107983 */ /* 0x000f280000300a00 */
[----:B---3--:R-:W-:Y:S04]  /*27770*/  STL.64 [R1+0x1720], R14 ;  /* 0x0017200e01007387 */ /* 0x008fe80000100a00 */
[----:B------:R0:W-:Y:S04]  /*27780*/  STL.64 [R1+0x1718], R12 ;  /* 0x0017180c01007387 */ /* 0x0001e80000100a00 */
[----:B0-----:R-:W3:Y:S04]  /*27790*/  LDL.LU.64 R12, [R1+0x400] ;  /* 0x00040000010c7983 */ /* 0x001ee80000300a00 */
[----:B------:R-:W3:Y:S01]  /*277a0*/  LDL.LU.64 R14, [R1+0x408] ;  /* 0x00040800010e7983 */ /* 0x000ee20000300a00 */
[----:B--2---:R-:W-:-:S02]  /*277b0*/  IMAD.MOV.U32 R29, RZ, RZ, R4 ;  /* 0x000000ffff1d7224 */ /* 0x004fc400078e0004 */
[----:B------:R-:W-:Y:S01]  /*277c0*/  IMAD.MOV.U32 R3, RZ, RZ, R5 ;  /* 0x000000ffff037224 */ /* 0x000fe200078e0005 */
[C---:B---3--:R-:W-:Y:S06]  /*277d0*/  HMMA.16816.F32.BF16 R12, R20.reuse, R4, R12 ;  /* 0x00000004140c723c */ /* 0x048fec000004180c */
[----:B----4-:R-:W-:Y:S07]  /*277e0*/  HMMA.16816.F32.BF16 R4, R20, R24, R16 ;  /* 0x000000181404723c */ /* 0x010fee0000041810 */
[----:B------:R-:W-:-:S02]  /*277f0*/  IMAD.MOV.U32 R16, RZ, RZ, R24 ;  /* 0x000000ffff107224 */ /* 0x000fc400078e0018 */
[----:B------:R-:W-:-:S08]  /*27800*/  IMAD.MOV.U32 R17, RZ, RZ, R25 ;  /* 0x000000ffff117224 */ /* 0x000fd000078e0019 */
[----:B------:R-:W-:Y:S04]  /*27810*/  STL.64 [R1+0x260], R12 ;  /* 0x0002600c01007387 */ /* 0x000fe80000100a00 */
[----:B------:R-:W-:Y:S04]  /*27820*/  STL.64 [R1+0x268], R14 ;  /* 0x0002680e01007387 */ /* 0x000fe80000100a00 */
[----:B------:R-:W-:Y:S04]  /*27830*/  STL [R1+0x16c4], R3 ;  /* 0x0016c40301007387 */ /* 0x000fe80000100800 */
[----:B------:R-:W-:Y:S04]  /*27840*/  STL [R1+0x16c0], R29 ;  /* 0x0016c01d01007387 */ /* 0x000fe80000100800 */
[----:B------:R0:W-:Y:S04]  /*27850*/  STL.64 [R1+0x250], R4 ;  /* 0x0002500401007387 */ /* 0x0001e80000100a00 */
[----:B------:R1:W-:Y:S04]  /*27860*/  STL.64 [R1+0x258], R6 ;  /* 0x0002580601007387 */ /* 0x0003e80000100a00 */
[----:B------:R-:W2:Y:S04]  /*27870*/  LDL.LU.64 R24, [R1+0x3e0] ;  /* 0x0003e00001187983 */ /* 0x000ea80000300a00 */
[----:B------:R-:W2:Y:S04]  /*27880*/  LDL.LU.64 R26, [R1+0x3e8] ;  /* 0x0003e800011a7983 */ /* 0x000ea80000300a00 */
[----:B0-----:R-:W3:Y:S04]  /*27890*/  LDL.LU.64 R4, [R1+0x3c0] ;  /* 0x0003c00001047983 */ /* 0x001ee80000300a00 */
[----:B-1----:R-:W4:Y:S04]  /*278a0*/  LDL.LU.64 R6, [R1+0x3c8] ;  /* 0x0003c80001067983 */ /* 0x002f280000300a00 */
[----:B----4-:R-:W-:Y:S04]  /*278b0*/  STL.64 [R1+0x1770], R6 ;  /* 0x0017700601007387 */ /* 0x010fe80000100a00 */
[----:B---3--:R0:W-:Y:S04]  /*278c0*/  STL.64 [R1+0x1768], R4 ;  /* 0x0017680401007387 */ /* 0x0081e80000100a00 */
[----:B0-----:R-:W3:Y:S04]  /*278d0*/  LDL.LU.64 R4, [R1+0x3d0] ;  /* 0x0003d00001047983 */ /* 0x001ee80000300a00 */
[----:B------:R-:W3:Y:S04]  /*278e0*/  LDL.LU.64 R6, [R1+0x3d8] ;  /* 0x0003d80001067983 */ /* 0x000ee80000300a00 */
[----:B------:R-:W4:Y:S04]  /*278f0*/  LDL.LU.64 R12, [R1+0x390] ;  /* 0x00039000010c7983 */ /* 0x000f280000300a00 */
[----:B------:R-:W3:Y:S01]  /*27900*/  LDL.LU.64 R14, [R1+0x398] ;  /* 0x00039800010e7983 */ /* 0x000ee20000300a00 */
[----:B--2---:R-:W-:Y:S03]  /*27910*/  HMMA.16816.F32.BF16 R24, R20, R8, R24 ;  /* 0x000000081418723c */ /* 0x004fe60000041818 */
[----:B---3--:R-:W-:Y:S04]  /*27920*/  STL.64 [R1+0x1738], R14 ;  /* 0x0017380e01007387 */ /* 0x008fe80000100a00 */
[----:B----4-:R0:W-:Y:S04]  /*27930*/  STL.64 [R1+0x1730], R12 ;  /* 0x0017300c01007387 */ /* 0x0101e80000100a00 */
[----:B0-----:R-:W2:Y:S04]  /*27940*/  LDL.LU.64 R12, [R1+0x3a0] ;  /* 0x0003a000010c7983 */ /* 0x001ea80000300a00 */
[----:B------:R-:W3:Y:S04]  /*27950*/  LDL.LU.64 R14, [R1+0x3a8] ;  /* 0x0003a800010e7983 */ /* 0x000ee80000300a00 */
[----:B---3--:R-:W-:Y:S04]  /*27960*/  STL.64 [R1+0x1750], R14 ;  /* 0x0017500e01007387 */ /* 0x008fe80000100a00 */
[----:B--2---:R0:W-:Y:S04]  /*27970*/  STL.64 [R1+0x1748], R12 ;  /* 0x0017480c01007387 */ /* 0x0041e80000100a00 */
[----:B0-----:R-:W2:Y:S04]  /*27980*/  LDL.LU.64 R12, [R1+0x3b0] ;  /* 0x0003b000010c7983 */ /* 0x001ea80000300a00 */
[----:B------:R-:W2:Y:S04]  /*27990*/  LDL.LU.64 R14, [R1+0x3b8] ;  /* 0x0003b800010e7983 */ /* 0x000ea80000300a00 */
[----:B------:R0:W-:Y:S04]  /*279a0*/  STL.64 [R1+0x240], R24 ;  /* 0x0002401801007387 */ /* 0x0001e80000100a00 */
[----:B------:R-:W-:Y:S04]  /*279b0*/  STL.64 [R1+0x248], R26 ;  /* 0x0002481a01007387 */ /* 0x000fe80000100a00 */
[----:B0-----:R-:W3:Y:S01]  /*279c0*/  LDL.LU.64 R24, [R1+0x1778] ;  /* 0x0017780001187983 */ /* 0x001ee20000300a00 */
[----:B------:R-:W-:-:S02]  /*279d0*/  IMAD.MOV.U32 R18, RZ, RZ, R8 ;  /* 0x000000ffff127224 */ /* 0x000fc400078e0008 */
[----:B------:R-:W-:Y:S02]  /*279e0*/  IMAD.MOV.U32 R19, RZ, RZ, R9 ;  /* 0x000000ffff137224 */ /* 0x000fe400078e0009 */
[----:B------:R-:W4:Y:S04]  /*279f0*/  LDL.LU.64 R8, [R1+0x380] ;  /* 0x0003800001087983 */ /* 0x000f280000300a00 */
[----:B------:R-:W4:Y:S01]  /*27a00*/  LDL.LU.64 R10, [R1+0x388] ;  /* 0x00038800010a7983 */ /* 0x000f220000300a00 */
[----:B---3--:R-:W-:Y:S06]  /*27a10*/  HMMA.16816.F32.BF16 R4, R20, R24, R4 ;  /* 0x000000181404723c */ /* 0x008fec0000041804 */
[----:B------:R-:W-:-:S02]  /*27a20*/  IMAD.MOV.U32 R3, RZ, RZ, R24 ;  /* 0x000000ffff037224 */ /* 0x000fc400078e0018 */
[----:B------:R-:W-:-:S15]  /*27a30*/  IMAD.MOV.U32 R29, RZ, RZ, R25 ;  /* 0x000000ffff1d7224 */ /* 0x000fde00078e0019 */
[----:B------:R-:W-:Y:S04]  /*27a40*/  STL.64 [R1+0x230], R4 ;  /* 0x0002300401007387 */ /* 0x000fe80000100a00 */
[----:B------:R0:W-:Y:S04]  /*27a50*/  STL.64 [R1+0x238], R6 ;  /* 0x0002380601007387 */ /* 0x0001e80000100a00 */
[----:B0-----:R-:W3:Y:S04]  /*27a60*/  LDL.LU.64 R6, [R1+0x1770] ;  /* 0x0017700001067983 */ /* 0x001ee80000300a00 */
[----:B------:R-:W3:Y:S04]  /*27a70*/  LDL.LU.64 R4, [R1+0x1768] ;  /* 0x0017680001047983 */ /* 0x000ee80000300a00 */
[----:B------:R-:W3:Y:S02]  /*27a80*/  LDL.LU.64 R24, [R1+0x1760] ;  /* 0x0017600001187983 */ /* 0x000ee40000300a00 */
[----:B---3--:R-:W-:-:S15]  /*27a90*/  HMMA.16816.F32.BF16 R4, R20, R24, R4 ;  /* 0x000000181404723c */ /* 0x008fde0000041804 */
[----:B------:R-:W-:-:S08]  /*27aa0*/  NOP ;  /* 0x0000000000007918 */ /* 0x000fd00000000000 */
[----:B------:R0:W-:Y:S04]  /*27ab0*/  STL.64 [R1+0x220], R4 ;  /* 0x0002200401007387 */ /* 0x0001e80000100a00 */
[----:B------:R-:W-:Y:S04]  /*27ac0*/  STL.64 [R1+0x228], R6 ;  /* 0x0002280601007387 */ /* 0x000fe80000100a00 */
[----:B0-----:R-:W2:Y:S02]  /*27ad0*/  LDL.LU.64 R4, [R1+0x1758] ;  /* 0x0017580001047983 */ /* 0x001ea40000300a00 */
[----:B--2---:R-:W-:Y:S06]  /*27ae0*/  HMMA.16816.F32.BF16 R12, R20, R4, R12 ;  /* 0x00000004140c723c */ /* 0x004fec000004180c */
[----:B------:R-:W-:-:S02]  /*27af0*/  IMAD.MOV.U32 R28, RZ, RZ, R4 ;  /* 0x000000ffff1c7224 */ /* 0x000fc400078e0004 */
[----:B------:R-:W-:-:S15]  /*27b00*/  IMAD.MOV.U32 R0, RZ, RZ, R5 ;  /* 0x000000ffff007224 */ /* 0x000fde00078e0005 */
[----:B------:R-:W-:Y:S04]  /*27b10*/  STL.64 [R1+0x210], R12 ;  /* 0x0002100c01007387 */ /* 0x000fe80000100a00 */
[----:B------:R0:W-:Y:S04]  /*27b20*/  STL.64 [R1+0x218], R14 ;  /* 0x0002180e01007387 */ /* 0x0001e80000100a00 */
[----:B0-----:R-:W2:Y:S04]  /*27b30*/  LDL.LU.64 R14, [R1+0x1750] ;  /* 0x00175000010e7983 */ /* 0x001ea80000300a00 */
[----:B------:R-:W2:Y:S04]  /*27b40*/  LDL.LU.64 R12, [R1+0x1748] ;  /* 0x00174800010c7983 */ /* 0x000ea80000300a00 */
[----:B------:R-:W2:Y:S02]  /*27b50*/  LDL.LU.64 R4, [R1+0x1740] ;  /* 0x0017400001047983 */ /* 0x000ea40000300a00 */
[----:B--2---:R-:W-:Y:S06]  /*27b60*/  HMMA.16816.F32.BF16 R12, R20, R4, R12 ;  /* 0x00000004140c723c */ /* 0x004fec000004180c */
[----:B------:R-:W-:-:S15]  /*27b70*/  IMAD.MOV.U32 R2, RZ, RZ, R5 ;  /* 0x000000ffff027224 */ /* 0x000fde00078e0005 */
[----:B------:R-:W-:-:S02]  /*27b80*/  NOP ;  /* 0x0000000000007918 */ /* 0x000fc40000000000 */
[----:B------:R-:W-:Y:S04]  /*27b90*/  STL.64 [R1+0x200], R12 ;  /* 0x0002000c01007387 */ /* 0x000fe80000100a00 */
[----:B------:R0:W-:Y:S04]  /*27ba0*/  STL.64 [R1+0x208], R14 ;  /* 0x0002080e01007387 */ /* 0x0001e80000100a00 */
[----:B0-----:R-:W2:Y:S04]  /*27bb0*/  LDL.LU.64 R14, [R1+0x1738] ;  /* 0x00173800010e7983 */ /* 0x001ea80000300a00 */
[----:B------:R-:W2:Y:S04]  /*27bc0*/  LDL.LU.64 R12, [R1+0x1730] ;  /* 0x00173000010c7983 */ /* 0x000ea80000300a00 */
[----:B------:R-:W2:Y:S02]  /*27bd0*/  LDL.LU.64 R4, [R1+0x1728] ;  /* 0x0017280001047983 */ /* 0x000ea40000300a00 */
[----:B--2---:R-:W-:Y:S06]  /*27be0*/  HMMA.16816.F32.BF16 R12, R20, R4, R12 ;  /* 0x00000004140c723c */ /* 0x004fec000004180c */
[----:B------:R-:W-:-:S02]  /*27bf0*/  IMAD.MOV.U32 R27, RZ, RZ, R4 ;  /* 0x000000ffff1b7224 */ /* 0x000fc400078e0004 */
[----:B------:R-:W-:-:S15]  /*27c00*/  IMAD.MOV.U32 R26, RZ, RZ, R5 ;  /* 0x000000ffff1a7224 */ /* 0x000fde00078e0005 */
[----:B------:R-:W-:Y:S04]  /*27c10*/  STL.64 [R1+0x1f0], R12 ;  /* 0x0001f00c01007387 */ /* 0x000fe80000100a00 */
[----:B------:R0:W-:Y:S04]  /*27c20*/  STL.64 [R1+0x1f8], R14 ;  /* 0x0001f80e01007387 */ /* 0x0001e80000100a00 */
[----:B0-----:R-:W2:Y:S04]  /*27c30*/  LDL.LU.64 R14, [R1+0x1720] ;  /* 0x00172000010e7983 */ /* 0x001ea80000300a00 */
[----:B------:R-:W3:Y:S04]  /*27c40*/  LDL.LU.64 R12, [R1+0x1718] ;  /* 0x00171800010c7983 */ /* 0x000ee80000300a00 */
[----:B------:R-:W2:Y:S04]  /*27c50*/  LDL.LU.64 R6, [R1+0x1710] ;  /* 0x0017100001067983 */ /* 0x000ea80000300a00 */
[----:B------:R-:W4:Y:S04]  /*27c60*/  LDL.LU.64 R4, [R1+0x1708] ;  /* 0x0017080001047983 */ /* 0x000f280000300a00 */
[----:B------:R-:W-:Y:S04]  /*27c70*/  STL.64 [R1+0x1668], R26 ;  /* 0x0016681a01007387 */ /* 0x000fe80000100a00 */
[----:B------:R0:W-:Y:S04]  /*27c80*/  STL.64 [R1+0x1660], R24 ;  /* 0x0016601801007387 */ /* 0x0001e80000100a00 */
[----:B0-----:R-:W3:Y:S04]  /*27c90*/  LDL.LU.64 R24, [R1+0x1c0] ;  /* 0x0001c00001187983 */ /* 0x001ee80000300a00 */
[----:B------:R-:W3:Y:S01]  /*27ca0*/  LDL.LU.64 R26, [R1+0x1c8] ;  /* 0x0001c800011a7983 */ /* 0x000ee20000300a00 */
[----:B----4-:R-:W-:-:S15]  /*27cb0*/  HMMA.16816.F32.BF16 R8, R20, R4, R8 ;  /* 0x000000041408723c */ /* 0x010fde0000041808 */
[----:B------:R-:W-:-:S08]  /*27cc0*/  NOP ;  /* 0x0000000000007918 */ /* 0x000fd00000000000 */
[----:B------:R-:W-:Y:S04]  /*27cd0*/  STL.64 [R1+0x1e0], R8 ;  /* 0x0001e00801007387 */ /* 0x000fe80000100a00 */
[----:B------:R0:W-:Y:S04]  /*27ce0*/  STL.64 [R1+0x1e8], R10 ;  /* 0x0001e80a01007387 */ /* 0x0001e80000100a00 */
[----:B0-----:R-:W4:Y:S04]  /*27cf0*/  LDL.LU.64 R10, [R1+0x1700] ;  /* 0x00170000010a7983 */ /* 0x001f280000300a00 */
[----:B------:R-:W4:Y:S04]  /*27d00*/  LDL.LU.64 R8, [R1+0x16f8] ;  /* 0x0016f80001087983 */ /* 0x000f280000300a00 */
[----:B--2---:R-:W-:Y:S04]  /*27d10*/  STL.64 [R1+0x1620], R6 ;  /* 0x0016200601007387 */ /* 0x004fe80000100a00 */
[----:B------:R3:W-:Y:S02]  /*27d20*/  STL.64 [R1+0x1618], R4 ;  /* 0x0016180401007387 */ /* 0x0007e40000100a00 */
[----:B---3--:R-:W-:-:S02]  /*27d30*/  IMAD.MOV.U32 R4, RZ, RZ, R12 ;  /* 0x000000ffff047224 */ /* 0x008fc400078e000c */
[----:B------:R-:W-:Y:S01]  /*27d40*/  IMAD.MOV.U32 R5, RZ, RZ, R13 ;  /* 0x000000ffff057224 */ /* 0x000fe200078e000d */
[----:B------:R-:W2:Y:S04]  /*27d50*/  LDL.LU R12, [R1+0x16f4] ;  /* 0x0016f400010c7983 */ /* 0x000ea80000300800 */
[----:B------:R-:W2:Y:S04]  /*27d60*/  LDL.LU R13, [R1+0x16f0] ;  /* 0x0016f000010d7983 */ /* 0x000ea80000300800 */
[----:B------:R0:W-:Y:S04]  /*27d70*/  STL.64 [R1+0x16a0], R4 ;  /* 0x0016a00401007387 */ /* 0x0001e80000100a00 */
[----:B0-----:R-:W3:Y:S04]  /*27d80*/  LDL.LU.64 R4, [R1+0x1d0] ;  /* 0x0001d00001047983 */ /* 0x001ee80000300a00 */
[----:B------:R-:W3:Y:S04]  /*27d90*/  LDL.LU.64 R6, [R1+0x1d8] ;  /* 0x0001d80001067983 */ /* 0x000ee80000300a00 */
[----:B----4-:R0:W-:Y:S01]  /*27da0*/  STL.64 [R1+0x16c8], R8 ;  /* 0x0016c80801007387 */ /* 0x0101e20000100a00 */
[----:B---3--:R-:W-:Y:S03]  /*27db0*/  HMMA.16816.F32.BF16 R4, R20, R8, R4 ;  /* 0x000000081404723c */ /* 0x008fe60000041804 */
[----:B0-----:R-:W3:-:S15]  /*27dc0*/  LDL.LU R8, [R1+0xc0] ;  /* 0x0000c00001087983 */ /* 0x001ede0000300800 */
[----:B------:R-:W-:-:S05]  /*27dd0*/  NOP ;  /* 0x0000000000007918 */ /* 0x000fca0000000000 */
[----:B------:R-:W-:Y:S04]  /*27de0*/  STL.64 [R1+0x1d0], R4 ;  /* 0x0001d00401007387 */ /* 0x000fe80000100a00 */
[----:B------:R2:W-:Y:S04]  /*27df0*/  STL.64 [R1+0x1d8], R6 ;  /* 0x0001d80601007387 */ /* 0x0005e80000100a00 */
[----:B------:R-:W3:Y:S01]  /*27e00*/  LDL.LU R9, [R1+0xc4] ;  /* 0x0000c40001097983 */ /* 0x000ee20000300800 */
[----:B--2---:R-:W-:Y:S07]  /*27e10*/  HMMA.16816.F32.BF16 R4, R20, R12, R24 ;  /* 0x0000000c1404723c */ /* 0x004fee0000041818 */
[----:B------:R-:W-:-:S02]  /*27e20*/  IMAD.MOV.U32 R20, RZ, RZ, R14 ;  /* 0x000000ffff147224 */ /* 0x000fc400078e000e */
[----:B------:R-:W2:Y:S01]  /*27e30*/  LDL.LU R14, [R1+0x16ec] ;  /* 0x0016ec00010e7983 */ /* 0x000ea20000300800 */
[----:B------:R-:W-:-:S13]  /*27e40*/  IMAD.MOV.U32 R21, RZ, RZ, R15 ;  /* 0x000000ffff157224 */ /* 0x000fda00078e000f */
[----:B------:R-:W-:Y:S04]  /*27e50*/  STL.64 [R1+0x1c0], R4 ;  /* 0x0001c00401007387 */ /* 0x000fe80000100a00 */
[----:B------:R-:W-:Y:S04]  /*27e60*/  STL.64 [R1+0x1c8], R6 ;  /* 0x0001c80601007387 */ /* 0x000fe80000100a00 */
[----:B------:R-:W2:Y:S04]  /*27e70*/  LDL.LU R15, [R1+0x16e8] ;  /* 0x0016e800010f7983 */ /* 0x000ea80000300800 */
[----:B------:R0:W-:Y:S01]  /*27e80*/  STL.64 [R1+0x16d0], R20 ;  /* 0x0016d01401007387 */ /* 0x0001e20000100a00 */
[----:B------:R-:W-:-:S02]  /*27e90*/  IMAD.MOV.U32 R24, RZ, RZ, R16 ;  /* 0x000000ffff187224 */ /* 0x000fc400078e0010 */
[----:B------:R-:W-:Y:S01]  /*27ea0*/  IMAD.MOV.U32 R25, RZ, RZ, R17 ;  /* 0x000000ffff197224 */ /* 0x000fe200078e0011 */
[----:B0-----:R-:W3:Y:S04]  /*27eb0*/  LDL.LU.64 R20, [R1+0x1b0] ;  /* 0x0001b00001147983 */ /* 0x001ee80000300a00 */
[----:B------:R-:W3:Y:S04]  /*27ec0*/  LDL.LU.64 R22, [R1+0x1b8] ;  /* 0x0001b80001167983 */ /* 0x000ee80000300a00 */
[----:B------:R-:W3:Y:S04]  /*27ed0*/  LDL.LU R16, [R1+0x16e4] ;  /* 0x0016e40001107983 */ /* 0x000ee80000300800 */
[----:B------:R-:W3:Y:S04]  /*27ee0*/  LDL.LU R17, [R1+0x16e0] ;  /* 0x0016e00001117983 */ /* 0x000ee80000300800 */
[----:B------:R0:W-:Y:S04]  /*27ef0*/  STL.64 [R1+0x1680], R24 ;  /* 0x0016801801007387 */ /* 0x0001e80000100a00 */
[----:B0-----:R-:W4:Y:S04]  /*27f00*/  LDL.LU.64 R24, [R1+0x1a0] ;  /* 0x0001a00001187983 */ /* 0x001f280000300a00 */
[----:B------:R-:W4:Y:S04]  /*27f10*/  LDL.LU.64 R26, [R1+0x1a8] ;  /* 0x0001a800011a7983 */ /* 0x000f280000300a00 */
[----:B--2---:R-:W-:Y:S04]  /*27f20*/  STL.64 [R1+0x1608], R14 ;  /* 0x0016080e01007387 */ /* 0x004fe80000100a00 */
[----:B------:R0:W-:Y:S02]  /*27f30*/  STL.64 [R1+0x1600], R12 ;  /* 0x0016000c01007387 */ /* 0x0001e40000100a00 */
[----:B0-----:R-:W-:-:S02]  /*27f40*/  IMAD.MOV.U32 R12, RZ, RZ, R18 ;  /* 0x000000ffff0c7224 */ /* 0x001fc400078e0012 */
[----:B------:R-:W-:Y:S01]  /*27f50*/  IMAD.MOV.U32 R13, RZ, RZ, R19 ;  /* 0x000000ffff0d7224 */ /* 0x000fe200078e0013 */
[----:B------:R-:W3:Y:S04]  /*27f60*/  LDL.LU R18, [R1+0x16dc] ;  /* 0x0016dc0001127983 */ /* 0x000ee80000300800 */
[----:B------:R-:W3:Y:S04]  /*27f70*/  LDL.LU R19, [R1+0x16d8] ;  /* 0x0016d80001137983 */ /* 0x000ee80000300800 */
[----:B------:R-:W2:Y:S04]  /*27f80*/  LDL.LU.64 R4, [R1+0x180] ;  /* 0x0001800001047983 */ /* 0x000ea80000300a00 */
[----:B------:R-:W4:Y:S04]  /*27f90*/  LDL.LU.64 R6, [R1+0x188] ;  /* 0x0001880001067983 */ /* 0x000f280000300a00 */
[----:B----4-:R-:W-:Y:S04]  /*27fa0*/  STL.64 [R1+0x16b0], R6 ;  /* 0x0016b00601007387 */ /* 0x010fe80000100a00 */
[----:B--2---:R0:W-:Y:S04]  /*27fb0*/  STL.64 [R1+0x16a8], R4 ;  /* 0x0016a80401007387 */ /* 0x0041e80000100a00 */
[----:B0-----:R-:W2:Y:S04]  /*27fc0*/  LDL.LU R4, [R1+0xa0] ;  /* 0x0000a00001047983 */ /* 0x001ea80000300800 */
[----:B------:R-:W2:Y:S04]  /*27fd0*/  LDL.LU R5, [R1+0xa4] ;  /* 0x0000a40001057983 */ /* 0x000ea80000300800 */
[----:B------:R0:W-:Y:S02]  /*27fe0*/  STL.64 [R1+0x1670], R12 ;  /* 0x0016700c01007387 */ /* 0x0001e40000100a00 */
[----:B0-----:R-:W-:-:S02]  /*27ff0*/  IMAD.MOV.U32 R12, RZ, RZ, R11 ;  /* 0x000000ffff0c7224 */ /* 0x001fc400078e000b */
[----:B------:R-:W-:Y:S02]  /*28000*/  IMAD.MOV.U32 R13, RZ, RZ, R10 ;  /* 0x000000ffff0d7224 */ /* 0x000fe400078e000a */
[C---:B---3--:R-:W-:Y:S03]  /*28010*/  HMMA.16816.F32.BF16 R8, R16.reuse, R8, R20 ;  /* 0x000000081008723c */ /* 0x048fe60000041814 */
[----:B------:R0:W-:Y:S04]  /*28020*/  STL.64 [R1+0x16b8], R12 ;  /* 0x0016b80c01007387 */ /* 0x0001e80000100a00 */
[----:B0-----:R-:W2:Y:S04]  /*28030*/  LDL.LU.64 R12, [R1+0x190] ;  /* 0x00019000010c7983 */ /* 0x001ea80000300a00 */
[----:B------:R-:W2:Y:S04]  /*28040*/  LDL.LU.64 R14, [R1+0x198] ;  /* 0x00019800010e7983 */ /* 0x000ea80000300a00 */
[----:B------:R-:W3:Y:S08]  /*28050*/  LDL.LU.64 R20, [R1+0x16d0] ;  /* 0x0016d00001147983 */ /* 0x000ef00000300a00 */
[----:B------:R0:W-:Y:S04]  /*28060*/  STL.64 [R1+0x1b0], R8 ;  /* 0x0001b00801007387 */ /* 0x0001e80000100a00 */
[----:B------:R1:W-:Y:S04]  /*28070*/  STL.64 [R1+0x1b8], R10 ;  /* 0x0001b80a01007387 */ /* 0x0003e80000100a00 */
[----:B0-----:R-:W4:Y:S01]  /*28080*/  LDL.LU.64 R8, [R1+0x16c8] ;  /* 0x0016c80001087983 */ /* 0x001f220000300a00 */
[C---:B---3--:R-:W-:Y:S06]  /*28090*/  HMMA.16816.F32.BF16 R20, R16.reuse, R20, R24 ;  /* 0x000000141014723c */ /* 0x048fec0000041818 */
[----:B--2---:R-:W-:-:S15]  /*280a0*/  HMMA.16816.F32.BF16 R4, R16, R4, R12 ;  /* 0x000000041004723c */ /* 0x004fde000004180c */
[----:B------:R-:W-:-:S02]  /*280b0*/  NOP ;  /* 0x0000000000007918 */ /* 0x000fc40000000000 */
[----:B------:R0:W-:Y:S01]  /*280c0*/  STL.64 [R1+0x1a0], R20 ;  /* 0x0001a01401007387 */ /* 0x0001e20000100a00 */
[----:B-1----:R-:W-:Y:S02]  /*280d0*/  IMAD.MOV.U32 R11, RZ, RZ, R23 ;  /* 0x000000ffff0b7224 */ /* 0x002fe400078e0017 */
[----:B------:R-:W-:Y:S02]  /*280e0*/  IMAD.MOV.U32 R10, RZ, RZ, R22 ;  /* 0x000000ffff0a7224 */ /* 0x000fe400078e0016 */
[----:B0-----:R-:W-:Y:S02]  /*280f0*/  IMAD.MOV.U32 R20, RZ, RZ, R3 ;  /* 0x000000ffff147224 */ /* 0x001fe400078e0003 */
[----:B------:R-:W-:Y:S01]  /*28100*/  IMAD.MOV.U32 R21, RZ, RZ, R29 ;  /* 0x000000ffff157224 */ /* 0x000fe200078e001d */
[----:B------:R-:W2:Y:S04]  /*28110*/  LDL.LU R3, [R1+0x16c4] ;  /* 0x0016c40001037983 */ /* 0x000ea80000300800 */
[----:B------:R-:W3:Y:S04]  /*28120*/  LDL.LU R29, [R1+0x16c0] ;  /* 0x0016c000011d7983 */ /* 0x000ee80000300800 */
[----:B------:R0:W-:Y:S04]  /*28130*/  STL.64 [R1+0x1698], R20 ;  /* 0x0016981401007387 */ /* 0x0001e80000100a00 */
[----:B0-----:R-:W4:Y:S04]  /*28140*/  LDL.LU.64 R20, [R1+0x170] ;  /* 0x0001700001147983 */ /* 0x001f280000300a00 */
[----:B------:R-:W4:Y:S04]  /*28150*/  LDL.LU.64 R22, [R1+0x178] ;  /* 0x0001780001167983 */ /* 0x000f280000300a00 */
[----:B------:R-:W2:Y:S04]  /*28160*/  LDL.LU.64 R24, [R1+0x370] ;  /* 0x0003700001187983 */ /* 0x000ea80000300a00 */
[----:B------:R-:W2:Y:S04]  /*28170*/  LDL.LU.64 R26, [R1+0x378] ;  /* 0x00037800011a7983 */ /* 0x000ea80000300a00 */
[----:B------:R-:W-:Y:S04]  /*28180*/  STL [R1+0x14bc], R11 ;  /* 0x0014bc0b01007387 */ /* 0x000fe80000100800 */
[----:B------:R-:W-:Y:S04]  /*28190*/  STL [R1+0x14b8], R10 ;  /* 0x0014b80a01007387 */ /* 0x000fe80000100800 */
[----:B------:R-:W3:Y:S04]  /*281a0*/  LDL.LU.64 R12, [R1+0x16b8] ;  /* 0x0016b800010c7983 */ /* 0x000ee80000300a00 */
[----:B------:R-:W-:Y:S04]  /*281b0*/  STL.64 [R1+0x190], R4 ;  /* 0x0001900401007387 */ /* 0x000fe80000100a00 */
[----:B------:R0:W-:Y:S04]  /*281c0*/  STL.64 [R1+0x198], R6 ;  /* 0x0001980601007387 */ /* 0x0001e80000100a00 */
[----:B0-----:R-:W3:Y:S04]  /*281d0*/  LDL.LU.64 R6, [R1+0x16b0] ;  /* 0x0016b00001067983 */ /* 0x001ee80000300a00 */
[----:B------:R-:W3:Y:S02]  /*281e0*/  LDL.LU.64 R4, [R1+0x16a8] ;  /* 0x0016a80001047983 */ /* 0x000ee40000300a00 */
[----:B---3--:R-:W-:Y:S02]  /*281f0*/  HMMA.16816.F32.BF16 R12, R16, R12, R4 ;  /* 0x0000000c100c723c */ /* 0x008fe40000041804 */
[----:B------:R-:W4:-:S15]  /*28200*/  LDL.LU.64 R4, [R1+0x16a0] ;  /* 0x0016a00001047983 */ /* 0x000f1e0000300a00 */
[----:B------:R-:W-:-:S07]  /*28210*/  NOP ;  /* 0x0000000000007918 */ /* 0x000fce0000000000 */
[----:B------:R-:W-:Y:S02]  /*28220*/  IMAD.MOV.U32 R10, RZ, RZ, R15 ;  /* 0x000000ffff0a7224 */ /* 0x000fe400078e000f */
[----:B------:R-:W-:Y:S01]  /*28230*/  IMAD.MOV.U32 R11, RZ, RZ, R14 ;  /* 0x000000ffff0b7224 */ /* 0x000fe200078e000e */
[----:B------:R0:W-:Y:S04]  /*28240*/  STL.64 [R1+0x180], R12 ;  /* 0x0001800c01007387 */ /* 0x0001e80000100a00 */
[----:B0-----:R-:W3:Y:S04]  /*28250*/  LDL.LU.64 R12, [R1+0x360] ;  /* 0x00036000010c7983 */ /* 0x001ee80000300a00 */
[----:B------:R-:W3:Y:S04]  /*28260*/  LDL.LU.64 R14, [R1+0x368] ;  /* 0x00036800010e7983 */ /* 0x000ee80000300a00 */
[----:B------:R-:W-:Y:S04]  /*28270*/  STL [R1+0x14c4], R10 ;  /* 0x0014c40a01007387 */ /* 0x000fe80000100800 */
[----:B------:R-:W-:Y:S01]  /*28280*/  STL [R1+0x14c0], R11 ;  /* 0x0014c00b01007387 */ /* 0x000fe20000100800 */
[----:B----4-:R-:W-:Y:S03]  /*28290*/  HMMA.16816.F32.BF16 R4, R16, R4, R20 ;  /* 0x000000041004723c */ /* 0x010fe60000041814 */
[----:B------:R-:W4:-:S15]  /*282a0*/  LDL.LU.64 R20, [R1+0x1698] ;  /* 0x0016980001147983 */ /* 0x000f1e0000300a00 */
[----:B------:R-:W-:-:S05]  /*282b0*/  NOP ;  /* 0x0000000000007918 */ /* 0x000fca0000000000 */
[----:B------:R0:W-:Y:S04]  /*282c0*/  STL.64 [R1+0x170], R4 ;  /* 0x0001700401007387 */ /* 0x0001e80000100a00 */
[----:B------:R-:W-:Y:S04]  /*282d0*/  STL.64 [R1+0x178], R6 ;  /* 0x0001780601007387 */ /* 0x000fe80000100a00 */
[----:B0-----:R-:W2:Y:S01]  /*282e0*/  LDL.LU R4, [R1+0x10] ;  /* 0x0000100001047983 */ /* 0x001ea20000300800 */
[----:B------:R-:W-:-:S03]  /*282f0*/  IMAD.MOV.U32 R5, RZ, RZ, R2 ;  /* 0x000000ffff057224 */ /* 0x000fc600078e0002 */
[----:B------:R-:W4:Y:S04]  /*28300*/  LDL.LU R2, [R1+0x1690] ;  /* 0x0016900001027983 */ /* 0x000f280000300800 */
[----:B--2---:R0:W-:Y:S02]  /*28310*/  STL.64 [R1+0x1638], R4 ;  /* 0x0016380401007387 */ /* 0x0041e40000100a00 */
[----:B0-----:R-:W-:Y:S02]  /*28320*/  IMAD.MOV.U32 R4, RZ, RZ, R29 ;  /* 0x000000ffff047224 */ /* 0x001fe400078e001d */
[----:B------:R-:W-:Y:S01]  /*28330*/  IMAD.MOV.U32 R5, RZ, RZ, R3 ;  /* 0x000000ffff057224 */ /* 0x000fe200078e0003 */
[----:B------:R-:W2:Y:S04]  /*28340*/  LDL.LU R29, [R1+0x168c] ;  /* 0x00168c00011d7983 */ /* 0x000ea80000300800 */
[----:B------:R-:W2:Y:S02]  /*28350*/  LDL.LU R3, [R1+0x1688] ;  /* 0x0016880001037983 */ /* 0x000ea40000300800 */
[----:B------:R-:W-:Y:S02]  /*28360*/  HMMA.16816.F32.BF16 R4, R16, R4, R24 ;  /* 0x000000041004723c */ /* 0x000fe40000041818 */
[----:B------:R-:W3:-:S15]  /*28370*/  LDL.LU.64 R24, [R1+0x1680] ;  /* 0x0016800001187983 */ /* 0x000ede0000300a00 */
[----:B------:R-:W-:-:S06]  /*28380*/  NOP ;  /* 0x0000000000007918 */ /* 0x000fcc0000000000 */
[----:B------:R0:W-:Y:S01]  /*28390*/  STL.64 [R1+0x160], R4 ;  /* 0x0001600401007387 */ /* 0x0001e20000100a00 */
[----:B------:R-:W-:Y:S02]  /*283a0*/  IMAD.MOV.U32 R11, RZ, RZ, R7 ;  /* 0x000000ffff0b7224 */ /* 0x000fe400078e0007 */
[----:B------:R-:W-:Y:S02]  /*283b0*/  IMAD.MOV.U32 R10, RZ, RZ, R6 ;  /* 0x000000ffff0a7224 */ /* 0x000fe400078e0006 */
[----:B0-----:R-:W-:Y:S02]  /*283c0*/  IMAD.MOV.U32 R4, RZ, RZ, R28 ;  /* 0x000000ffff047224 */ /* 0x001fe400078e001c */
[----:B------:R-:W-:Y:S01]  /*283d0*/  IMAD.MOV.U32 R5, RZ, RZ, R0 ;  /* 0x000000ffff057224 */ /* 0x000fe200078e0000 */
[----:B------:R-:W2:Y:S04]  /*283e0*/  LDL.LU R28, [R1+0x167c] ;  /* 0x00167c00011c7983 */ /* 0x000ea80000300800 */
[----:B------:R-:W2:Y:S04]  /*283f0*/  LDL.LU R0, [R1+0x1678] ;  /* 0x0016780001007983 */ /* 0x000ea80000300800 */
[----:B------:R0:W-:Y:S04]  /*28400*/  STL.64 [R1+0x1658], R4 ;  /* 0x0016580401007387 */ /* 0x0001e80000100a00 */
[----:B0-----:R-:W4:Y:S04]  /*28410*/  LDL.LU.64 R4, [R1+0x350] ;  /* 0x0003500001047983 */ /* 0x001f280000300a00 */
[----:B------:R-:W4:Y:S04]  /*28420*/  LDL.LU.64 R6, [R1+0x358] ;  /* 0x0003580001067983 */ /* 0x000f280000300a00 */
[----:B------:R-:W-:Y:S04]  /*28430*/  STL [R1+0x14cc], R11 ;  /* 0x0014cc0b01007387 */ /* 0x000fe80000100800 */
[----:B------:R-:W-:Y:S01]  /*28440*/  STL [R1+0x14c8], R10 ;  /* 0x0014c80a01007387 */ /* 0x000fe20000100800 */
[----:B---3--:R-:W-:Y:S03]  /*28450*/  HMMA.16816.F32.BF16 R24, R16, R24, R12 ;  /* 0x000000181018723c */ /* 0x008fe6000004180c */
[----:B------:R-:W4:-:S15]  /*28460*/  LDL.LU.64 R12, [R1+0x1670] ;  /* 0x00167000010c7983 */ /* 0x000f1e0000300a00 */
[----:B------:R-:W-:-:S05]  /*28470*/  NOP ;  /* 0x0000000000007918 */ /* 0x000fca0000000000 */
[----:B------:R-:W-:Y:S04]  /*28480*/  STL.64 [R1+0x150], R24 ;  /* 0x0001501801007387 */ /* 0x000fe80000100a00 */
[----:B------:R0:W-:Y:S04]  /*28490*/  STL.64 [R1+0x158], R26 ;  /* 0x0001581a01007387 */ /* 0x0001e80000100a00 */
[----:B0-----:R-:W3:Y:S04]  /*284a0*/  LDL.LU.64 R26, [R1+0x1668] ;  /* 0x00166800011a7983 */ /* 0x001ee80000300a00 */
[----:B------:R-:W3:Y:S01]  /*284b0*/  LDL.LU.64 R24, [R1+0x1660] ;  /* 0x0016600001187983 */ /* 0x000ee20000300a00 */
[----:B----4-:R-:W-:-:S15]  /*284c0*/  HMMA.16816.F32.BF16 R4, R16, R12, R4 ;  /* 0x0000000c1004723c */ /* 0x010fde0000041804 */
[----:B------:R-:W-:-:S08]  /*284d0*/  NOP ;  /* 0x0000000000007918 */ /* 0x000fd00000000000 */
[----:B------:R0:W-:Y:S01]  /*284e0*/  STL.64 [R1+0x140], R4 ;  /* 0x0001400401007387 */ /* 0x0001e20000100a00 */
[----:B------:R-:W-:Y:S02]  /*284f0*/  IMAD.MOV.U32 R11, RZ, RZ, R6 ;  /* 0x000000ffff0b7224 */ /* 0x000fe400078e0006 */
[----:B------:R-:W-:Y:S01]  /*28500*/  IMAD.MOV.U32 R10, RZ, RZ, R7 ;  /* 0x000000ffff0a7224 */ /* 0x000fe200078e0007 */
[----:B0-----:R-:W4:Y:S04]  /*28510*/  LDL.LU.64 R4, [R1+0x330] ;  /* 0x0003300001047983 */ /* 0x001f280000300a00 */
[----:B------:R-:W4:Y:S04]  /*28520*/  LDL.LU.64 R6, [R1+0x338] ;  /* 0x0003380001067983 */ /* 0x000f280000300a00 */
[----:B------:R-:W2:Y:S04]  /*28530*/  LDL.LU.64 R12, [R1+0x2f0] ;  /* 0x0002f000010c7983 */ /* 0x000ea80000300a00 */
[----:B------:R-:W3:Y:S04]  /*28540*/  LDL.LU.64 R14, [R1+0x2f8] ;  /* 0x0002f800010e7983 */ /* 0x000ee80000300a00 */
[----:B---3--:R-:W-:Y:S04]  /*28550*/  STL.64 [R1+0x1630], R14 ;  /* 0x0016300e01007387 */ /* 0x008fe80000100a00 */
[----:B--2---:R0:W-:Y:S04]  /*28560*/  STL.64 [R1+0x1628], R12 ;  /* 0x0016280c01007387 */ /* 0x0041e80000100a00 */
[----:B0-----:R-:W2:Y:S04]  /*28570*/  LDL.LU.64 R12, [R1+0x340] ;  /* 0x00034000010c7983 */ /* 0x001ea80000300a00 */
[----:B------:R-:W2:Y:S04]  /*28580*/  LDL.LU.64 R14, [R1+0x348] ;  /* 0x00034800010e7983 */ /* 0x000ea80000300a00 */
[----:B------:R-:W-:Y:S04]  /*28590*/  STL [R1+0x14d4], R10 ;  /* 0x0014d40a01007387 */ /* 0x000fe80000100800 */
[----:B------:R-:W-:Y:S01]  /*285a0*/  STL [R1+0x14d0], R11 ;  /* 0x0014d00b01007387 */ /* 0x000fe20000100800 */
[----:B--2---:R-:W-:Y:S03]  /*285b0*/  HMMA.16816.F32.BF16 R20, R16, R20, R12 ;  /* 0x000000141014723c */ /* 0x004fe6000004180c */
[----:B------:R-:W2:Y:S04]  /*285c0*/  LDL.LU.64 R12, [R1+0x310] ;  /* 0x00031000010c7983 */ /* 0x000ea80000300a00 */
[----:B------:R-:W3:-:S15]  /*285d0*/  LDL.LU.64 R14, [R1+0x318] ;  /* 0x00031800010e7983 */ /* 0x000ede0000300a00 */
[----:B------:R-:W-:-:S01]  /*285e0*/  NOP ;  /* 0x0000000000007918 */ /* 0x000fc20000000000 */
[----:B------:R-:W-:Y:S04]  /*285f0*/  STL.64 [R1+0x130], R20 ;  /* 0x0001301401007387 */ /* 0x000fe80000100a00 */
[----:B------:R-:W-:Y:S04]  /*28600*/  STL.64 [R1+0x138], R22 ;  /* 0x0001381601007387 */ /* 0x000fe80000100a00 */
[----:B------:R-:W0:Y:S04]  /*28610*/  LDSM.16.MT88.4 R20, [R0+UR5+0x8400] ;  /* 0x008400050014783b */ /* 0x000e280008004200 */
[----:B---3--:R-:W-:Y:S04]  /*28620*/  STL.64 [R1+0x1648], R14 ;  /* 0x0016480e01007387 */ /* 0x008fe80000100a00 */
[----:B--2---:R1:W-:Y:S04]  /*28630*/  STL.64 [R1+0x1640], R12 ;  /* 0x0016400c01007387 */ /* 0x0043e80000100a00 */
[----:B-1----:R-:W2:Y:S04]  /*28640*/  LDL.LU.64 R12, [R1+0x320] ;  /* 0x00032000010c7983 */ /* 0x002ea80000300a00 */
[----:B------:R-:W2:Y:S04]  /*28650*/  LDL.LU.64 R14, [R1+0x328] ;  /* 0x00032800010e7983 */ /* 0x000ea80000300a00 */
[----:B0-----:R-:W-:Y:S04]  /*28660*/  STL.64 [R1+0x15f8], R22 ;  /* 0x0015f81601007387 */ /* 0x001fe80000100a00 */
[----:B------:R0:W-:Y:S02]  /*28670*/  STL.64 [R1+0x15f0], R20 ;  /* 0x0015f01401007387 */ /* 0x0001e40000100a00 */
[----:B0-----:R-:W-:-:S02]  /*28680*/  IMAD.MOV.U32 R20, RZ, RZ, R27 ;  /* 0x000000ffff147224 */ /* 0x001fc400078e001b */
[----:B------:R-:W-:Y:S02]  /*28690*/  IMAD.MOV.U32 R21, RZ, RZ, R26 ;  /* 0x000000ffff157224 */ /* 0x000fe400078e001a */
[----:B----4-:R-:W-:Y:S01]  /*286a0*/  HMMA.16816.F32.BF16 R24, R16, R24, R4 ;  /* 0x000000181018723c */ /* 0x010fe20000041804 */
[----:B------:R-:W-:Y:S04]  /*286b0*/  STL [R1+0x14d8], R0 ;  /* 0x0014d80001007387 */ /* 0x000fe80000100800 */
[----:B------:R-:W2:-:S15]  /*286c0*/  LDL.LU.64 R4, [R1+0x1658] ;  /* 0x0016580001047983 */ /* 0x000e9e0000300a00 */
[----:B------:R-:W-:-:S03]  /*286d0*/  NOP ;  /* 0x0000000000007918 */ /* 0x000fc60000000000 */
[----:B------:R0:W-:Y:S04]  /*286e0*/  STL.64 [R1+0x120], R24 ;  /* 0x0001201801007387 */ /* 0x0001e80000100a00 */
[----:B0-----:R-:W3:Y:S01]  /*286f0*/  LDL.LU R24, [R1+0x1650] ;  /* 0x0016500001187983 */ /* 0x001ee20000300800 */
[----:B------:R-:W-:Y:S02]  /*28700*/  IMAD.MOV.U32 R10, RZ, RZ, R26 ;  /* 0x000000ffff0a7224 */ /* 0x000fe400078e001a */
[----:B------:R-:W-:-:S03]  /*28710*/  IMAD.MOV.U32 R11, RZ, RZ, R27 ;  /* 0x000000ffff0b7224 */ /* 0x000fc600078e001b */
[----:B------:R-:W-:Y:S04]  /*28720*/  STL [R1+0x14e0], R10 ;  /* 0x0014e00a01007387 */ /* 0x000fe80000100800 */
[----:B------:R-:W-:Y:S01]  /*28730*/  STL [R1+0x14dc], R11 ;  /* 0x0014dc0b01007387 */ /* 0x000fe20000100800 */
[C---:B--2---:R-:W-:Y:S03]  /*28740*/  HMMA.16816.F32.BF16 R4, R16.reuse, R4, R12 ;  /* 0x000000041004723c */ /* 0x044fe6000004180c */
[----:B---3--:R-:W0:Y:S04]  /*28750*/  LDSM.16.MT88.4 R24, [R24+UR5+0x8400] ;  /* 0x008400051818783b */ /* 0x008e280008004200 */
[----:B0-----:R-:W-:Y:S04]  /*28760*/  STL.64 [R1+0x14a0], R26 ;  /* 0x0014a01a01007387 */ /* 0x001fe80000100a00 */
[----:B------:R0:W-:Y:S04]  /*28770*/  STL.64 [R1+0x1498], R24 ;  /* 0x0014981801007387 */ /* 0x0001e80000100a00 */
[----:B0-----:R-:W2:Y:S04]  /*28780*/  LDL.LU.64 R24, [R1+0x300] ;  /* 0x0003000001187983 */ /* 0x001ea80000300a00 */
[----:B------:R-:W2:Y:S04]  /*28790*/  LDL.LU.64 R26, [R1+0x308] ;  /* 0x00030800011a7983 */ /* 0x000ea80000300a00 */
[----:B------:R-:W3:Y:S04]  /*287a0*/  LDL.LU.64 R14, [R1+0x1648] ;  /* 0x00164800010e7983 */ /* 0x000ee80000300a00 */
[----:B------:R-:W3:Y:S04]  /*287b0*/  LDL.LU.64 R12, [R1+0x1640] ;  /* 0x00164000010c7983 */ /* 0x000ee80000300a00 */
[----:B------:R0:W-:Y:S04]  /*287c0*/  STL.64 [R1+0x110], R4 ;  /* 0x0001100401007387 */ /* 0x0001e80000100a00 */
[----:B------:R3:W-:Y:S04]  /*287d0*/  STL.64 [R1+0x118], R6 ;  /* 0x0001180601007387 */ /* 0x0007e80000100a00 */
[----:B0-----:R-:W3:Y:S02]  /*287e0*/  LDL.LU.64 R4, [R1+0x1638] ;  /* 0x0016380001047983 */ /* 0x001ee40000300a00 */
[----:B---3--:R-:W-:Y:S02]  /*287f0*/  HMMA.16816.F32.BF16 R4, R16, R4, R12 ;  /* 0x000000041004723c */ /* 0x008fe4000004180c */
[----:B------:R-:W3:Y:S04]  /*28800*/  LDL.LU.64 R14, [R1+0x1630] ;  /* 0x00163000010e7983 */ /* 0x000ee80000300a00 */
[----:B------:R-:W3:-:S15]  /*28810*/  LDL.LU.64 R12, [R1+0x1628] ;  /* 0x00162800010c7983 */ /* 0x000ede0000300a00 */
[----:B------:R-:W-:-:S02]  /*28820*/  NOP ;  /* 0x0000000000007918 */ /* 0x000fc40000000000 */
[----:B------:R-:W-:Y:S04]  /*28830*/  STL.64 [R1+0x100], R4 ;  /* 0x0001000401007387 */ /* 0x000fe80000100a00 */
[----:B------:R0:W-:Y:S04]  /*28840*/  STL.64 [R1+0x108], R6 ;  /* 0x0001080601007387 */ /* 0x0001e80000100a00 */
[----:B0-----:R-:W4:Y:S04]  /*28850*/  LDL.LU.64 R6, [R1+0x1620] ;  /* 0x0016200001067983 */ /* 0x001f280000300a00 */
[----:B------:R-:W3:Y:S01]  /*28860*/  LDL.LU.64 R4, [R1+0x1618] ;  /* 0x0016180001047983 */ /* 0x000ee20000300a00 */
[----:B--2---:R-:W-:-:S15]  /*28870*/  HMMA.16816.F32.BF16 R20, R16, R20, R24 ;  /* 0x000000141014723c */ /* 0x004fde0000041818 */
[----:B------:R-:W-:-:S08]  /*28880*/  NOP ;  /* 0x0000000000007918 */ /* 0x000fd00000000000 */
[----:B------:R0:W-:Y:S04]  /*28890*/  STL.64 [R1+0xf0], R20 ;  /* 0x0000f01401007387 */ /* 0x0001e80000100a00 */
[----:B------:R1:W-:Y:S01]  /*288a0*/  STL.64 [R1+0xf8], R22 ;  /* 0x0000f81601007387 */ /* 0x0003e20000100a00 */
[----:B---3--:R-:W-:Y:S01]  /*288b0*/  HMMA.16816.F32.BF16 R12, R16, R4, R12 ;  /* 0x00000004100c723c */ /* 0x008fe2000004180c */
[----:B----4-:R-:W-:-:S15]  /*288c0*/  IMAD.MOV.U32 R24, RZ, RZ, R7 ;  /* 0x000000ffff187224 */ /* 0x010fde00078e0007 */
[----:B------:R-:W-:-:S08]  /*288d0*/  NOP ;  /* 0x0000000000007918 */ /* 0x000fd00000000000 */
[----:B------:R-:W-:Y:S02]  /*288e0*/  IMAD.MOV.U32 R10, RZ, RZ, R12 ;  /* 0x000000ffff0a7224 */ /* 0x000fe400078e000c */
[----:B------:R-:W-:Y:S02]  /*288f0*/  IMAD.MOV.U32 R5, RZ, RZ, R13 ;  /* 0x000000ffff057224 */ /* 0x000fe400078e000d */
[----:B------:R-:W-:Y:S02]  /*28900*/  IMAD.MOV.U32 R4, RZ, RZ, R14 ;  /* 0x000000ffff047224 */ /* 0x000fe400078e000e */
[----:B------:R-:W-:Y:S01]  /*28910*/  IMAD.MOV.U32 R0, RZ, RZ, R15 ;  /* 0x000000ffff007224 */ /* 0x000fe200078e000f */
[----:B------:R-:W2:Y:S04]  /*28920*/  LDL.LU.64 R12, [R1+0x2e0] ;  /* 0x0002e000010c7983 */ /* 0x000ea80000300a00 */
[----:B------:R-:W2:Y:S04]  /*28930*/  LDL.LU.64 R14, [R1+0x2e8] ;  /* 0x0002e800010e7983 */ /* 0x000ea80000300a00 */
[----:B------:R-:W3:Y:S04]  /*28940*/  LDL.LU R7, [R1+0x1610] ;  /* 0x0016100001077983 */ /* 0x000ee80000300800 */
[----:B------:R-:W4:Y:S01]  /*28950*/  LDL.LU R25, [R1+0x294] ;  /* 0x0002940001197983 */ /* 0x000f220000300800 */
[----:B------:R-:W-:-:S02]  /*28960*/  IMAD.MOV.U32 R26, RZ, RZ, R28 ;  /* 0x000000ffff1a7224 */ /* 0x000fc400078e001c */
[----:B------:R-:W-:Y:S01]  /*28970*/  IMAD.MOV.U32 R27, RZ, RZ, R3 ;  /* 0x000000ffff1b7224 */ /* 0x000fe200078e0003 */
[----:B0-----:R-:W3:Y:S04]  /*28980*/  LDL.LU.64 R20, [R1+0x2c0] ;  /* 0x0002c00001147983 */ /* 0x001ee80000300a00 */
[----:B-1----:R-:W3:Y:S04]  /*28990*/  LDL.LU.64 R22, [R1+0x2c8] ;  /* 0x0002c80001167983 */ /* 0x002ee80000300a00 */
[----:B------:R0:W-:Y:S04]  /*289a0*/  STL.64 [R1+0x15e0], R26 ;  /* 0x0015e01a01007387 */ /* 0x0001e80000100a00 */
[----:B----4-:R-:W-:Y:S04]  /*289b0*/  STL.64 [R1+0x15d8], R24 ;  /* 0x0015d81801007387 */ /* 0x010fe80000100a00 */
[----:B0-----:R-:W4:Y:S01]  /*289c0*/  LDL.LU.64 R26, [R1+0xb8] ;  /* 0x0000b800011a7983 */ /* 0x001f220000300a00 */
[----:B--2---:R-:W-:-:S15]  /*289d0*/  HMMA.16816.F32.BF16 R12, R16, R8, R12 ;  /* 0x00000008100c723c */ /* 0x004fde000004180c */
[----:B------:R-:W-:-:S09]  /*289e0*/  NOP ;  /* 0x0000000000007918 */ /* 0x000fd20000000000 */
[----:B------:R-:W-:Y:S02]  /*289f0*/  IMAD.MOV.U32 R8, RZ, RZ, R14 ;  /* 0x000000ffff087224 */ /* 0x000fe400078e000e */
[----:B------:R-:W-:Y:S02]  /*28a00*/  IMAD.MOV.U32 R3, RZ, RZ, R15 ;  /* 0x000000ffff037224 */ /* 0x000fe400078e000f */
[----:B------:R-:W-:Y:S02]  /*28a10*/  IMAD.MOV.U32 R28, RZ, RZ, R12 ;  /* 0x000000ffff1c7224 */ /* 0x000fe400078e000c */
[----:B------:R-:W-:Y:S01]  /*28a20*/  IMAD.MOV.U32 R9, RZ, RZ, R13 ;  /* 0x000000ffff097224 */ /* 0x000fe200078e000d */
[----:B----4-:R0:W-:Y:S04]  /*28a30*/  STL.64 [R1+0x15e8], R26 ;  /* 0x0015e81a01007387 */ /* 0x0101e80000100a00 */
[----:B0-----:R-:W2:Y:S04]  /*28a40*/  LDL.LU.64 R26, [R1+0xc8] ;  /* 0x0000c800011a7983 */ /* 0x001ea80000300a00 */
[----:B---3--:R0:W-:Y:S04]  /*28a50*/  STL.64 [R1+0x1568], R6 ;  /* 0x0015680601007387 */ /* 0x0081e80000100a00 */
[----:B------:R-:W-:Y:S04]  /*28a60*/  STL.64 [R1+0x15d0], R4 ;  /* 0x0015d00401007387 */ /* 0x000fe80000100a00 */
[----:B0-----:R-:W3:Y:S04]  /*28a70*/  LDL.LU.64 R6, [R1+0xa8] ;  /* 0x0000a80001067983 */ /* 0x001ee80000300a00 */
[----:B------:R-:W4:Y:S04]  /*28a80*/  LDL.LU.64 R14, [R1+0x1608] ;  /* 0x00160800010e7983 */ /* 0x000f280000300a00 */
[----:B------:R-:W2:Y:S04]  /*28a90*/  LDL.LU.64 R12, [R1+0x1600] ;  /* 0x00160000010c7983 */ /* 0x000ea80000300a00 */
[----:B------:R-:W-:Y:S04]  /*28aa0*/  STL [R1+0x14f0], R3 ;  /* 0x0014f00301007387 */ /* 0x000fe80000100800 */
[----:B------:R-:W-:Y:S04]  /*28ab0*/  STL [R1+0x14ec], R8 ;  /* 0x0014ec0801007387 */ /* 0x000fe80000100800 */
[----:B------:R-:W-:Y:S04]  /*28ac0*/  STL [R1+0x14e8], R9 ;  /* 0x0014e80901007387 */ /* 0x000fe80000100800 */
[----:B------:R-:W-:Y:S01]  /*28ad0*/  STL [R1+0x14e4], R28 ;  /* 0x0014e41c01007387 */ /* 0x000fe20000100800 */
[----:B--2---:R-:W-:Y:S03]  /*28ae0*/  HMMA.16816.F32.BF16 R16, R16, R12, R20 ;  /* 0x0000000c1010723c */ /* 0x004fe60000041814 */
[----:B------:R-:W2:Y:S04]  /*28af0*/  LDL.LU.64 R22, [R1+0x15f8] ;  /* 0x0015f80001167983 */ /* 0x000ea80000300a00 */
[----:B------:R-:W2:Y:S04]  /*28b00*/  LDL.LU.64 R20, [R1+0x15f0] ;  /* 0x0015f00001147983 */ /* 0x000ea80000300a00 */
[----:B----4-:R0:W-:Y:S04]  /*28b10*/  STL.64 [R1+0x14a8], R14 ;  /* 0x0014a80e01007387 */ /* 0x0101e80000100a00 */
[----:B------:R-:W2:Y:S04]  /*28b20*/  LDL.LU R12, [R1+0x2b0] ;  /* 0x0002b000010c7983 */ /* 0x000ea80000300800 */
[----:B------:R-:W2:Y:S04]  /*28b30*/  LDL.LU R13, [R1+0x2b4] ;  /* 0x0002b400010d7983 */ /* 0x000ea80000300800 */
[----:B0-----:R-:W2:Y:S04]  /*28b40*/  LDL.LU R14, [R1+0x2b8] ;  /* 0x0002b800010e7983 */ /* 0x001ea80000300800 */
[----:B------:R-:W2:Y:S04]  /*28b50*/  LDL.LU R15, [R1+0x2bc] ;  /* 0x0002bc00010f7983 */ /* 0x000ea80000300800 */
[----:B------:R0:W-:Y:S04]  /*28b60*/  STL.64 [R1+0x1358], R18 ;  /* 0x0013581201007387 */ /* 0x0001e80000100a00 */
[----:B------:R-:W-:Y:S04]  /*28b70*/  STL.64 [R1+0x1350], R16 ;  /* 0x0013501001007387 */ /* 0x000fe80000100a00 */
[----:B0-----:R-:W4:Y:S01]  /*28b80*/  LDL.LU.64 R18, [R1+0x98] ;  /* 0x0000980001127983 */ /* 0x001f220000300a00 */
[----:B--2---:R-:W-:-:S15]  /*28b90*/  HMMA.16816.F32.BF16 R12, R20, R26, R12 ;  /* 0x0000001a140c723c */ /* 0x004fde000004180c */
[----:B------:R-:W-:-:S08]  /*28ba0*/  NOP ;  /* 0x0000000000007918 */ /* 0x000fd00000000000 */
[----:B------:R0:W-:Y:S04]  /*28bb0*/  STL.64 [R1+0x2c0], R12 ;  /* 0x0002c00c01007387 */ /* 0x0001e80000100a00 */
[----:B------:R-:W-:Y:S01]  /*28bc0*/  STL.64 [R1+0x2c8], R14 ;  /* 0x0002c80e01007387 */ /* 0x000fe20000100a00 */
[----:B0-----:R-:W-:Y:S02]  /*28bd0*/  IMAD.MOV.U32 R12, RZ, RZ, R27 ;  /* 0x000000ffff0c7224 */ /* 0x001fe400078e001b */
[----:B------:R-:W-:Y:S02]  /*28be0*/  IMAD.MOV.U32 R13, RZ, RZ, R26 ;  /* 0x000000ffff0d7224 */ /* 0x000fe400078e001a */
[----:B------:R-:W2:Y:S04]  /*28bf0*/  LDL.LU.64 R26, [R1+0x15e8] ;  /* 0x0015e800011a7983 */ /* 0x000ea80000300a00 */
[----:B------:R0:W-:Y:S04]  /*28c00*/  STL [R1+0x1508], R12 ;  /* 0x0015080c01007387 */ /* 0x0001e80000100800 */
[----:B------:R1:W-:Y:S04]  /*28c10*/  STL [R1+0x14f4], R13 ;  /* 0x0014f40d01007387 */ /* 0x0003e80000100800 */
[----:B0-----:R-:W2:Y:S04]  /*28c20*/  LDL.LU R12, [R1+0x2a0] ;  /* 0x0002a000010c7983 */ /* 0x001ea80000300800 */
[----:B-1----:R-:W2:Y:S04]  /*28c30*/  LDL.LU R13, [R1+0x2a4] ;  /* 0x0002a400010d7983 */ /* 0x002ea80000300800 */
[----:B------:R-:W2:Y:S04]  /*28c40*/  LDL.LU R14, [R1+0x2a8] ;  /* 0x0002a800010e7983 */ /* 0x000ea80000300800 */
[----:B------:R-:W2:Y:S02]  /*28c50*/  LDL.LU R15, [R1+0x2ac] ;  /* 0x0002ac00010f7983 */ /* 0x000ea40000300800 */
[----:B--2---:R-:W-:-:S15]  /*28c60*/  HMMA.16816.F32.BF16 R12, R20, R26, R12 ;  /* 0x0000001a140c723c */ /* 0x004fde000004180c */
[----:B------:R-:W-:-:S08]  /*28c70*/  NOP ;  /* 0x0000000000007918 */ /* 0x000fd00000000000 */
[----:B------:R-:W-:Y:S04]  /*28c80*/  STL.64 [R1+0x2b0], R12 ;  /* 0x0002b00c01007387 */ /* 0x000fe80000100a00 */
[----:B------:R0:W-:Y:S02]  /*28c90*/  STL.64 [R1+0x2b8], R14 ;  /* 0x0002b80e01007387 */ /* 0x0001e40000100a00 */
[----:B0-----:R-:W-:Y:S02]  /*28ca0*/  IMAD.MOV.U32 R14, RZ, RZ, R27 ;  /* 0x000000ffff0e7224 */ /* 0x001fe400078e001b */
[----:B------:R-:W-:Y:S02]  /*28cb0*/  IMAD.MOV.U32 R15, RZ, RZ, R26 ;  /* 0x000000ffff0f7224 */ /* 0x000fe400078e001a */
[----:B------:R-:W3:Y:S04]  /*28cc0*/  LDL.LU.64 R26, [R1+0x15e0] ;  /* 0x0015e000011a7983 */ /* 0x000ee80000300a00 */
[----:B------:R-:W3:Y:S04]  /*28cd0*/  LDL.LU.64 R24, [R1+0x15d8] ;  /* 0x0015d80001187983 */ /* 0x000ee80000300a00 */
[----:B------:R0:W-:Y:S04]  /*28ce0*/  STL [R1+0x1510], R14 ;  /* 0x0015100e01007387 */ /* 0x0001e80000100800 */
[----:B------:R1:W-:Y:S04]  /*28cf0*/  STL [R1+0x150c], R15 ;  /* 0x00150c0f01007387 */ /* 0x0003e80000100800 */
[----:B------:R-:W4:Y:S04]  /*28d00*/  LDL.LU R12, [R1+0x280] ;  /* 0x00028000010c7983 */ /* 0x000f280000300800 */
[----:B------:R-:W4:Y:S01]  /*28d10*/  LDL.LU R13, [R1+0x284] ;  /* 0x00028400010d7983 */ /* 0x000f220000300800 */
[----:B0-----:R-:W-:-:S02]  /*28d20*/  IMAD.MOV.U32 R14, RZ, RZ, R29 ;  /* 0x000000ffff0e7224 */ /* 0x001fc400078e001d */
[----:B-1----:R-:W-:Y:S01]  /*28d30*/  IMAD.MOV.U32 R15, RZ, RZ, R2 ;  /* 0x000000ffff0f7224 */ /* 0x002fe200078e0002 */
[C---:B---3--:R-:W-:Y:S06]  /*28d40*/  HMMA.16816.F32.BF16 R24, R20.reuse, R6, R24 ;  /* 0x000000061418723c */ /* 0x048fec0000041818 */
[----:B----4-:R-:W-:-:S15]  /*28d50*/  HMMA.16816.F32.BF16 R12, R20, R18, R12 ;  /* 0x00000012140c723c */ /* 0x010fde000004180c */
[----:B------:R-:W-:-:S02]  /*28d60*/  NOP ;  /* 0x0000000000007918 */ /* 0x000fc40000000000 */
[----:B------:R0:W-:Y:S04]  /*28d70*/  STL.64 [R1+0x2a0], R24 ;  /* 0x0002a01801007387 */ /* 0x0001e80000100a00 */
[----:B------:R1:W-:Y:S03]  /*28d80*/  STL.64 [R1+0x2a8], R26 ;  /* 0x0002a81a01007387 */ /* 0x0003e60000100a00 */
[----:B------:R-:W-:Y:S01]  /*28d90*/  IMAD.MOV.U32 R29, RZ, RZ, R14 ;  /* 0x000000ffff1d7224 */ /* 0x000fe200078e000e */
[----:B------:R-:W2:Y:S04]  /*28da0*/  LDL.LU.64 R4, [R1+0x15d0] ;  /* 0x0015d00001047983 */ /* 0x000ea80000300a00 */
[----:B------:R-:W-:Y:S04]  /*28db0*/  STL.64 [R1+0x290], R12 ;  /* 0x0002900c01007387 */ /* 0x000fe80000100a00 */
[----:B------:R-:W-:Y:S01]  /*28dc0*/  STL [R1+0x1514], R29 ;  /* 0x0015141d01007387 */ /* 0x000fe20000100800 */
[----:B0-----:R-:W-:-:S02]  /*28dd0*/  IMAD.MOV.U32 R25, RZ, RZ, R6 ;  /* 0x000000ffff197224 */ /* 0x001fc400078e0006 */
[----:B-1----:R-:W-:Y:S02]  /*28de0*/  IMAD.MOV.U32 R27, RZ, RZ, R18 ;  /* 0x000000ffff1b7224 */ /* 0x002fe400078e0012 */
[----:B------:R-:W-:Y:S02]  /*28df0*/  IMAD.MOV.U32 R26, RZ, RZ, R19 ;  /* 0x000000ffff1a7224 */ /* 0x000fe400078e0013 */
[----:B------:R-:W-:-:S03]  /*28e00*/  IMAD.MOV.U32 R24, RZ, RZ, R7 ;  /* 0x000000ffff187224 */ /* 0x000fc600078e0007 */
[----:B------:R-:W-:Y:S04]  /*28e10*/  STL.64 [R1+0x1500], R26 ;  /* 0x0015001a01007387 */ /* 0x000fe80000100a00 */
[----:B------:R0:W-:Y:S04]  /*28e20*/  STL.64 [R1+0x14f8], R24 ;  /* 0x0014f81801007387 */ /* 0x0001e80000100a00 */
[----:B0-----:R-:W3:Y:S04]  /*28e30*/  LDL.LU R24, [R1+0x1e0] ;  /* 0x0001e00001187983 */ /* 0x001ee80000300800 */
[----:B------:R-:W3:Y:S04]  /*28e40*/  LDL.LU R25, [R1+0x1e4] ;  /* 0x0001e40001197983 */ /* 0x000ee80000300800 */
[----:B------:R-:W4:Y:S04]  /*28e50*/  LDL.LU R26, [R1+0x1e8] ;  /* 0x0001e800011a7983 */ /* 0x000f280000300800 */
[----:B------:R-:W4:Y:S01]  /*28e60*/  LDL.LU R27, [R1+0x1ec] ;  /* 0x0001ec00011b7983 */ /* 0x000f220000300800 */
[----:B------:R-:W-:-:S02]  /*28e70*/  IMAD.MOV.U32 R2, RZ, RZ, R15 ;  /* 0x000000ffff027224 */ /* 0x000fc400078e000f */
[----:B--2---:R-:W-:Y:S02]  /*28e80*/  IMAD.MOV.U32 R18, RZ, RZ, R4 ;  /* 0x000000ffff127224 */ /* 0x004fe400078e0004 */
[----:B------:R-:W-:Y:S01]  /*28e90*/  IMAD.MOV.U32 R17, RZ, RZ, R5 ;  /* 0x000000ffff117224 */ /* 0x000fe200078e0005 */
[----:B----4-:R-:W-:Y:S04]  /*28ea0*/  STL.64 [R1+0x1520], R26 ;  /* 0x0015201a01007387 */ /* 0x010fe80000100a00 */
[----:B---3--:R0:W-:Y:S04]  /*28eb0*/  STL.64 [R1+0x1518], R24 ;  /* 0x0015181801007387 */ /* 0x0081e80000100a00 */
[----:B0-----:R-:W2:Y:S04]  /*28ec0*/  LDL.LU R24, [R1+0x1f0] ;  /* 0x0001f00001187983 */ /* 0x001ea80000300800 */
[----:B------:R-:W2:Y:S04]  /*28ed0*/  LDL.LU R25, [R1+0x1f4] ;  /* 0x0001f40001197983 */ /* 0x000ea80000300800 */
[----:B------:R-:W3:Y:S04]  /*28ee0*/  LDL.LU R26, [R1+0x1f8] ;  /* 0x0001f800011a7983 */ /* 0x000ee80000300800 */
[----:B------:R-:W3:Y:S04]  /*28ef0*/  LDL.LU R27, [R1+0x1fc] ;  /* 0x0001fc00011b7983 */ /* 0x000ee80000300800 */
[----:B------:R-:W4:Y:S04]  /*28f00*/  LDL.LU R4, [R1+0x220] ;  /* 0x0002200001047983 */ /* 0x000f280000300800 */
[----:B------:R-:W4:Y:S04]  /*28f10*/  LDL.LU R5, [R1+0x224] ;  /* 0x0002240001057983 */ /* 0x000f280000300800 */
[----:B------:R-:W2:Y:S04]  /*28f20*/  LDL.LU R6, [R1+0x228] ;  /* 0x0002280001067983 */ /* 0x000ea80000300800 */
[----:B------:R-:W2:Y:S04]  /*28f30*/  LDL.LU R7, [R1+0x22c] ;  /* 0x00022c0001077983 */ /* 0x000ea80000300800 */
[----:B------:R-:W3:Y:S04]  /*28f40*/  LDL.LU R12, [R1+0x230] ;  /* 0x00023000010c7983 */ /* 0x000ee80000300800 */
[----:B------:R-:W3:Y:S04]  /*28f50*/  LDL.LU R13, [R1+0x234] ;  /* 0x00023400010d7983 */ /* 0x000ee80000300800 */
[----:B------:R-:W4:Y:S04]  /*28f60*/  LDL.LU R14, [R1+0x238] ;  /* 0x00023800010e7983 */ /* 0x000f280000300800 */
[----:B------:R-:W4:Y:S04]  /*28f70*/  LDL.LU R15, [R1+0x23c] ;  /* 0x00023c00010f7983 */ /* 0x000f280000300800 */
[----:B----4-:R0:W-:Y:S04]  /*28f80*/  STL.64 [R1+0x1588], R14 ;  /* 0x0015880e01007387 */ /* 0x0101e80000100a00 */
[----:B---3--:R-:W-:Y:S04]  /*28f90*/  STL.64 [R1+0x1580], R12 ;  /* 0x0015800c01007387 */ /* 0x008fe80000100a00 */
[----:B0-----:R-:W3:Y:S04]  /*28fa0*/  LDL.LU.64 R14, [R1+0x58] ;  /* 0x00005800010e7983 */ /* 0x001ee80000300a00 */
[----:B---3--:R0:W-:Y:S04]  /*28fb0*/  STL.64 [R1+0x1598], R14 ;  /* 0x0015980e01007387 */ /* 0x0081e80000100a00 */
[----:B0-----:R-:W3:Y:S04]  /*28fc0*/  LDL.LU.64 R14, [R1+0x68] ;  /* 0x00006800010e7983 */ /* 0x001ee80000300a00 */
[----:B---3--:R-:W-:Y:S04]  /*28fd0*/  STL.64 [R1+0x15b0], R14 ;  /* 0x0015b00e01007387 */ /* 0x008fe80000100a00 */
[----:B--2---:R0:W-:Y:S04]  /*28fe0*/  STL.64 [R1+0x1578], R6 ;  /* 0x0015780601007387 */ /* 0x0041e80000100a00 */
[----:B------:R1:W-:Y:S04]  /*28ff0*/  STL.64 [R1+0x1570], R4 ;  /* 0x0015700401007387 */ /* 0x0003e80000100a00 */
[----:B0-----:R-:W2:Y:S01]  /*29000*/  LDL.LU.64 R6, [R1+0x48] ;  /* 0x0000480001067983 */ /* 0x001ea20000300a00 */
[----:B------:R-:W-:-:S03]  /*29010*/  IMAD.MOV.U32 R16, RZ, RZ, R10 ;  /* 0x000000ffff107224 */ /* 0x000fc600078e000a */
[----:B--2---:R0:W-:Y:S04]  /*29020*/  STL.64 [R1+0x1590], R6 ;  /* 0x0015900601007387 */ /* 0x0041e80000100a00 */
[----:B-1----:R-:W2:Y:S04]  /*29030*/  LDL.LU R4, [R1+0x240] ;  /* 0x0002400001047983 */ /* 0x002ea80000300800 */
[----:B------:R-:W2:Y:S04]  /*29040*/  LDL.LU R5, [R1+0x244] ;  /* 0x0002440001057983 */ /* 0x000ea80000300800 */
[----:B0-----:R-:W3:Y:S04]  /*29050*/  LDL.LU R6, [R1+0x248] ;  /* 0x0002480001067983 */ /* 0x001ee80000300800 */
[----:B------:R-:W3:Y:S04]  /*29060*/  LDL.LU R7, [R1+0x24c] ;  /* 0x00024c0001077983 */ /* 0x000ee80000300800 */
[----:B------:R-:W4:Y:S04]  /*29070*/  LDL.LU R8, [R1+0x260] ;  /* 0x0002600001087983 */ /* 0x000f280000300800 */
[----:B------:R-:W4:Y:S04]  /*29080*/  LDL.LU R9, [R1+0x264] ;  /* 0x0002640001097983 */ /* 0x000f280000300800 */
[----:B------:R-:W2:Y:S04]  /*29090*/  LDL.LU R10, [R1+0x268] ;  /* 0x00026800010a7983 */ /* 0x000ea80000300800 */
[----:B------:R-:W2:Y:S04]  /*290a0*/  LDL.LU R11, [R1+0x26c] ;  /* 0x00026c00010b7983 */ /* 0x000ea80000300800 */
[----:B--2---:R0:W-:Y:S04]  /*290b0*/  STL.64 [R1+0x15c0], R10 ;  /* 0x0015c00a01007387 */ /* 0x0041e80000100a00 */
[----:B----4-:R-:W-:Y:S04]  /*290c0*/  STL.64 [R1+0x15b8], R8 ;  /* 0x0015b80801007387 */ /* 0x010fe80000100a00 */
[----:B0-----:R-:W2:Y:S04]  /*290d0*/  LDL.LU.64 R10, [R1+0x88] ;  /* 0x00008800010a7983 */ /* 0x001ea80000300a00 */
[----:B------:R-:W4:Y:S04]  /*290e0*/  LDL.LU.64 R14, [R1+0x78] ;  /* 0x00007800010e7983 */ /* 0x000f280000300a00 */
[----:B----4-:R0:W-:Y:S04]  /*290f0*/  STL.64 [R1+0x15c8], R14 ;  /* 0x0015c80e01007387 */ /* 0x0101e80000100a00 */
[----:B------:R-:W2:Y:S04]  /*29100*/  LDL.LU R12, [R1+0x270] ;  /* 0x00027000010c7983 */ /* 0x000ea80000300800 */
[----:B------:R-:W2:Y:S04]  /*29110*/  LDL.LU R13, [R1+0x274] ;  /* 0x00027400010d7983 */ /* 0x000ea80000300800 */
[----:B0-----:R-:W2:Y:S04]  /*29120*/  LDL.LU R14, [R1+0x278] ;  /* 0x00027800010e7983 */ /* 0x001ea80000300800 */
[----:B------:R-:W2:Y:S04]  /*29130*/  LDL.LU R15, [R1+0x27c] ;  /* 0x00027c00010f7983 */ /* 0x000ea80000300800 */
[----:B---3--:R-:W-:Y:S04]  /*29140*/  STL.64 [R1+0x15a8], R6 ;  /* 0x0015a80601007387 */ /* 0x008fe80000100a00 */
[----:B------:R0:W-:Y:S04]  /*29150*/  STL.64 [R1+0x15a0], R4 ;  /* 0x0015a00401007387 */ /* 0x0001e80000100a00 */
[----:B0-----:R-:W3:Y:S04]  /*29160*/  LDL.LU R4, [R1+0x250] ;  /* 0x0002500001047983 */ /* 0x001ee80000300800 */
[----:B------:R-:W3:Y:S04]  /*29170*/  LDL.LU R5, [R1+0x254] ;  /* 0x0002540001057983 */ /* 0x000ee80000300800 */
[----:B------:R-:W3:Y:S04]  /*29180*/  LDL.LU R6, [R1+0x258] ;  /* 0x0002580001067983 */ /* 0x000ee80000300800 */
[----:B------:R-:W3:Y:S04]  /*29190*/  LDL.LU R7, [R1+0x25c] ;  /* 0x00025c0001077983 */ /* 0x000ee80000300800 */
[----:B------:R0:W-:Y:S04]  /*291a0*/  STL.64 [R1+0x1530], R26 ;  /* 0x0015301a01007387 */ /* 0x0001e80000100a00 */
[----:B------:R-:W-:Y:S04]  /*291b0*/  STL.64 [R1+0x1528], R24 ;  /* 0x0015281801007387 */ /* 0x000fe80000100a00 */
[----:B0-----:R-:W4:Y:S01]  /*291c0*/  LDL.LU.64 R26, [R1+0x18] ;  /* 0x00001800011a7983 */ /* 0x001f220000300a00 */
[----:B------:R-:W-:-:S03]  /*291d0*/  IMAD.MOV.U32 R19, RZ, RZ, R0 ;  /* 0x000000ffff137224 */ /* 0x000fc600078e0000 */
[----:B----4-:R0:W-:Y:S04]  /*291e0*/  STL.64 [R1+0x1548], R26 ;  /* 0x0015481a01007387 */ /* 0x0101e80000100a00 */
[----:B0-----:R-:W4:Y:S01]  /*291f0*/  LDL.LU.64 R26, [R1+0x28] ;  /* 0x00002800011a7983 */ /* 0x001f220000300a00 */
[----:B--2---:R-:W-:Y:S03]  /*29200*/  HMMA.16816.F32.BF16 R12, R20, R10, R12 ;  /* 0x0000000a140c723c */ /* 0x004fe6000004180c */
[----:B----4-:R0:W-:Y:S04]  /*29210*/  STL.64 [R1+0x1560], R26 ;  /* 0x0015601a01007387 */ /* 0x0101e80000100a00 */
[----:B0-----:R-:W2:Y:S04]  /*29220*/  LDL.LU.64 R26, [R1+0x38] ;  /* 0x00003800011a7983 */ /* 0x001ea80000300a00 */
[----:B------:R0:W-:Y:S04]  /*29230*/  STL.64 [R1+0x1368], R18 ;  /* 0x0013681201007387 */ /* 0x0001e80000100a00 */
[----:B------:R1:W-:Y:S04]  /*29240*/  STL.64 [R1+0x1360], R16 ;  /* 0x0013601001007387 */ /* 0x0003e80000100a00 */
[----:B0-----:R-:W4:Y:S04]  /*29250*/  LDL.LU R18, [R1+0x8] ;  /* 0x0000080001127983 */ /* 0x001f280000300800 */
[----:B------:R-:W4:Y:S04]  /*29260*/  LDL.LU R19, [R1+0xc] ;  /* 0x00000c0001137983 */ /* 0x000f280000300800 */
[----:B------:R-:W-:Y:S04]  /*29270*/  STL.64 [R1+0x280], R12 ;  /* 0x0002800c01007387 */ /* 0x000fe80000100a00 */
[----:B------:R0:W-:Y:S01]  /*29280*/  STL.64 [R1+0x288], R14 ;  /* 0x0002880e01007387 */ /* 0x0001e20000100a00 */
[----:B-1----:R-:W-:-:S02]  /*29290*/  IMAD.MOV.U32 R17, RZ, RZ, R10 ;  /* 0x000000ffff117224 */ /* 0x002fc400078e000a */
[----:B------:R-:W-:Y:S01]  /*292a0*/  IMAD.MOV.U32 R16, RZ, RZ, R11 ;  /* 0x000000ffff107224 */ /* 0x000fe200078e000b */
[----:B0-----:R-:W3:Y:S04]  /*292b0*/  LDL.LU.64 R14, [R1+0x15c8] ;  /* 0x0015c800010e7983 */ /* 0x001ee80000300a00 */
[----:B------:R-:W3:Y:S04]  /*292c0*/  LDL.LU.64 R10, [R1+0x15c0] ;  /* 0x0015c000010a7983 */ /* 0x000ee80000300a00 */
[----:B------:R-:W3:Y:S04]  /*292d0*/  LDL.LU.64 R8, [R1+0x15b8] ;  /* 0x0015b80001087983 */ /* 0x000ee80000300a00 */
[----:B----4-:R-:W-:Y:S04]  /*292e0*/  STL.64 [R1+0x1540], R18 ;  /* 0x0015401201007387 */ /* 0x010fe80000100a00 */
[----:B------:R0:W-:Y:S04]  /*292f0*/  STL.64 [R1+0x1538], R16 ;  /* 0x0015381001007387 */ /* 0x0001e80000100a00 */
[----:B0-----:R-:W4:Y:S04]  /*29300*/  LDL.LU R16, [R1+0x200] ;  /* 0x0002000001107983 */ /* 0x001f280000300800 */
[----:B------:R-:W4:Y:S04]  /*29310*/  LDL.LU R17, [R1+0x204] ;  /* 0x0002040001117983 */ /* 0x000f280000300800 */
[----:B------:R-:W2:Y:S04]  /*29320*/  LDL.LU R18, [R1+0x208] ;  /* 0x0002080001127983 */ /* 0x000ea80000300800 */
[----:B------:R-:W2:Y:S01]  /*29330*/  LDL.LU R19, [R1+0x20c] ;  /* 0x00020c0001137983 */ /* 0x000ea20000300800 */
[----:B---3--:R-:W-:Y:S06]  /*29340*/  HMMA.16816.F32.BF16 R8, R20, R14, R8 ;  /* 0x0000000e1408723c */ /* 0x008fec0000041808 */
[----:B------:R-:W-:Y:S01]  /*29350*/  IMAD.MOV.U32 R0, RZ, RZ, R15 ;  /* 0x000000ffff007224 */ /* 0x000fe200078e000f */
[----:B--2---:R-:W-:Y:S04]  /*29360*/  STL.64 [R1+0x1558], R18 ;  /* 0x0015581201007387 */ /* 0x004fe80000100a00 */
[----:B----4-:R0:W-:Y:S04]  /*29370*/  STL.64 [R1+0x1550], R16 ;  /* 0x0015501001007387 */ /* 0x0101e80000100a00 */
[----:B0-----:R-:W2:Y:S04]  /*29380*/  LDL.LU R16, [R1+0x210] ;  /* 0x0002100001107983 */ /* 0x001ea80000300800 */
[----:B------:R-:W2:Y:S04]  /*29390*/  LDL.LU R17, [R1+0x214] ;  /* 0x0002140001117983 */ /* 0x000ea80000300800 */
[----:B------:R-:W2:Y:S04]  /*293a0*/  LDL.LU R18, [R1+0x218] ;  /* 0x0002180001127983 */ /* 0x000ea80000300800 */
[----:B------:R-:W2:Y:S04]  /*293b0*/  LDL.LU R19, [R1+0x21c] ;  /* 0x00021c0001137983 */ /* 0x000ea80000300800 */
[----:B------:R-:W-:Y:S04]  /*293c0*/  STL.64 [R1+0x270], R8 ;  /* 0x0002700801007387 */ /* 0x000fe80000100a00 */
[----:B------:R0:W-:Y:S02]  /*293d0*/  STL.64 [R1+0x278], R10 ;  /* 0x0002780a01007387 */ /* 0x0001e40000100a00 */
[----:B0-----:R-:W-:-:S02]  /*293e0*/  IMAD.MOV.U32 R11, RZ, RZ, R14 ;  /* 0x000000ffff0b7224 */ /* 0x001fc400078e000e */
[----:B------:R-:W3:Y:S02]  /*293f0*/  LDL.LU.64 R14, [R1+0x15b0] ;  /* 0x0015b000010e7983 */ /* 0x000ee40000300a00 */
[----:B---3--:R-:W-:Y:S06]  /*29400*/  HMMA.16816.F32.BF16 R4, R20, R14, R4 ;  /* 0x0000000e1404723c */ /* 0x008fec0000041804 */
[----:B------:R-:W-:Y:S02]  /*29410*/  IMAD.MOV.U32 R28, RZ, RZ, R14 ;  /* 0x000000ffff1c7224 */ /* 0x000fe400078e000e */
[----:B------:R-:W-:-:S15]  /*29420*/  IMAD.MOV.U32 R10, RZ, RZ, R15 ;  /* 0x000000ffff0a7224 */ /* 0x000fde00078e000f */
[----:B------:R-:W-:Y:S04]  /*29430*/  STL.64 [R1+0x260], R4 ;  /* 0x0002600401007387 */ /* 0x000fe80000100a00 */
[----:B------:R0:W-:Y:S04]  /*29440*/  STL.64 [R1+0x268], R6 ;  /* 0x0002680601007387 */ /* 0x0001e80000100a00 */
[----:B0-----:R-:W3:Y:S04]  /*29450*/  LDL.LU.64 R6, [R1+0x15a8] ;  /* 0x0015a80001067983 */ /* 0x001ee80000300a00 */
[----:B------:R-:W3:Y:S04]  /*29460*/  LDL.LU.64 R4, [R1+0x15a0] ;  /* 0x0015a00001047983 */ /* 0x000ee80000300a00 */
[----:B------:R-:W3:Y:S02]  /*29470*/  LDL.LU.64 R14, [R1+0x1598] ;  /* 0x00159800010e7983 */ /* 0x000ee40000300a00 */
        /* <DEDUP_REMOVED lines=8> */
[----:B---3--:R-:W-:Y:S06]  /*29500*/  HMMA.16816.F32.BF16 R12, R20, R6, R12 ;  /* 0x00000006140c723c */ /* 0x008fec000004180c */
[----:B------:R-:W-:-:S15]  /*29510*/  IMAD.MOV.U32 R3, RZ, RZ, R7 ;  /* 0x000000ffff037224 */ /* 0x000fde00078e0007 */
[----:B------:R-:W-:-:S02]  /*29520*/  NOP ;  /* 0x0000000000007918 */ /* 0x000fc40000000000 */
[----:B------:R0:W-:Y:S04]  /*29530*/  STL.64 [R1+0x240], R12 ;  /* 0x0002400c01007387 */ /* 0x0001e80000100a00 */
[----:B------:R-:W-:Y:S01]  /*29540*/  STL.64 [R1+0x248], R14 ;  /* 0x0002480e01007387 */ /* 0x000fe20000100a00 */
[----:B0-----:R-:W-:-:S03]  /*29550*/  IMAD.MOV.U32 R13, RZ, RZ, R6 ;  /* 0x000000ffff0d7224 */ /* 0x001fc600078e0006 */
[----:B------:R-:W3:Y:S04]  /*29560*/  LDL.LU.64 R6, [R1+0x1578] ;  /* 0x0015780001067983 */ /* 0x000ee80000300a00 */
[----:B------:R-:W3:Y:S02]  /*29570*/  LDL.LU.64 R4, [R1+0x1570] ;  /* 0x0015700001047983 */ /* 0x000ee40000300a00 */
[----:B---3--:R-:W-:-:S15]  /*29580*/  HMMA.16816.F32.BF16 R4, R20, R26, R4 ;  /* 0x0000001a1404723c */ /* 0x008fde0000041804 */
[----:B------:R-:W-:-:S08]  /*29590*/  NOP ;  /* 0x0000000000007918 */ /* 0x000fd00000000000 */
[----:B------:R0:W-:Y:S04]  /*295a0*/  STL.64 [R1+0x230], R4 ;  /* 0x0002300401007387 */ /* 0x0001e80000100a00 */
[----:B------:R1:W-:Y:S01]  /*295b0*/  STL.64 [R1+0x238], R6 ;  /* 0x0002380601007387 */ /* 0x0003e20000100a00 */
[----:B0-----:R-:W-:-:S03]  /*295c0*/  IMAD.MOV.U32 R5, RZ, RZ, R26 ;  /* 0x000000ffff057224 */ /* 0x001fc600078e001a */
[----:B-1----:R-:W3:Y:S01]  /*295d0*/  LDL.LU.64 R6, [R1+0x1568] ;  /* 0x0015680001067983 */ /* 0x002ee20000300a00 */
[----:B------:R-:W-:-:S03]  /*295e0*/  IMAD.MOV.U32 R4, RZ, RZ, R27 ;  /* 0x000000ffff047224 */ /* 0x000fc600078e001b */
[----:B------:R-:W2:Y:S02]  /*295f0*/  LDL.LU.64 R26, [R1+0x1560] ;  /* 0x00156000011a7983 */ /* 0x000ea40000300a00 */
[----:B--2---:R-:W-:Y:S06]  /*29600*/  HMMA.16816.F32.BF16 R16, R20, R26, R16 ;  /* 0x0000001a1410723c */ /* 0x004fec0000041810 */
[----:B------:R-:W-:Y:S02]  /*29610*/  IMAD.MOV.U32 R15, RZ, RZ, R26 ;  /* 0x000000ffff0f7224 */ /* 0x000fe400078e001a */
[----:B------:R-:W-:-:S15]  /*29620*/  IMAD.MOV.U32 R12, RZ, RZ, R27 ;  /* 0x000000ffff0c7224 */ /* 0x000fde00078e001b */
        /* <DEDUP_REMOVED lines=11> */
[----:B------:R-:W4:Y:S04]  /*296e0*/  LDL.LU.64 R16, [R1+0x1538] ;  /* 0x0015380001107983 */ /* 0x000f280000300a00 */
[----:B------:R-:W2:Y:S04]  /*296f0*/  LDL.LU.64 R26, [R1+0x1530] ;  /* 0x00153000011a7983 */ /* 0x000ea80000300a00 */
[----:B------:R-:W2:Y:S02]  /*29700*/  LDL.LU.64 R24, [R1+0x1528] ;  /* 0x0015280001187983 */ /* 0x000ea40000300a00 */
[----:B--2---:R-:W-:-:S15]  /*29710*/  HMMA.16816.F32.BF16 R24, R20, R18, R24 ;  /* 0x000000121418723c */ /* 0x004fde0000041818 */
[----:B------:R-:W-:-:S08]  /*29720*/  NOP ;  /* 0x0000000000007918 */ /* 0x000fd00000000000 */
[----:B------:R-:W-:Y:S04]  /*29730*/  STL.64 [R1+0x200], R24 ;  /* 0x0002001801007387 */ /* 0x000fe80000100a00 */
[----:B------:R0:W-:Y:S04]  /*29740*/  STL.64 [R1+0x208], R26 ;  /* 0x0002081a01007387 */ /* 0x0001e80000100a00 */
[----:B0-----:R-:W3:Y:S04]  /*29750*/  LDL.LU.64 R26, [R1+0x1520] ;  /* 0x00152000011a7983 */ /* 0x001ee80000300a00 */
[----:B------:R-:W3:Y:S04]  /*29760*/  LDL.LU.64 R24, [R1+0x1518] ;  /* 0x0015180001187983 */ /* 0x000ee80000300a00 */
[----:B------:R0:W-:Y:S02]  /*29770*/  STL.64 [R1+0x1378], R18 ;  /* 0x0013781201007387 */ /* 0x0001e40000100a00 */
[----:B0-----:R-:W-:-:S02]  /*29780*/  IMAD.MOV.U32 R18, RZ, RZ, R29 ;  /* 0x000000ffff127224 */ /* 0x001fc400078e001d */
[----:B------:R-:W-:Y:S01]  /*29790*/  IMAD.MOV.U32 R19, RZ, RZ, R14 ;  /* 0x000000ffff137224 */ /* 0x000fe200078e000e */
[----:B------:R-:W2:Y:S04]  /*297a0*/  LDL.LU R29, [R1+0x1514] ;  /* 0x00151400011d7983 */ /* 0x000ea80000300800 */
[----:B------:R-:W2:Y:S04]  /*297b0*/  LDL.LU R14, [R1+0x1510] ;  /* 0x00151000010e7983 */ /* 0x000ea80000300800 */
        /* <DEDUP_REMOVED lines=8> */
[----:B---3--:R-:W-:-:S15]  /*29840*/  HMMA.16816.F32.BF16 R24, R20, R6, R24 ;  /* 0x000000061418723c */ /* 0x008fde0000041818 */
[----:B------:R-:W-:-:S08]  /*29850*/  NOP ;  /* 0x0000000000007918 */ /* 0x000fd00000000000 */
[----:B------:R-:W-:Y:S04]  /*29860*/  STL.64 [R1+0x1f0], R24 ;  /* 0x0001f01801007387 */ /* 0x000fe80000100a00 */
[----:B------:R0:W-:Y:S04]  /*29870*/  STL.64 [R1+0x1f8], R26 ;  /* 0x0001f81a01007387 */ /* 0x0001e80000100a00 */
[----:B0-----:R-:W3:Y:S04]  /*29880*/  LDL.LU.64 R26, [R1+0x1500] ;  /* 0x00150000011a7983 */ /* 0x001ee80000300a00 */
[----:B------:R-:W2:Y:S04]  /*29890*/  LDL.LU.64 R24, [R1+0x14f8] ;  /* 0x0014f80001187983 */ /* 0x000ea80000300a00 */
[----:B------:R-:W-:Y:S04]  /*298a0*/  STL.64 [R1+0x13c0], R18 ;  /* 0x0013c01201007387 */ /* 0x000fe80000100a00 */
[----:B------:R0:W-:Y:S04]  /*298b0*/  STL.64 [R1+0x1370], R6 ;  /* 0x0013700601007387 */ /* 0x0001e80000100a00 */
[----:B------:R-:W4:Y:S04]  /*298c0*/  LDL.LU R4, [R1+0xf0] ;  /* 0x0000f00001047983 */ /* 0x000f280000300800 */
[----:B------:R-:W4:Y:S04]  /*298d0*/  LDL.LU R5, [R1+0xf4] ;  /* 0x0000f40001057983 */ /* 0x000f280000300800 */
[----:B0-----:R-:W3:Y:S04]  /*298e0*/  LDL.LU R6, [R1+0xf8] ;  /* 0x0000f80001067983 */ /* 0x001ee80000300800 */
[----:B------:R-:W3:Y:S01]  /*298f0*/  LDL.LU R7, [R1+0xfc] ;  /* 0x0000fc0001077983 */ /* 0x000ee20000300800 */
[----:B------:R-:W-:-:S02]  /*29900*/  IMAD.MOV.U32 R18, RZ, RZ, R13 ;  /* 0x000000ffff127224 */ /* 0x000fc400078e000d */
[----:B------:R-:W-:Y:S01]  /*29910*/  IMAD.MOV.U32 R19, RZ, RZ, R3 ;  /* 0x000000ffff137224 */ /* 0x000fe200078e0003 */
[----:B------:R-:W2:Y:S04]  /*29920*/  LDL.LU R13, [R1+0x14f4] ;  /* 0x0014f400010d7983 */ /* 0x000ea80000300800 */
[----:B------:R-:W2:Y:S04]  /*29930*/  LDL.LU R3, [R1+0x14f0] ;  /* 0x0014f00001037983 */ /* 0x000ea80000300800 */
[----:B------:R-:W-:Y:S04]  /*29940*/  STL.64 [R1+0x13d8], R18 ;  /* 0x0013d81201007387 */ /* 0x000fe80000100a00 */
[----:B---3--:R-:W-:Y:S04]  /*29950*/  STL.64 [R1+0x1388], R6 ;  /* 0x0013880601007387 */ /* 0x008fe80000100a00 */
[----:B----4-:R0:W-:Y:S04]  /*29960*/  STL.64 [R1+0x1380], R4 ;  /* 0x0013800401007387 */ /* 0x0101e80000100a00 */
[----:B0-----:R-:W3:Y:S04]  /*29970*/  LDL.LU R4, [R1+0x100] ;  /* 0x0001000001047983 */ /* 0x001ee80000300800 */
[----:B------:R-:W3:Y:S04]  /*29980*/  LDL.LU R5, [R1+0x104] ;  /* 0x0001040001057983 */ /* 0x000ee80000300800 */
[----:B------:R-:W4:Y:S04]  /*29990*/  LDL.LU R6, [R1+0x108] ;  /* 0x0001080001067983 */ /* 0x000f280000300800 */
[----:B------:R-:W4:Y:S01]  /*299a0*/  LDL.LU R7, [R1+0x10c] ;  /* 0x00010c0001077983 */ /* 0x000f220000300800 */
[----:B------:R-:W-:-:S02]  /*299b0*/  IMAD.MOV.U32 R18, RZ, RZ, R8 ;  /* 0x000000ffff127224 */ /* 0x000fc400078e0008 */
[----:B------:R-:W-:Y:S01]  /*299c0*/  IMAD.MOV.U32 R19, RZ, RZ, R9 ;  /* 0x000000ffff137224 */ /* 0x000fe200078e0009 */
[----:B------:R-:W2:Y:S04]  /*299d0*/  LDL.LU R8, [R1+0x14ec] ;  /* 0x0014ec0001087983 */ /* 0x000ea80000300800 */
[----:B------:R-:W2:Y:S04]  /*299e0*/  LDL.LU R9, [R1+0x14e8] ;  /* 0x0014e80001097983 */ /* 0x000ea80000300800 */
[----:B------:R-:W-:Y:S04]  /*299f0*/  STL.64 [R1+0x13f0], R18 ;  /* 0x0013f01201007387 */ /* 0x000fe80000100a00 */
[----:B----4-:R-:W-:Y:S04]  /*29a00*/  STL.64 [R1+0x13a0], R6 ;  /* 0x0013a00601007387 */ /* 0x010fe80000100a00 */
[----:B---3--:R0:W-:Y:S04]  /*29a10*/  STL.64 [R1+0x1398], R4 ;  /* 0x0013980401007387 */ /* 0x0081e80000100a00 */
        /* <DEDUP_REMOVED lines=13> */
[----:B------:R-:W-:Y:S04]  /*29af0*/  STL.64 [R1+0x1420], R18 ;  /* 0x0014201201007387 */ /* 0x000fe80000100a00 */
[----:B----4-:R-:W-:Y:S04]  /*29b00*/  STL.64 [R1+0x13b8], R6 ;  /* 0x0013b80601007387 */ /* 0x010fe80000100a00 */
[----:B---3--:R0:W-:Y:S04]  /*29b10*/  STL.64 [R1+0x13b0], R4 ;  /* 0x0013b00401007387 */ /* 0x0081e80000100a00 */
[----:B0-----:R-:W3:Y:S04]  /*29b20*/  LDL.LU R4, [R1+0x120] ;  /* 0x0001200001047983 */ /* 0x001ee80000300800 */
[----:B------:R-:W3:Y:S01]  /*29b30*/  LDL.LU R5, [R1+0x124] ;  /* 0x0001240001057983 */ /* 0x000ee20000300800 */
[----:B------:R-:W-:-:S02]  /*29b40*/  IMAD.MOV.U32 R18, RZ, RZ, R17 ;  /* 0x000000ffff127224 */ /* 0x000fc400078e0011 */
[----:B------:R-:W-:Y:S02]  /*29b50*/  IMAD.MOV.U32 R19, RZ, RZ, R16 ;  /* 0x000000ffff137224 */ /* 0x000fe400078e0010 */
[----:B--2---:R-:W-:Y:S02]  /*29b60*/  IMAD.MOV.U32 R6, RZ, RZ, R10 ;  /* 0x000000ffff067224 */ /* 0x004fe400078e000a */
[----:B------:R-:W2:Y:S01]  /*29b70*/  LDL.LU R10, [R1+0x14d4] ;  /* 0x0014d400010a7983 */ /* 0x000ea20000300800 */
[----:B------:R-:W-:-:S03]  /*29b80*/  IMAD.MOV.U32 R7, RZ, RZ, R11 ;  /* 0x000000ffff077224 */ /* 0x000fc600078e000b */
[----:B------:R-:W4:Y:S04]  /*29b90*/  LDL.LU R11, [R1+0x14d0] ;  /* 0x0014d000010b7983 */ /* 0x000f280000300800 */
[----:B------:R-:W-:Y:S04]  /*29ba0*/  STL.64 [R1+0x1438], R18 ;  /* 0x0014381201007387 */ /* 0x000fe80000100a00 */
[----:B------:R-:W-:Y:S04]  /*29bb0*/  STL.64 [R1+0x13d0], R6 ;  /* 0x0013d00601007387 */ /* 0x000fe80000100a00 */
[----:B---3--:R0:W-:Y:S04]  /*29bc0*/  STL.64 [R1+0x13c8], R4 ;  /* 0x0013c80401007387 */ /* 0x0081e80000100a00 */
[----:B0-----:R-:W3:Y:S04]  /*29bd0*/  LDL.LU R4, [R1+0x130] ;  /* 0x0001300001047983 */ /* 0x001ee80000300800 */
[----:B------:R-:W3:Y:S04]  /*29be0*/  LDL.LU R5, [R1+0x134] ;  /* 0x0001340001057983 */ /* 0x000ee80000300800 */
[----:B------:R-:W2:Y:S04]  /*29bf0*/  LDL.LU R6, [R1+0x138] ;  /* 0x0001380001067983 */ /* 0x000ea80000300800 */
[----:B------:R-:W2:Y:S01]  /*29c00*/  LDL.LU R7, [R1+0x13c] ;  /* 0x00013c0001077983 */ /* 0x000ea20000300800 */
[----:B------:R-:W-:-:S02]  /*29c10*/  IMAD.MOV.U32 R18, RZ, RZ, R27 ;  /* 0x000000ffff127224 */ /* 0x000fc400078e001b */
[----:B------:R-:W-:-:S05]  /*29c20*/  IMAD.MOV.U32 R19, RZ, RZ, R26 ;  /* 0x000000ffff137224 */ /* 0x000fca00078e001a */
[----:B------:R-:W-:Y:S04]  /*29c30*/  STL.64 [R1+0x1450], R18 ;  /* 0x0014501201007387 */ /* 0x000fe80000100a00 */
[----:B--2---:R-:W-:Y:S04]  /*29c40*/  STL.64 [R1+0x13e8], R6 ;  /* 0x0013e80601007387 */ /* 0x004fe80000100a00 */
[----:B---3--:R0:W-:Y:S04]  /*29c50*/  STL.64 [R1+0x13e0], R4 ;  /* 0x0013e00401007387 */ /* 0x0081e80000100a00 */
[----:B0-----:R-:W2:Y:S04]  /*29c60*/  LDL.LU R4, [R1+0x140] ;  /* 0x0001400001047983 */ /* 0x001ea80000300800 */
[----:B------:R-:W2:Y:S01]  /*29c70*/  LDL.LU R5, [R1+0x144] ;  /* 0x0001440001057983 */ /* 0x000ea20000300800 */
[----:B------:R-:W-:-:S02]  /*29c80*/  IMAD.MOV.U32 R18, RZ, RZ, R25 ;  /* 0x000000ffff127224 */ /* 0x000fc400078e0019 */
[----:B------:R-:W-:Y:S02]  /*29c90*/  IMAD.MOV.U32 R19, RZ, RZ, R24 ;  /* 0x000000ffff137224 */ /* 0x000fe400078e0018 */
[----:B----4-:R-:W-:Y:S02]  /*29ca0*/  IMAD.MOV.U32 R6, RZ, RZ, R11 ;  /* 0x000000ffff067224 */ /* 0x010fe400078e000b */
[----:B------:R-:W-:Y:S01]  /*29cb0*/  IMAD.MOV.U32 R7, RZ, RZ, R10 ;  /* 0x000000ffff077224 */ /* 0x000fe200078e000a */
[----:B------:R-:W3:Y:S04]  /*29cc0*/  LDL.LU R11, [R1+0x14cc] ;  /* 0x0014cc00010b7983 */ /* 0x000ee80000300800 */
[----:B------:R-:W4:Y:S04]  /*29cd0*/  LDL.LU R10, [R1+0x14c8] ;  /* 0x0014c800010a7983 */ /* 0x000f280000300800 */
[----:B------:R-:W-:Y:S04]  /*29ce0*/  STL.64 [R1+0x1468], R18 ;  /* 0x0014681201007387 */ /* 0x000fe80000100a00 */
[----:B------:R-:W-:Y:S04]  /*29cf0*/  STL.64 [R1+0x1400], R6 ;  /* 0x0014000601007387 */ /* 0x000fe80000100a00 */
[----:B--2---:R0:W-:Y:S04]  /*29d00*/  STL.64 [R1+0x13f8], R4 ;  /* 0x0013f80401007387 */ /* 0x0041e80000100a00 */
[----:B0-----:R-:W2:Y:S04]  /*29d10*/  LDL.LU R4, [R1+0x150] ;  /* 0x0001500001047983 */ /* 0x001ea80000300800 */
[----:B------:R-:W2:Y:S04]  /*29d20*/  LDL.LU R5, [R1+0x154] ;  /* 0x0001540001057983 */ /* 0x000ea80000300800 */
[----:B------:R-:W3:Y:S04]  /*29d30*/  LDL.LU R6, [R1+0x158] ;  /* 0x0001580001067983 */ /* 0x000ee80000300800 */
[----:B------:R-:W3:Y:S01]  /*29d40*/  LDL.LU R7, [R1+0x15c] ;  /* 0x00015c0001077983 */ /* 0x000ee20000300800 */
[----:B------:R-:W-:-:S02]  /*29d50*/  IMAD.MOV.U32 R18, RZ, RZ, R15 ;  /* 0x000000ffff127224 */ /* 0x000fc400078e000f */
[----:B------:R-:W-:-:S05]  /*29d60*/  IMAD.MOV.U32 R19, RZ, RZ, R14 ;  /* 0x000000ffff137224 */ /* 0x000fca00078e000e */
[----:B------:R-:W-:Y:S04]  /*29d70*/  STL.64 [R1+0x1480], R18 ;  /* 0x0014801201007387 */ /* 0x000fe80000100a00 */
[----:B---3--:R-:W-:Y:S04]  /*29d80*/  STL.64 [R1+0x1418], R6 ;  /* 0x0014180601007387 */ /* 0x008fe80000100a00 */
[----:B--2---:R0:W-:Y:S04]  /*29d90*/  STL.64 [R1+0x1410], R4 ;  /* 0x0014100401007387 */ /* 0x0041e80000100a00 */
[----:B0-----:R-:W2:Y:S04]  /*29da0*/  LDL.LU R4, [R1+0x160] ;  /* 0x0001600001047983 */ /* 0x001ea80000300800 */
[----:B------:R-:W2:Y:S01]  /*29db0*/  LDL.LU R5, [R1+0x164] ;  /* 0x0001640001057983 */ /* 0x000ea20000300800 */
[----:B----4-:R-:W-:-:S02]  /*29dc0*/  IMAD.MOV.U32 R6, RZ, RZ, R10 ;  /* 0x000000ffff067224 */ /* 0x010fc400078e000a */
[----:B------:R-:W-:Y:S01]  /*29dd0*/  IMAD.MOV.U32 R7, RZ, RZ, R11 ;  /* 0x000000ffff077224 */ /* 0x000fe200078e000b */
[----:B------:R-:W3:Y:S04]  /*29de0*/  LDL.LU R10, [R1+0x14c4] ;  /* 0x0014c400010a7983 */ /* 0x000ee80000300800 */
[----:B------:R-:W4:Y:S04]  /*29df0*/  LDL.LU R11, [R1+0x14c0] ;  /* 0x0014c000010b7983 */ /* 0x000f280000300800 */
[----:B------:R-:W3:Y:S04]  /*29e00*/  LDL.LU R24, [R1+0x1c0] ;  /* 0x0001c00001187983 */ /* 0x000ee80000300800 */
[----:B------:R-:W3:Y:S04]  /*29e10*/  LDL.LU R25, [R1+0x1c4] ;  /* 0x0001c40001197983 */ /* 0x000ee80000300800 */
[----:B------:R-:W3:Y:S01]  /*29e20*/  LDL.LU R26, [R1+0x1c8] ;  /* 0x0001c800011a7983 */ /* 0x000ee20000300800 */
[----:B------:R-:W-:-:S03]  /*29e30*/  IMAD.MOV.U32 R19, RZ, RZ, R12 ;  /* 0x000000ffff137224 */ /* 0x000fc600078e000c */
[----:B------:R-:W3:Y:S01]  /*29e40*/  LDL.LU R27, [R1+0x1cc] ;  /* 0x0001cc00011b7983 */ /* 0x000ee20000300800 */
[----:B------:R-:W-:-:S03]  /*29e50*/  IMAD.MOV.U32 R18, RZ, RZ, R13 ;  /* 0x000000ffff127224 */ /* 0x000fc600078e000d */
[----:B------:R-:W3:Y:S04]  /*29e60*/  LDL.LU R12, [R1+0x1d0] ;  /* 0x0001d000010c7983 */ /* 0x000ee80000300800 */
[----:B------:R-:W3:Y:S04]  /*29e70*/  LDL.LU R13, [R1+0x1d4] ;  /* 0x0001d400010d7983 */ /* 0x000ee80000300800 */
[----:B------:R-:W3:Y:S04]  /*29e80*/  LDL.LU R14, [R1+0x1d8] ;  /* 0x0001d800010e7983 */ /* 0x000ee80000300800 */
[----:B------:R-:W3:Y:S04]  /*29e90*/  LDL.LU R15, [R1+0x1dc] ;  /* 0x0001dc00010f7983 */ /* 0x000ee80000300800 */
[----:B------:R-:W-:Y:S04]  /*29ea0*/  STL.64 [R1+0x1430], R6 ;  /* 0x0014300601007387 */ /* 0x000fe80000100a00 */
[----:B--2---:R0:W-:Y:S04]  /*29eb0*/  STL.64 [R1+0x1428], R4 ;  /* 0x0014280401007387 */ /* 0x0041e80000100a00 */
[----:B0-----:R-:W2:Y:S04]  /*29ec0*/  LDL.LU R4, [R1+0x170] ;  /* 0x0001700001047983 */ /* 0x001ea80000300800 */
[----:B------:R-:W2:Y:S04]  /*29ed0*/  LDL.LU R5, [R1+0x174] ;  /* 0x0001740001057983 */ /* 0x000ea80000300800 */
[----:B------:R-:W4:Y:S04]  /*29ee0*/  LDL.LU R6, [R1+0x178] ;  /* 0x0001780001067983 */ /* 0x000f280000300800 */
[----:B------:R-:W4:Y:S04]  /*29ef0*/  LDL.LU R7, [R1+0x17c] ;  /* 0x00017c0001077983 */ /* 0x000f280000300800 */
[----:B----4-:R-:W-:Y:S04]  /*29f00*/  STL.64 [R1+0x1448], R6 ;  /* 0x0014480601007387 */ /* 0x010fe80000100a00 */
[----:B--2---:R0:W-:Y:S04]  /*29f10*/  STL.64 [R1+0x1440], R4 ;  /* 0x0014400401007387 */ /* 0x0041e80000100a00 */
[----:B0-----:R-:W2:Y:S04]  /*29f20*/  LDL.LU R4, [R1+0x180] ;  /* 0x0001800001047983 */ /* 0x001ea80000300800 */
[----:B------:R-:W2:Y:S01]  /*29f30*/  LDL.LU R5, [R1+0x184] ;  /* 0x0001840001057983 */ /* 0x000ea20000300800 */
[----:B------:R-:W-:-:S02]  /*29f40*/  IMAD.MOV.U32 R6, RZ, RZ, R11 ;  /* 0x000000ffff067224 */ /* 0x000fc400078e000b */
[----:B---3--:R-:W-:Y:S01]  /*29f50*/  IMAD.MOV.U32 R7, RZ, RZ, R10 ;  /* 0x000000ffff077224 */ /* 0x008fe200078e000a */
[----:B------:R-:W3:Y:S04]  /*29f60*/  LDL.LU R11, [R1+0x14bc] ;  /* 0x0014bc00010b7983 */ /* 0x000ee80000300800 */
[----:B------:R-:W4:Y:S04]  /*29f70*/  LDL.LU R10, [R1+0x14b8] ;  /* 0x0014b800010a7983 */ /* 0x000f280000300800 */
[----:B------:R-:W-:Y:S04]  /*29f80*/  STL.64 [R1+0x1460], R6 ;  /* 0x0014600601007387 */ /* 0x000fe80000100a00 */
[----:B--2---:R0:W-:Y:S04]  /*29f90*/  STL.64 [R1+0x1458], R4 ;  /* 0x0014580401007387 */ /* 0x0041e80000100a00 */
[----:B0-----:R-:W2:Y:S04]  /*29fa0*/  LDL.LU R4, [R1+0x190] ;  /* 0x0001900001047983 */ /* 0x001ea80000300800 */
[----:B------:R-:W2:Y:S04]  /*29fb0*/  LDL.LU R5, [R1+0x194] ;  /* 0x0001940001057983 */ /* 0x000ea80000300800 */
[----:B------:R-:W3:Y:S04]  /*29fc0*/  LDL.LU R6, [R1+0x198] ;  /* 0x0001980001067983 */ /* 0x000ee80000300800 */
[----:B------:R-:W3:Y:S04]  /*29fd0*/  LDL.LU R7, [R1+0x19c] ;  /* 0x00019c0001077983 */ /* 0x000ee80000300800 */
[----:B---3--:R4:W-:Y:S04]  /*29fe0*/  STL.64 [R1+0x1478], R6 ;  /* 0x0014780601007387 */ /* 0x0089e80000100a00 */
[----:B--2---:R0:W-:Y:S01]  /*29ff0*/  STL.64 [R1+0x1470], R4 ;  /* 0x0014700401007387 */ /* 0x0041e20000100a00 */
[----:B----4-:R-:W-:-:S03]  /*2a000*/  IMAD.MOV.U32 R6, RZ, RZ, R10 ;  /* 0x000000ffff067224 */ /* 0x010fc600078e000a */
[----:B0-----:R-:W2:Y:S04]  /*2a010*/  LDL.LU R4, [R1+0x1a0] ;  /* 0x0001a00001047983 */ /* 0x001ea80000300800 */
[----:B------:R-:W2:Y:S04]  /*2a020*/  LDL.LU R5, [R1+0x1a4] ;  /* 0x0001a40001057983 */ /* 0x000ea80000300800 */
[----:B------:R-:W3:Y:S01]  /*2a030*/  LDL.LU R10, [R1+0x14b4] ;  /* 0x0014b400010a7983 */ /* 0x000ee20000300800 */
[----:B------:R-:W-:-:S03]  /*2a040*/  IMAD.MOV.U32 R7, RZ, RZ, R11 ;  /* 0x000000ffff077224 */ /* 0x000fc600078e000b */
[----:B------:R-:W3:Y:S04]  /*2a050*/  LDL.LU R11, [R1+0x14b0] ;  /* 0x0014b000010b7983 */ /* 0x000ee80000300800 */
[----:B------:R-:W-:Y:S01]  /*2a060*/  STL.64 [R1+0x1490], R6 ;  /* 0x0014900601007387 */ /* 0x000fe20000100a00 */
[C---:B---3--:R-:W-:Y:S03]  /*2a070*/  HMMA.16816.F32.BF16 R12, R20.reuse, R10, R12 ;  /* 0x0000000a140c723c */ /* 0x048fe6000004180c */
[----:B--2---:R0:W-:Y:S04]  /*2a080*/  STL.64 [R1+0x1488], R4 ;  /* 0x0014880401007387 */ /* 0x0041e80000100a00 */
[----:B0-----:R-:W2:Y:S04]  /*2a090*/  LDL.LU R4, [R1+0x1b0] ;  /* 0x0001b00001047983 */ /* 0x001ea80000300800 */
[----:B------:R-:W2:Y:S04]  /*2a0a0*/  LDL.LU R5, [R1+0x1b4] ;  /* 0x0001b40001057983 */ /* 0x000ea80000300800 */
[----:B------:R-:W2:Y:S04]  /*2a0b0*/  LDL.LU R6, [R1+0x1b8] ;  /* 0x0001b80001067983 */ /* 0x000ea80000300800 */
[----:B------:R-:W2:Y:S04]  /*2a0c0*/  LDL.LU R7, [R1+0x1bc] ;  /* 0x0001bc0001077983 */ /* 0x000ea80000300800 */
[----:B------:R-:W-:Y:S04]  /*2a0d0*/  STL.64 [R1+0x1e0], R12 ;  /* 0x0001e00c01007387 */ /* 0x000fe80000100a00 */
[----:B------:R0:W-:Y:S04]  /*2a0e0*/  STL.64 [R1+0x1e8], R14 ;  /* 0x0001e80e01007387 */ /* 0x0001e80000100a00 */
[----:B0-----:R-:W3:Y:S02]  /*2a0f0*/  LDL.LU.64 R14, [R1+0x14a8] ;  /* 0x0014a800010e7983 */ /* 0x001ee40000300a00 */
[----:B---3--:R-:W-:Y:S02]  /*2a100*/  HMMA.16816.F32.BF16 R20, R20, R14, R24 ;  /* 0x0000000e1414723c */ /* 0x008fe40000041818 */
[----:B------:R-:W2:Y:S04]  /*2a110*/  LDL.LU.64 R26, [R1+0x14a0] ;  /* 0x0014a000011a7983 */ /* 0x000ea80000300a00 */
[----:B------:R-:W2:-:S15]  /*2a120*/  LDL.LU.64 R24, [R1+0x1498] ;  /* 0x0014980001187983 */ /* 0x000e9e0000300a00 */
[----:B------:R-:W-:-:S02]  /*2a130*/  NOP ;  /* 0x0000000000007918 */ /* 0x000fc40000000000 */
[----:B------:R-:W-:Y:S04]  /*2a140*/  STL.64 [R1+0x1c0], R20 ;  /* 0x0001c01401007387 */ /* 0x000fe80000100a00 */
[----:B------:R-:W-:Y:S01]  /*2a150*/  STL.64 [R1+0x1c8], R22 ;  /* 0x0001c81601007387 */ /* 0x000fe20000100a00 */
[----:B--2---:R-:W-:Y:S03]  /*2a160*/  HMMA.16816.F32.BF16 R16, R24, R18, R4 ;  /* 0x000000121810723c */ /* 0x004fe60000041804 */
[----:B------:R-:W2:Y:S04]  /*2a170*/  LDL.LU.64 R6, [R1+0x1490] ;  /* 0x0014900001067983 */ /* 0x000ea80000300a00 */
[----:B------:R-:W2:-:S15]  /*2a180*/  LDL.LU.64 R4, [R1+0x1488] ;  /* 0x0014880001047983 */ /* 0x000e9e0000300a00 */
[----:B------:R-:W-:-:S01]  /*2a190*/  NOP ;  /* 0x0000000000007918 */ /* 0x000fc20000000000 */
[----:B------:R-:W-:Y:S04]  /*2a1a0*/  STL.64 [R1+0x1b0], R16 ;  /* 0x0001b01001007387 */ /* 0x000fe80000100a00 */
[----:B------:R0:W-:Y:S04]  /*2a1b0*/  STL.64 [R1+0x1b8], R18 ;  /* 0x0001b81201007387 */ /* 0x0001e80000100a00 */
[----:B0-----:R-:W2:Y:S02]  /*2a1c0*/  LDL.LU.64 R18, [R1+0x1480] ;  /* 0x0014800001127983 */ /* 0x001ea40000300a00 */
[----:B--2---:R-:W-:Y:S02]  /*2a1d0*/  HMMA.16816.F32.BF16 R16, R24, R18, R4 ;  /* 0x000000121810723c */ /* 0x004fe40000041804 */
[----:B------:R-:W2:Y:S04]  /*2a1e0*/  LDL.LU.64 R6, [R1+0x1478] ;  /* 0x0014780001067983 */ /* 0x000ea80000300a00 */
[----:B------:R-:W2:-:S15]  /*2a1f0*/  LDL.LU.64 R4, [R1+0x1470] ;  /* 0x0014700001047983 */ /* 0x000e9e0000300a00 */
[----:B------:R-:W-:-:S02]  /*2a200*/  NOP ;  /* 0x0000000000007918 */ /* 0x000fc40000000000 */
        /* <DEDUP_REMOVED lines=37> */
[----:B0-----:R-:W2:Y:S04]  /*2a460*/  LDL.LU.64 R18, [R1+0x13f0] ;  /* 0x0013f00001127983 */ /* 0x001ea80000300a00 */
[----:B------:R-:W3:Y:S01]  /*2a470*/  LDL R12, [R1+0x2d8] ;  /* 0x0002d800010c7983 */ /* 0x000ee20000100800 */
        /* <DEDUP_REMOVED lines=36> */
[----:B------:R-:W2:-:S15]  /*2a6c0*/  LDL.LU.64 R6, [R1+0x1370] ;  /* 0x0013700001067983 */ /* 0x000e9e0000300a00 */
[----:B------:R-:W-:-:S06]  /*2a6d0*/  NOP ;  /* 0x0000000000007918 */ /* 0x000fcc0000000000 */
[----:B------:R-:W-:Y:S04]  /*2a6e0*/  STL.64 [R1+0xf0], R16 ;  /* 0x0000f01001007387 */ /* 0x000fe80000100a00 */
[----:B------:R0:W-:Y:S04]  /*2a6f0*/  STL.64 [R1+0xf8], R18 ;  /* 0x0000f81201007387 */ /* 0x0001e80000100a00 */
[----:B0-----:R-:W2:Y:S04]  /*2a700*/  LDL.LU.64 R18, [R1+0x1368] ;  /* 0x0013680001127983 */ /* 0x001ea80000300a00 */
[----:B------:R-:W2:Y:S01]  /*2a710*/  LDL.LU.64 R16, [R1+0x1360] ;  /* 0x0013600001107983 */ /* 0x000ea20000300a00 */
[----:B------:R-:W-:-:S02]  /*2a720*/  IMAD.MOV.U32 R20, RZ, RZ, R28 ;  /* 0x000000ffff147224 */ /* 0x000fc400078e001c */
[----:B------:R-:W-:Y:S02]  /*2a730*/  IMAD.MOV.U32 R21, RZ, RZ, R9 ;  /* 0x000000ffff157224 */ /* 0x000fe400078e0009 */
[----:B------:R-:W-:Y:S02]  /*2a740*/  IMAD.MOV.U32 R22, RZ, RZ, R8 ;  /* 0x000000ffff167224 */ /* 0x000fe400078e0008 */
[----:B------:R-:W-:-:S07]  /*2a750*/  IMAD.MOV.U32 R23, RZ, RZ, R3 ;  /* 0x000000ffff177224 */ /* 0x000fce00078e0003 */
[C---:B------:R-:W-:Y:S01]  /*2a760*/  HMMA.16816.F32.BF16 R8, R24.reuse, R10, R20 ;  /* 0x0000000a1808723c */ /* 0x040fe20000041814 */
[----:B------:R-:W-:Y:S05]  /*2a770*/  LDSM.16.MT88.4 R20, [R0+UR5+0x8800] ;  /* 0x008800050014783b */ /* 0x000fea0008004200 */
[----:B--2---:R-:W-:Y:S01]  /*2a780*/  HMMA.16816.F32.BF16 R4, R24, R6, R16 ;  /* 0x000000061804723c */ /* 0x004fe20000041810 */
[----:B------:R-:W2:Y:S04]  /*2a790*/  LDL.LU.64 R18, [R1+0x1358] ;  /* 0x0013580001127983 */ /* 0x000ea80000300a00 */
[----:B------:R-:W2:-:S12]  /*2a7a0*/  LDL.LU.64 R16, [R1+0x1350] ;  /* 0x0013500001107983 */ /* 0x000e980000300a00 */
[----:B------:R-:W-:Y:S01]  /*2a7b0*/  STL.64 [R1+0xd0], R8 ;  /* 0x0000d00801007387 */ /* 0x000fe20000100a00 */
[----:B------:R-:W-:-:S05]  /*2a7c0*/  IMAD.MOV.U32 R28, RZ, RZ, R11 ;  /* 0x000000ffff1c7224 */ /* 0x000fca00078e000b */
[----:B------:R-:W-:Y:S04]  /*2a7d0*/  STL.64 [R1+0xe0], R4 ;  /* 0x0000e00401007387 */ /* 0x000fe80000100a00 */
[----:B------:R2:W-:Y:S04]  /*2a7e0*/  STL.64 [R1+0xe8], R6 ;  /* 0x0000e80601007387 */ /* 0x0005e80000100a00 */
[----:B------:R-:W-:Y:S04]  /*2a7f0*/  STL [R1+0xd8], R10 ;  /* 0x0000d80a01007387 */ /* 0x000fe80000100800 */
[----:B------:R-:W-:Y:S01]  /*2a800*/  STL [R1+0x11a0], R28 ;  /* 0x0011a01c01007387 */ /* 0x000fe20000100800 */
[----:B--2---:R-:W-:Y:S03]  /*2a810*/  HMMA.16816.F32.BF16 R4, R24, R14, R16 ;  /* 0x0000000e1804723c */ /* 0x004fe60000041810 */
[----:B---3--:R-:W-:-:S15]  /*2a820*/  LDSM.16.M88.4 R16, [R12+UR5+0x1000] ;  /* 0x001000050c10783b */ /* 0x008fde0008000200 */
[----:B------:R-:W-:-:S05]  /*2a830*/  NOP ;  /* 0x0000000000007918 */ /* 0x000fca0000000000 */
[----:B------:R-:W-:Y:S04]  /*2a840*/  STL.64 [R1+0x1d0], R4 ;  /* 0x0001d00401007387 */ /* 0x000fe80000100a00 */
[----:B------:R-:W-:Y:S01]  /*2a850*/  STL [R1+0x1d8], R6 ;  /* 0x0001d80601007387 */ /* 0x000fe20000100800 */
[----:B------:R-:W-:-:S03]  /*2a860*/  IMAD.MOV.U32 R26, RZ, RZ, R7 ;  /* 0x000000ffff1a7224 */ /* 0x000fc600078e0007 */
[----:B------:R-:W0:Y:S04]  /*2a870*/  LDSM.16.M88.4 R4, [R12+UR5] ;  /* 0x000000050c04783b */ /* 0x000e280008000200 */
[----:B------:R-:W-:Y:S04]  /*2a880*/  STL [R1+0x11a4], R26 ;  /* 0x0011a41a01007387 */ /* 0x000fe80000100800 */
[----:B------:R-:W2:Y:S04]  /*2a890*/  LDL R27, [R1+0x2dc] ;  /* 0x0002dc00011b7983 */ /* 0x000ea80000100800 */
        /* <DEDUP_REMOVED lines=10> */
[----:B------:R-:W1:Y:S01]  /*2a940*/  LDSM.16.M88.4 R16, [R12+UR5+0x2000] ;  /* 0x002000050c10783b */ /* 0x000e620008000200 */
[----:B0-----:R-:W-:-:S03]  /*2a950*/  IMAD.MOV.U32 R3, RZ, RZ, R6 ;  /* 0x000000ffff037224 */ /* 0x001fc600078e0006 */
[----:B------:R-:W-:Y:S01]  /*2a960*/  STL.64 [R1+0x90], R4 ;  /* 0x0000900401007387 */ /* 0x000fe20000100a00 */
[----:B------:R-:W-:-:S03]  /*2a970*/  IMAD.MOV.U32 R0, RZ, RZ, R7 ;  /* 0x000000ffff007224 */ /* 0x000fc600078e0007 */
[----:B------:R-:W0:Y:S04]  /*2a980*/  LDSM.16.M88.4 R4, [R12+UR5+0x2800] ;  /* 0x002800050c04783b */ /* 0x000e280008000200 */
[----:B------:R-:W-:Y:S04]  /*2a990*/  STL [R1+0x1114], R0 ;  /* 0x0011140001007387 */ /* 0x000fe80000100800 */
[----:B------:R-:W-:Y:S04]  /*2a9a0*/  STL [R1+0x1110], R3 ;  /* 0x0011100301007387 */ /* 0x000fe80000100800 */
[----:B-1----:R-:W-:Y:S04]  /*2a9b0*/  STL.64 [R1+0x80], R16 ;  /* 0x0000801001007387 */ /* 0x002fe80000100a00 */
[----:B------:R-:W-:Y:S04]  /*2a9c0*/  STL.64 [R1+0x88], R18 ;  /* 0x0000881201007387 */ /* 0x000fe80000100a00 */
[----:B------:R-:W1:Y:S04]  /*2a9d0*/  LDSM.16.M88.4 R16, [R12+UR5+0x3000] ;  /* 0x003000050c10783b */ /* 0x000e680008000200 */
[----:B0-----:R-:W-:Y:S04]  /*2a9e0*/  STL.64 [R1+0x70], R4 ;  /* 0x0000700401007387 */ /* 0x001fe80000100a00 */
[----:B------:R-:W-:Y:S04]  /*2a9f0*/  STL.64 [R1+0x78], R6 ;  /* 0x0000780601007387 */ /* 0x000fe80000100a00 */
[----:B------:R-:W0:Y:S04]  /*2aa00*/  LDSM.16.M88.4 R4, [R12+UR5+0x3800] ;  /* 0x003800050c04783b */ /* 0x000e280008000200 */
        /* <DEDUP_REMOVED lines=8> */
[----:B------:R-:W1:Y:S01]  /*2aa90*/  LDSM.16.M88.4 R16, [R12+UR5+0x5000] ;  /* 0x005000050c10783b */ /* 0x000e620008000200 */
[----:B0-----:R-:W-:-:S03]  /*2aaa0*/  IMAD.MOV.U32 R3, RZ, RZ, R4 ;  /* 0x000000ffff037224 */ /* 0x001fc600078e0004 */
[----:B------:R-:W-:Y:S01]  /*2aab0*/  STL.64 [R1+0x38], R6 ;  /* 0x0000380601007387 */ /* 0x000fe20000100a00 */
[----:B------:R-:W-:-:S03]  /*2aac0*/  IMAD.MOV.U32 R0, RZ, RZ, R5 ;  /* 0x000000ffff007224 */ /* 0x000fc600078e0005 */
[----:B------:R-:W0:Y:S04]  /*2aad0*/  LDSM.16.M88.4 R4, [R12+UR5+0x5800] ;  /* 0x005800050c04783b */ /* 0x000e280008000200 */
[----:B-1----:R-:W-:Y:S04]  /*2aae0*/  STL.64 [R1+0x20], R16 ;  /* 0x0000201001007387 */ /* 0x002fe80000100a00 */
[----:B------:R-:W-:Y:S04]  /*2aaf0*/  STL.64 [R1+0x28], R18 ;  /* 0x0000281201007387 */ /* 0x000fe80000100a00 */
[----:B------:R-:W-:Y:S04]  /*2ab00*/  LDSM.16.M88.4 R16, [R12+UR5+0x6000] ;  /* 0x006000050c10783b */ /* 0x000fe80008000200 */
[----:B0-----:R-:W-:Y:S04]  /*2ab10*/  STL.64 [R1+0x10], R4 ;  /* 0x0000100401007387 */ /* 0x001fe80000100a00 */
[----:B------:R-:W-:Y:S04]  /*2ab20*/  STL.64 [R1+0x18], R6 ;  /* 0x0000180601007387 */ /* 0x000fe80000100a00 */
[----:B------:R-:W0:Y:S04]  /*2ab30*/  LDSM.16.M88.4 R4, [R12+UR5+0x6800] ;  /* 0x006800050c04783b */ /* 0x000e280008000200 */
[----:B0-----:R-:W-:Y:S04]  /*2ab40*/  STL [R1+0x10cc], R6 ;  /* 0x0010cc0601007387 */ /* 0x001fe80000100800 */
[----:B------:R-:W-:Y:S04]  /*2ab50*/  STL.64 [R1], R16 ;  /* 0x0000001001007387 */ /* 0x000fe80000100a00 */
[----:B------:R-:W-:Y:S04]  /*2ab60*/  STL.64 [R1+0x8], R18 ;  /* 0x0000081201007387 */ /* 0x000fe80000100a00 */
[----:B------:R-:W-:Y:S04]  /*2ab70*/  STL [R1+0x10c8], R7 ;  /* 0x0010c80701007387 */ /* 0x000fe80000100800 */
[----:B------:R0:W-:Y:S04]  /*2ab80*/  STL.64 [R1+0x1308], R4 ;  /* 0x0013080401007387 */ /* 0x0001e80000100a00 */
[----:B--2---:R-:W-:Y:S01]  /*2ab90*/  LDSM.16.MT88.4 R16, [R27+UR5+0x8800] ;  /* 0x008800051b10783b */ /* 0x004fe20008004200 */
[----:B0-----:R-:W-:-:S02]  /*2aba0*/  IMAD.MOV.U32 R4, RZ, RZ, R9 ;  /* 0x000000ffff047224 */ /* 0x001fc400078e0009 */
[----:B------:R-:W-:Y:S02]  /*2abb0*/  IMAD.MOV.U32 R5, RZ, RZ, R8 ;  /* 0x000000ffff057224 */ /* 0x000fe400078e0008 */
[----:B------:R-:W0:Y:S04]  /*2abc0*/  LDSM.16.M88.4 R8, [R12+UR5+0x7000] ;  /* 0x007000050c08783b */ /* 0x000e280008000200 */
[----:B------:R-:W1:Y:S04]  /*2abd0*/  LDSM.16.M88.4 R12, [R12+UR5+0x7800] ;  /* 0x007800050c0c783b */ /* 0x000e680008000200 */
[----:B0-----:R-:W-:Y:S04]  /*2abe0*/  STL [R1+0x125c], R8 ;  /* 0x00125c0801007387 */ /* 0x001fe80000100800 */
[----:B------:R-:W-:Y:S04]  /*2abf0*/  STL [R1+0x1258], R9 ;  /* 0x0012580901007387 */ /* 0x000fe80000100800 */
[----:B------:R-:W-:Y:S04]  /*2ac00*/  STL [R1+0x108c], R10 ;  /* 0x00108c0a01007387 */ /* 0x000fe80000100800 */
[----:B------:R-:W-:Y:S04]  /*2ac10*/  STL [R1+0x1088], R11 ;  /* 0x0010880b01007387 */ /* 0x000fe80000100800 */
[----:B-1----:R-:W-:Y:S04]  /*2ac20*/  STL.64 [R1+0x1250], R14 ;  /* 0x0012500e01007387 */ /* 0x002fe80000100a00 */
[----:B------:R0:W-:Y:S04]  /*2ac30*/  STL.64 [R1+0x1248], R12 ;  /* 0x0012480c01007387 */ /* 0x0001e80000100a00 */
[----:B0-----:R-:W2:Y:S04]  /*2ac40*/  LDL.LU R12, [R1+0x2b0] ;  /* 0x0002b000010c7983 */ /* 0x001ea80000300800 */
[----:B------:R-:W2:Y:S04]  /*2ac50*/  LDL.LU R13, [R1+0x2b4] ;  /* 0x0002b400010d7983 */ /* 0x000ea80000300800 */
[----:B------:R-:W2:Y:S04]  /*2ac60*/  LDL.LU R14, [R1+0x2b8] ;  /* 0x0002b800010e7983 */ /* 0x000ea80000300800 */
[----:B------:R-:W2:Y:S04]  /*2ac70*/  LDL.LU R15, [R1+0x2bc] ;  /* 0x0002bc00010f7983 */ /* 0x000ea80000300800 */
[----:B------:R-:W-:Y:S04]  /*2ac80*/  STL [R1+0x1234], R18 ;  /* 0x0012341201007387 */ /* 0x000fe80000100800 */
[----:B------:R-:W-:Y:S04]  /*2ac90*/  STL [R1+0x1230], R19 ;  /* 0x0012301301007387 */ /* 0x000fe80000100800 */
[----:B------:R0:W-:Y:S04]  /*2aca0*/  STL.64 [R1+0x1310], R16 ;  /* 0x0013101001007387 */ /* 0x0001e80000100a00 */
[----:B0-----:R-:W3:Y:S04]  /*2acb0*/  LDL.LU R16, [R1+0x2c0] ;  /* 0x0002c00001107983 */ /* 0x001ee80000300800 */
[----:B------:R-:W3:Y:S04]  /*2acc0*/  LDL.LU R17, [R1+0x2c4] ;  /* 0x0002c40001117983 */ /* 0x000ee80000300800 */
[----:B------:R-:W3:Y:S04]  /*2acd0*/  LDL.LU R18, [R1+0x2c8] ;  /* 0x0002c80001127983 */ /* 0x000ee80000300800 */
[----:B------:R-:W3:Y:S04]  /*2ace0*/  LDL.LU R19, [R1+0x2cc] ;  /* 0x0002cc0001137983 */ /* 0x000ee80000300800 */
[----:B------:R-:W-:Y:S04]  /*2acf0*/  STL [R1+0x1170], R27 ;  /* 0x0011701b01007387 */ /* 0x000fe80000100800 */
[----:B------:R-:W4:Y:S04]  /*2ad00*/  LDL.LU R8, [R1+0x2a0] ;  /* 0x0002a00001087983 */ /* 0x000f280000300800 */
[----:B------:R-:W4:Y:S04]  /*2ad10*/  LDL.LU R9, [R1+0x2a4] ;  /* 0x0002a40001097983 */ /* 0x000f280000300800 */
[----:B------:R-:W2:Y:S04]  /*2ad20*/  LDL.LU R10, [R1+0x2a8] ;  /* 0x0002a800010a7983 */ /* 0x000ea80000300800 */
[----:B------:R-:W2:Y:S01]  /*2ad30*/  LDL.LU R11, [R1+0x2ac] ;  /* 0x0002ac00010b7983 */ /* 0x000ea20000300800 */
[----:B------:R-:W-:-:S02]  /*2ad40*/  IMAD.MOV.U32 R24, RZ, RZ, R3 ;  /* 0x000000ffff187224 */ /* 0x000fc400078e0003 */
[----:B------:R-:W-:Y:S01]  /*2ad50*/  IMAD.MOV.U32 R25, RZ, RZ, R0 ;  /* 0x000000ffff197224 */ /* 0x000fe200078e0000 */
[----:B---3--:R-:W-:Y:S01]  /*2ad60*/  HMMA.16816.F32.BF16 R4, R20, R4, R16 ;  /* 0x000000041404723c */ /* 0x008fe20000041810 */
[----:B--2---:R-:W-:Y:S04]  /*2ad70*/  STL.64 [R1+0x1348], R10 ;  /* 0x0013480a01007387 */ /* 0x004fe80000100a00 */
[----:B----4-:R0:W-:Y:S04]  /*2ad80*/  STL.64 [R1+0x1340], R8 ;  /* 0x0013400801007387 */ /* 0x0101e80000100a00 */
[----:B0-----:R-:W2:Y:S04]  /*2ad90*/  LDL.LU.64 R8, [R1+0xb0] ;  /* 0x0000b00001087983 */ /* 0x001ea80000300a00 */
[----:B------:R-:W-:Y:S10]  /*2ada0*/  STL.64 [R1+0x12e8], R24 ;  /* 0x0012e81801007387 */ /* 0x000ff40000100a00 */
[----:B------:R-:W-:Y:S04]  /*2adb0*/  STL.64 [R1+0x2c0], R4 ;  /* 0x0002c00401007387 */ /* 0x000fe80000100a00 */
[----:B------:R-:W3:Y:S04]  /*2adc0*/  LDL.LU R16, [R1+0x280] ;  /* 0x0002800001107983 */ /* 0x000ee80000300800 */
[----:B------:R-:W3:Y:S04]  /*2add0*/  LDL.LU R17, [R1+0x284] ;  /* 0x0002840001117983 */ /* 0x000ee80000300800 */
[----:B------:R-:W4:Y:S04]  /*2ade0*/  LDL.LU R18, [R1+0x288] ;  /* 0x0002880001127983 */ /* 0x000f280000300800 */
[----:B------:R-:W4:Y:S04]  /*2adf0*/  LDL.LU R19, [R1+0x28c] ;  /* 0x00028c0001137983 */ /* 0x000f280000300800 */
[----:B----4-:R-:W-:Y:S04]  /*2ae00*/  STL.64 [R1+0x1320], R18 ;  /* 0x0013201201007387 */ /* 0x010fe80000100a00 */
[----:B---3--:R0:W-:Y:S04]  /*2ae10*/  STL.64 [R1+0x1318], R16 ;  /* 0x0013181001007387 */ /* 0x0081e80000100a00 */
[----:B0-----:R-:W3:Y:S04]  /*2ae20*/  LDL.LU R16, [R1+0x290] ;  /* 0x0002900001107983 */ /* 0x001ee80000300800 */
[----:B------:R-:W3:Y:S01]  /*2ae30*/  LDL.LU R17, [R1+0x294] ;  /* 0x0002940001117983 */ /* 0x000ee20000300800 */
[----:B------:R-:W-:-:S02]  /*2ae40*/  IMAD.MOV.U32 R18, RZ, RZ, R29 ;  /* 0x000000ffff127224 */ /* 0x000fc400078e001d */
[----:B------:R-:W-:-:S05]  /*2ae50*/  IMAD.MOV.U32 R19, RZ, RZ, R2 ;  /* 0x000000ffff137224 */ /* 0x000fca00078e0002 */
[----:B------:R-:W-:Y:S04]  /*2ae60*/  STL.64 [R1+0x1338], R18 ;  /* 0x0013381201007387 */ /* 0x000fe80000100a00 */
[----:B---3--:R0:W-:Y:S04]  /*2ae70*/  STL.64 [R1+0x1330], R16 ;  /* 0x0013301001007387 */ /* 0x0081e80000100a00 */
[----:B0-----:R-:W3:Y:S04]  /*2ae80*/  LDL.LU.64 R16, [R1+0xa0] ;  /* 0x0000a00001107983 */ /* 0x001ee80000300a00 */
[----:B------:R-:W4:Y:S01]  /*2ae90*/  LDL.LU.64 R4, [R1+0x80] ;  /* 0x0000800001047983 */ /* 0x000f220000300a00 */
[----:B------:R-:W-:-:S02]  /*2aea0*/  IMAD.MOV.U32 R3, RZ, RZ, R7 ;  /* 0x000000ffff037224 */ /* 0x000fc400078e0007 */
[----:B------:R-:W-:Y:S01]  /*2aeb0*/  IMAD.MOV.U32 R0, RZ, RZ, R6 ;  /* 0x000000ffff007224 */ /* 0x000fe200078e0006 */
[----:B--2---:R-:W-:Y:S07]  /*2aec0*/  HMMA.16816.F32.BF16 R24, R20, R8, R12 ;  /* 0x000000081418723c */ /* 0x004fee000004180c */
[----:B------:R-:W-:Y:S02]  /*2aed0*/  IMAD.MOV.U32 R13, RZ, RZ, R8 ;  /* 0x000000ffff0d7224 */ /* 0x000fe400078e0008 */
[----:B------:R-:W-:Y:S01]  /*2aee0*/  IMAD.MOV.U32 R12, RZ, RZ, R9 ;  /* 0x000000ffff0c7224 */ /* 0x000fe200078e0009 */
[----:B----4-:R0:W-:Y:S04]  /*2aef0*/  STL.64 [R1+0x1328], R4 ;  /* 0x0013280401007387 */ /* 0x0101e80000100a00 */
[----:B0-----:R-:W2:Y:S04]  /*2af00*/  LDL.LU.64 R4, [R1+0x90] ;  /* 0x0000900001047983 */ /* 0x001ea80000300a00 */
[----:B------:R-:W-:Y:S04]  /*2af10*/  STL [R1+0x116c], R3 ;  /* 0x00116c0301007387 */ /* 0x000fe80000100800 */
[----:B------:R-:W-:Y:S04]  /*2af20*/  STL [R1+0x1168], R0 ;  /* 0x0011680001007387 */ /* 0x000fe80000100800 */
[----:B------:R-:W3:Y:S04]  /*2af30*/  LDL.LU.64 R10, [R1+0x1348] ;  /* 0x00134800010a7983 */ /* 0x000ee80000300a00 */
[----:B------:R-:W3:Y:S01]  /*2af40*/  LDL.LU.64 R8, [R1+0x1340] ;  /* 0x0013400001087983 */ /* 0x000ee20000300a00 */
[----:B------:R-:W-:-:S03]  /*2af50*/  IMAD.MOV.U32 R29, RZ, RZ, R26 ;  /* 0x000000ffff1d7224 */ /* 0x000fc600078e001a */
[----:B------:R0:W-:Y:S01]  /*2af60*/  STL.64 [R1+0x2b0], R24 ;  /* 0x0002b01801007387 */ /* 0x0001e20000100a00 */
[----:B------:R-:W-:-:S03]  /*2af70*/  IMAD.MOV.U32 R2, RZ, RZ, R27 ;  /* 0x000000ffff027224 */ /* 0x000fc600078e001b */
[----:B0-----:R-:W4:Y:S04]  /*2af80*/  LDL.LU.64 R24, [R1+0x70] ;  /* 0x0000700001187983 */ /* 0x001f280000300a00 */
[----:B------:R-:W-:Y:S04]  /*2af90*/  STL [R1+0x1264], R12 ;  /* 0x0012640c01007387 */ /* 0x000fe80000100800 */
[----:B------:R3:W-:Y:S04]  /*2afa0*/  STL [R1+0x1260], R13 ;  /* 0x0012600d01007387 */ /* 0x0007e80000100800 */
[----:B------:R-:W-:Y:S04]  /*2afb0*/  STL [R1+0x10e4], R29 ;  /* 0x0010e41d01007387 */ /* 0x000fe80000100800 */
[----:B------:R-:W-:Y:S04]  /*2afc0*/  STL [R1+0x10e0], R2 ;  /* 0x0010e00201007387 */ /* 0x000fe80000100800 */
[----:B------:R-:W4:Y:S01]  /*2afd0*/  LDL.LU.64 R18, [R1+0x1338] ;  /* 0x0013380001127983 */ /* 0x000f220000300a00 */
[----:B---3--:R-:W-:Y:S07]  /*2afe0*/  HMMA.16816.F32.BF16 R12, R20, R16, R8 ;  /* 0x00000010140c723c */ /* 0x008fee0000041808 */
[----:B------:R-:W-:-:S02]  /*2aff0*/  IMAD.MOV.U32 R8, RZ, RZ, R16 ;  /* 0x000000ffff087224 */ /* 0x000fc400078e0010 */
[----:B------:R-:W-:Y:S02]  /*2b000*/  IMAD.MOV.U32 R9, RZ, RZ, R17 ;  /* 0x000000ffff097224 */ /* 0x000fe400078e0011 */
[----:B------:R-:W4:-:S13]  /*2b010*/  LDL.LU.64 R16, [R1+0x1330] ;  /* 0x0013300001107983 */ /* 0x000f1a0000300a00 */
[----:B------:R-:W-:Y:S01]  /*2b020*/  IMAD.MOV.U32 R11, RZ, RZ, R14 ;  /* 0x000000ffff0b7224 */ /* 0x000fe200078e000e */
[----:B------:R2:W-:Y:S04]  /*2b030*/  STL.64 [R1+0x2a0], R12 ;  /* 0x0002a00c01007387 */ /* 0x0005e80000100a00 */
[----:B------:R-:W-:Y:S04]  /*2b040*/  STL [R1+0x126c], R11 ;  /* 0x00126c0b01007387 */ /* 0x000fe80000100800 */
[----:B------:R-:W-:Y:S01]  /*2b050*/  STL [R1+0x1268], R9 ;  /* 0x0012680901007387 */ /* 0x000fe20000100800 */
[----:B--2---:R-:W-:-:S02]  /*2b060*/  IMAD.MOV.U32 R12, RZ, RZ, R4 ;  /* 0x000000ffff0c7224 */ /* 0x004fc400078e0004 */
[----:B------:R-:W-:Y:S01]  /*2b070*/  IMAD.MOV.U32 R13, RZ, RZ, R5 ;  /* 0x000000ffff0d7224 */ /* 0x000fe200078e0005 */
[----:B----4-:R-:W-:Y:S01]  /*2b080*/  HMMA.16816.F32.BF16 R16, R20, R4, R16 ;  /* 0x000000041410723c */ /* 0x010fe20000041810 */
[----:B------:R-:W2:-:S15]  /*2b090*/  LDL.LU.64 R4, [R1+0x1328] ;  /* 0x0013280001047983 */ /* 0x000e9e0000300a00 */
[----:B------:R-:W-:-:S07]  /*2b0a0*/  NOP ;  /* 0x0000000000007918 */ /* 0x000fce0000000000 */
[----:B------:R0:W-:Y:S01]  /*2b0b0*/  STL.64 [R1+0x298], R18 ;  /* 0x0002981201007387 */ /* 0x0001e20000100a00 */
[----:B------:R-:W-:Y:S02]  /*2b0c0*/  IMAD.MOV.U32 R29, RZ, RZ, R16 ;  /* 0x000000ffff1d7224 */ /* 0x000fe400078e0010 */
[----:B------:R-:W-:Y:S01]  /*2b0d0*/  IMAD.MOV.U32 R2, RZ, RZ, R17 ;  /* 0x000000ffff027224 */ /* 0x000fe200078e0011 */
[----:B0-----:R-:W3:Y:S04]  /*2b0e0*/  LDL.LU.64 R18, [R1+0x1320] ;  /* 0x0013200001127983 */ /* 0x001ee80000300a00 */
[----:B------:R-:W3:Y:S04]  /*2b0f0*/  LDL.LU.64 R16, [R1+0x1318] ;  /* 0x0013180001107983 */ /* 0x000ee80000300a00 */
[----:B------:R0:W-:Y:S01]  /*2b100*/  STL.64 [R1+0x1300], R12 ;  /* 0x0013000c01007387 */ /* 0x0001e20000100a00 */
[----:B------:R-:W-:-:S03]  /*2b110*/  IMAD.MOV.U32 R10, RZ, RZ, R15 ;  /* 0x000000ffff0a7224 */ /* 0x000fc600078e000f */
[----:B0-----:R-:W4:Y:S04]  /*2b120*/  LDL.LU R12, [R1+0x270] ;  /* 0x00027000010c7983 */ /* 0x001f280000300800 */
[----:B------:R-:W4:Y:S04]  /*2b130*/  LDL.LU R13, [R1+0x274] ;  /* 0x00027400010d7983 */ /* 0x000f280000300800 */
[----:B------:R-:W4:Y:S04]  /*2b140*/  LDL.LU R14, [R1+0x278] ;  /* 0x00027800010e7983 */ /* 0x000f280000300800 */
[----:B------:R-:W4:Y:S04]  /*2b150*/  LDL.LU R15, [R1+0x27c] ;  /* 0x00027c00010f7983 */ /* 0x000f280000300800 */
[----:B------:R-:W-:Y:S04]  /*2b160*/  STL [R1+0x11ac], R2 ;  /* 0x0011ac0201007387 */ /* 0x000fe80000100800 */
[----:B------:R-:W-:Y:S01]  /*2b170*/  STL [R1+0x11a8], R29 ;  /* 0x0011a81d01007387 */ /* 0x000fe20000100800 */
[----:B--2---:R-:W-:-:S02]  /*2b180*/  IMAD.MOV.U32 R11, RZ, RZ, R4 ;  /* 0x000000ffff0b7224 */ /* 0x004fc400078e0004 */
[----:B------:R-:W-:Y:S01]  /*2b190*/  IMAD.MOV.U32 R9, RZ, RZ, R5 ;  /* 0x000000ffff097224 */ /* 0x000fe200078e0005 */
[----:B---3--:R-:W-:-:S15]  /*2b1a0*/  HMMA.16816.F32.BF16 R16, R20, R4, R16 ;  /* 0x000000041410723c */ /* 0x008fde0000041810 */
[----:B------:R-:W-:-:S08]  /*2b1b0*/  NOP ;  /* 0x0000000000007918 */ /* 0x000fd00000000000 */
[----:B------:R0:W-:Y:S04]  /*2b1c0*/  STL.64 [R1+0x280], R16 ;  /* 0x0002801001007387 */ /* 0x0001e80000100a00 */
[----:B------:R-:W-:Y:S04]  /*2b1d0*/  STL.64 [R1+0x288], R18 ;  /* 0x0002881201007387 */ /* 0x000fe80000100a00 */
[----:B0-----:R-:W2:Y:S04]  /*2b1e0*/  LDL.LU.64 R16, [R1+0x1310] ;  /* 0x0013100001107983 */ /* 0x001ea80000300a00 */
[----:B------:R-:W3:Y:S04]  /*2b1f0*/  LDL.LU.64 R4, [R1+0x1308] ;  /* 0x0013080001047983 */ /* 0x000ee80000300a00 */
[----:B------:R-:W-:Y:S04]  /*2b200*/  STL.64 [R1+0x1278], R10 ;  /* 0x0012780a01007387 */ /* 0x000fe80000100a00 */
[----:B------:R0:W-:Y:S04]  /*2b210*/  STL.64 [R1+0x1270], R8 ;  /* 0x0012700801007387 */ /* 0x0001e80000100a00 */
[----:B0-----:R-:W4:Y:S04]  /*2b220*/  LDL.LU.64 R8, [R1] ;  /* 0x0000000001087983 */ /* 0x001f280000300a00 */
[----:B----4-:R0:W-:Y:S04]  /*2b230*/  STL.64 [R1+0x1290], R8 ;  /* 0x0012900801007387 */ /* 0x0101e80000100a00 */
[----:B0-----:R-:W4:Y:S01]  /*2b240*/  LDL.LU.64 R8, [R1+0x10] ;  /* 0x0000100001087983 */ /* 0x001f220000300a00 */
[----:B------:R-:W-:Y:S03]  /*2b250*/  HMMA.16816.F32.BF16 R12, R20, R24, R12 ;  /* 0x00000018140c723c */ /* 0x000fe6000004180c */
[----:B----4-:R0:W-:Y:S04]  /*2b260*/  STL.64 [R1+0x12a8], R8 ;  /* 0x0012a80801007387 */ /* 0x0101e80000100a00 */
[----:B0-----:R-:W4:Y:S01]  /*2b270*/  LDL.LU.64 R8, [R1+0x20] ;  /* 0x0000200001087983 */ /* 0x001f220000300a00 */
[----:B------:R-:W-:-:S02]  /*2b280*/  IMAD.MOV.U32 R18, RZ, RZ, R24 ;  /* 0x000000ffff127224 */ /* 0x000fc400078e0018 */
[----:B------:R-:W-:Y:S01]  /*2b290*/  IMAD.MOV.U32 R19, RZ, RZ, R25 ;  /* 0x000000ffff137224 */ /* 0x000fe200078e0019 */
[----:B----4-:R0:W-:-:S12]  /*2b2a0*/  STL.64 [R1+0x12c0], R8 ;  /* 0x0012c00801007387 */ /* 0x0101d80000100a00 */
[----:B------:R-:W-:Y:S04]  /*2b2b0*/  STL [R1+0x270], R12 ;  /* 0x0002700c01007387 */ /* 0x000fe80000100800 */
[----:B------:R-:W-:Y:S04]  /*2b2c0*/  STL [R1+0x27c], R15 ;  /* 0x00027c0f01007387 */ /* 0x000fe80000100800 */
[----:B0-----:R-:W4:Y:S04]  /*2b2d0*/  LDL.LU R8, [R1+0x230] ;  /* 0x0002300001087983 */ /* 0x001f280000300800 */
[----:B------:R-:W4:Y:S04]  /*2b2e0*/  LDL.LU R9, [R1+0x234] ;  /* 0x0002340001097983 */ /* 0x000f280000300800 */
[----:B------:R-:W2:Y:S04]  /*2b2f0*/  LDL.LU R10, [R1+0x238] ;  /* 0x00023800010a7983 */ /* 0x000ea80000300800 */
[----:B------:R-:W2:Y:S04]  /*2b300*/  LDL.LU R11, [R1+0x23c] ;  /* 0x00023c00010b7983 */ /* 0x000ea80000300800 */
[----:B------:R-:W3:Y:S04]  /*2b310*/  LDL.LU.64 R24, [R1+0x50] ;  /* 0x0000500001187983 */ /* 0x000ee80000300a00 */
[----:B---3--:R-:W-:Y:S04]  /*2b320*/  STL.64 [R1+0x12f8], R24 ;  /* 0x0012f81801007387 */ /* 0x008fe80000100a00 */
[----:B--2---:R-:W-:Y:S04]  /*2b330*/  STL.64 [R1+0x12d0], R10 ;  /* 0x0012d00a01007387 */ /* 0x004fe80000100a00 */
[----:B----4-:R0:W-:Y:S04]  /*2b340*/  STL.64 [R1+0x12c8], R8 ;  /* 0x0012c80801007387 */ /* 0x0101e80000100a00 */
[----:B0-----:R-:W2:Y:S01]  /*2b350*/  LDL.64 R8, [R1+0x40] ;  /* 0x0000400001087983 */ /* 0x001ea20000100a00 */
[----:B------:R-:W-:-:S02]  /*2b360*/  IMAD.MOV.U32 R6, RZ, RZ, R13 ;  /* 0x000000ffff067224 */ /* 0x000fc400078e000d */
[----:B------:R-:W-:Y:S01]  /*2b370*/  IMAD.MOV.U32 R7, RZ, RZ, R14 ;  /* 0x000000ffff077224 */ /* 0x000fe200078e000e */
[----:B--2---:R0:W-:Y:S04]  /*2b380*/  STL.64 [R1+0x12f0], R8 ;  /* 0x0012f00801007387 */ /* 0x0041e80000100a00 */
[----:B0-----:R-:W2:Y:S04]  /*2b390*/  LDL.LU R8, [R1+0x250] ;  /* 0x0002500001087983 */ /* 0x001ea80000300800 */
[----:B------:R-:W2:Y:S04]  /*2b3a0*/  LDL.LU R9, [R1+0x254] ;  /* 0x0002540001097983 */ /* 0x000ea80000300800 */
[----:B------:R-:W2:Y:S04]  /*2b3b0*/  LDL.LU R10, [R1+0x258] ;  /* 0x00025800010a7983 */ /* 0x000ea80000300800 */
[----:B------:R-:W2:Y:S04]  /*2b3c0*/  LDL.LU R11, [R1+0x25c] ;  /* 0x00025c00010b7983 */ /* 0x000ea80000300800 */
[----:B------:R-:W3:Y:S04]  /*2b3d0*/  LDL.LU R12, [R1+0x260] ;  /* 0x00026000010c7983 */ /* 0x000ee80000300800 */
[----:B------:R-:W3:Y:S04]  /*2b3e0*/  LDL.LU R13, [R1+0x264] ;  /* 0x00026400010d7983 */ /* 0x000ee80000300800 */
[----:B------:R-:W3:Y:S04]  /*2b3f0*/  LDL.LU R14, [R1+0x268] ;  /* 0x00026800010e7983 */ /* 0x000ee80000300800 */
[----:B------:R-:W3:Y:S04]  /*2b400*/  LDL.LU R15, [R1+0x26c] ;  /* 0x00026c00010f7983 */ /* 0x000ee80000300800 */
[----:B------:R-:W3:Y:S04]  /*2b410*/  LDL.LU.64 R24, [R1+0x60] ;  /* 0x0000600001187983 */ /* 0x000ee80000300a00 */
[----:B------:R-:W-:Y:S04]  /*2b420*/  STL.64 [R1+0x1288], R6 ;  /* 0x0012880601007387 */ /* 0x000fe80000100a00 */
[----:B------:R0:W-:Y:S04]  /*2b430*/  STL.64 [R1+0x1280], R4 ;  /* 0x0012800401007387 */ /* 0x0001e80000100a00 */
[----:B0-----:R-:W4:Y:S04]  /*2b440*/  LDL.LU R4, [R1+0x200] ;  /* 0x0002000001047983 */ /* 0x001f280000300800 */
[----:B------:R-:W4:Y:S04]  /*2b450*/  LDL.LU R5, [R1+0x204] ;  /* 0x0002040001057983 */ /* 0x000f280000300800 */
[----:B------:R-:W2:Y:S04]  /*2b460*/  LDL.LU R6, [R1+0x208] ;  /* 0x0002080001067983 */ /* 0x000ea80000300800 */
[----:B------:R-:W2:Y:S04]  /*2b470*/  LDL.LU R7, [R1+0x20c] ;  /* 0x00020c0001077983 */ /* 0x000ea80000300800 */
[----:B--2---:R-:W-:Y:S04]  /*2b480*/  STL.64 [R1+0x12a0], R6 ;  /* 0x0012a00601007387 */ /* 0x004fe80000100a00 */
[----:B----4-:R0:W-:Y:S04]  /*2b490*/  STL.64 [R1+0x1298], R4 ;  /* 0x0012980401007387 */ /* 0x0101e80000100a00 */
[----:B0-----:R-:W2:Y:S04]  /*2b4a0*/  LDL.LU R4, [R1+0x210] ;  /* 0x0002100001047983 */ /* 0x001ea80000300800 */
[----:B------:R-:W2:Y:S04]  /*2b4b0*/  LDL.LU R5, [R1+0x214] ;  /* 0x0002140001057983 */ /* 0x000ea80000300800 */
[----:B------:R-:W4:Y:S04]  /*2b4c0*/  LDL.LU R6, [R1+0x218] ;  /* 0x0002180001067983 */ /* 0x000f280000300800 */
[----:B------:R-:W4:Y:S01]  /*2b4d0*/  LDL.LU R7, [R1+0x21c] ;  /* 0x00021c0001077983 */ /* 0x000f220000300800 */
[----:B---3--:R-:W-:Y:S03]  /*2b4e0*/  HMMA.16816.F32.BF16 R12, R20, R24, R12 ;  /* 0x00000018140c723c */ /* 0x008fe6000004180c */
[----:B----4-:R-:W-:Y:S04]  /*2b4f0*/  STL.64 [R1+0x12b8], R6 ;  /* 0x0012b80601007387 */ /* 0x010fe80000100a00 */
[----:B--2---:R0:W-:Y:S04]  /*2b500*/  STL.64 [R1+0x12b0], R4 ;  /* 0x0012b00401007387 */ /* 0x0041e80000100a00 */
[----:B0-----:R-:W2:Y:S04]  /*2b510*/  LDL.LU R4, [R1+0x220] ;  /* 0x0002200001047983 */ /* 0x001ea80000300800 */
[----:B------:R-:W2:Y:S04]  /*2b520*/  LDL.LU R5, [R1+0x224] ;  /* 0x0002240001057983 */ /* 0x000ea80000300800 */
[----:B------:R-:W3:Y:S04]  /*2b530*/  LDL.LU R6, [R1+0x228] ;  /* 0x0002280001067983 */ /* 0x000ee80000300800 */
[----:B------:R-:W3:Y:S04]  /*2b540*/  LDL.LU R7, [R1+0x22c] ;  /* 0x00022c0001077983 */ /* 0x000ee80000300800 */
[----:B---3--:R-:W-:Y:S04]  /*2b550*/  STL.64 [R1+0x12e0], R6 ;  /* 0x0012e00601007387 */ /* 0x008fe80000100a00 */
[----:B--2---:R0:W-:Y:S04]  /*2b560*/  STL.64 [R1+0x12d8], R4 ;  /* 0x0012d80401007387 */ /* 0x0041e80000100a00 */
[----:B0-----:R-:W2:Y:S04]  /*2b570*/  LDL.LU R4, [R1+0x240] ;  /* 0x0002400001047983 */ /* 0x001ea80000300800 */
[----:B------:R-:W2:Y:S04]  /*2b580*/  LDL.LU R5, [R1+0x244] ;  /* 0x0002440001057983 */ /* 0x000ea80000300800 */
[----:B------:R-:W2:Y:S04]  /*2b590*/  LDL.LU R6, [R1+0x248] ;  /* 0x0002480001067983 */ /* 0x000ea80000300800 */
[----:B------:R-:W2:Y:S04]  /*2b5a0*/  LDL.LU R7, [R1+0x24c] ;  /* 0x00024c0001077983 */ /* 0x000ea80000300800 */
[----:B------:R-:W-:Y:S04]  /*2b5b0*/  STL.64 [R1+0x1240], R18 ;  /* 0x0012401201007387 */ /* 0x000fe80000100a00 */
[----:B------:R0:W-:Y:S04]  /*2b5c0*/  STL.64 [R1+0x1238], R16 ;  /* 0x0012381001007387 */ /* 0x0001e80000100a00 */
[----:B0-----:R-:W3:Y:S04]  /*2b5d0*/  LDL.LU R16, [R1+0x1f0] ;  /* 0x0001f00001107983 */ /* 0x001ee80000300800 */
[----:B------:R-:W3:Y:S04]  /*2b5e0*/  LDL.LU R17, [R1+0x1f4] ;  /* 0x0001f40001117983 */ /* 0x000ee80000300800 */
[----:B------:R-:W3:Y:S04]  /*2b5f0*/  LDL.LU R18, [R1+0x1f8] ;  /* 0x0001f80001127983 */ /* 0x000ee80000300800 */
[----:B------:R-:W3:Y:S04]  /*2b600*/  LDL.LU R19, [R1+0x1fc] ;  /* 0x0001fc0001137983 */ /* 0x000ee80000300800 */
[----:B------:R0:W-:Y:S04]  /*2b610*/  STL.64 [R1+0x260], R12 ;  /* 0x0002600c01007387 */ /* 0x0001e80000100a00 */
[----:B------:R1:W-:Y:S04]  /*2b620*/  STL.64 [R1+0x268], R14 ;  /* 0x0002680e01007387 */ /* 0x0003e80000100a00 */
[----:B0-----:R-:W4:Y:S01]  /*2b630*/  LDL.LU.64 R12, [R1+0x1300] ;  /* 0x00130000010c7983 */ /* 0x001f220000300a00 */
[----:B-1----:R-:W-:-:S02]  /*2b640*/  IMAD.MOV.U32 R15, RZ, RZ, R24 ;  /* 0x000000ffff0f7224 */ /* 0x002fc400078e0018 */
[----:B------:R-:W-:Y:S02]  /*2b650*/  IMAD.MOV.U32 R14, RZ, RZ, R25 ;  /* 0x000000ffff0e7224 */ /* 0x000fe400078e0019 */
[----:B------:R-:W2:Y:S02]  /*2b660*/  LDL.LU.64 R24, [R1+0x12f8] ;  /* 0x0012f80001187983 */ /* 0x000ea40000300a00 */
[----:B--2---:R-:W-:-:S15]  /*2b670*/  HMMA.16816.F32.BF16 R8, R20, R24, R8 ;  /* 0x000000181408723c */ /* 0x004fde0000041808 */
[----:B------:R-:W-:-:S08]  /*2b680*/  NOP ;  /* 0x0000000000007918 */ /* 0x000fd00000000000 */
[----:B------:R0:W-:Y:S04]  /*2b690*/  STL.64 [R1+0x250], R8 ;  /* 0x0002500801007387 */ /* 0x0001e80000100a00 */
[----:B------:R-:W-:Y:S04]  /*2b6a0*/  STL.64 [R1+0x258], R10 ;  /* 0x0002580a01007387 */ /* 0x000fe80000100a00 */
[----:B0-----:R-:W2:Y:S01]  /*2b6b0*/  LDL.LU.64 R8, [R1+0x12f0] ;  /* 0x0012f00001087983 */ /* 0x001ea20000300a00 */
[----:B------:R-:W-:Y:S02]  /*2b6c0*/  IMAD.MOV.U32 R27, RZ, RZ, R25 ;  /* 0x000000ffff1b7224 */ /* 0x000fe400078e0019 */
[----:B------:R-:W-:-:S02]  /*2b6d0*/  IMAD.MOV.U32 R28, RZ, RZ, R24 ;  /* 0x000000ffff1c7224 */ /* 0x000fc400078e0018 */
[----:B------:R-:W3:Y:S04]  /*2b6e0*/  LDL.LU.64 R24, [R1+0x12e8] ;  /* 0x0012e80001187983 */ /* 0x000ee80000300a00 */
[----:B------:R-:W-:Y:S04]  /*2b6f0*/  STL [R1+0x11b4], R27 ;  /* 0x0011b41b01007387 */ /* 0x000fe80000100800 */
[----:B------:R-:W-:Y:S01]  /*2b700*/  STL [R1+0x11b0], R28 ;  /* 0x0011b01c01007387 */ /* 0x000fe20000100800 */
[----:B--2---:R-:W-:Y:S06]  /*2b710*/  HMMA.16816.F32.BF16 R4, R20, R8, R4 ;  /* 0x000000081404723c */ /* 0x004fec0000041804 */
[----:B------:R-:W-:-:S15]  /*2b720*/  IMAD.MOV.U32 R2, RZ, RZ, R9 ;  /* 0x000000ffff027224 */ /* 0x000fde00078e0009 */
[----:B------:R-:W-:-:S02]  /*2b730*/  NOP ;  /* 0x0000000000007918 */ /* 0x000fc40000000000 */
[----:B------:R-:W-:Y:S04]  /*2b740*/  STL.64 [R1+0x240], R4 ;  /* 0x0002400401007387 */ /* 0x000fe80000100a00 */
[----:B------:R0:W-:Y:S04]  /*2b750*/  STL.64 [R1+0x248], R6 ;  /* 0x0002480601007387 */ /* 0x0001e80000100a00 */
[----:B0-----:R-:W2:Y:S04]  /*2b760*/  LDL.LU.64 R6, [R1+0x12e0] ;  /* 0x0012e00001067983 */ /* 0x001ea80000300a00 */
[----:B------:R-:W2:Y:S04]  /*2b770*/  LDL.LU.64 R4, [R1+0x12d8] ;  /* 0x0012d80001047983 */ /* 0x000ea80000300a00 */
        /* <DEDUP_REMOVED lines=30> */
[----:B------:R-:W4:Y:S04]  /*2b960*/  LDL.LU.64 R10, [R1+0x1278] ;  /* 0x00127800010a7983 */ /* 0x000f280000300a00 */
[----:B------:R-:W2:Y:S04]  /*2b970*/  LDL.LU.64 R8, [R1+0x1270] ;  /* 0x0012700001087983 */ /* 0x000ea80000300a00 */
[----:B------:R-:W-:Y:S04]  /*2b980*/  STL.64 [R1+0x11c0], R26 ;  /* 0x0011c01a01007387 */ /* 0x000fe80000100a00 */
[----:B------:R4:W-:Y:S02]  /*2b990*/  STL.64 [R1+0x11b8], R24 ;  /* 0x0011b81801007387 */ /* 0x0009e40000100a00 */
[----:B----4-:R-:W-:-:S02]  /*2b9a0*/  IMAD.MOV.U32 R24, RZ, RZ, R11 ;  /* 0x000000ffff187224 */ /* 0x010fc400078e000b */
[----:B--2---:R-:W-:Y:S01]  /*2b9b0*/  IMAD.MOV.U32 R25, RZ, RZ, R9 ;  /* 0x000000ffff197224 */ /* 0x004fe200078e0009 */
[----:B------:R-:W2:Y:S04]  /*2b9c0*/  LDL.LU R11, [R1+0x126c] ;  /* 0x00126c00010b7983 */ /* 0x000ea80000300800 */
[----:B------:R-:W4:Y:S04]  /*2b9d0*/  LDL.LU R9, [R1+0x1268] ;  /* 0x0012680001097983 */ /* 0x000f280000300800 */
[----:B------:R0:W-:Y:S02]  /*2b9e0*/  STL.64 [R1+0x11d0], R24 ;  /* 0x0011d01801007387 */ /* 0x0001e40000100a00 */
[----:B0-----:R-:W-:-:S02]  /*2b9f0*/  IMAD.MOV.U32 R24, RZ, RZ, R12 ;  /* 0x000000ffff187224 */ /* 0x001fc400078e000c */
[----:B------:R-:W-:Y:S01]  /*2ba00*/  IMAD.MOV.U32 R25, RZ, RZ, R13 ;  /* 0x000000ffff197224 */ /* 0x000fe200078e000d */
[----:B------:R-:W2:Y:S04]  /*2ba10*/  LDL.LU R12, [R1+0x1264] ;  /* 0x00126400010c7983 */ /* 0x000ea80000300800 */
[----:B------:R-:W2:Y:S01]  /*2ba20*/  LDL.LU R13, [R1+0x1260] ;  /* 0x00126000010d7983 */ /* 0x000ea20000300800 */
[----:B---3--:R-:W-:Y:S03]  /*2ba30*/  HMMA.16816.F32.BF16 R16, R20, R4, R16 ;  /* 0x000000041410723c */ /* 0x008fe60000041810 */
[----:B------:R0:W-:Y:S02]  /*2ba40*/  STL.64 [R1+0x11e8], R24 ;  /* 0x0011e81801007387 */ /* 0x0001e40000100a00 */
[----:B0-----:R-:W-:-:S02]  /*2ba50*/  IMAD.MOV.U32 R24, RZ, RZ, R8 ;  /* 0x000000ffff187224 */ /* 0x001fc400078e0008 */
[----:B------:R-:W3:-:S15]  /*2ba60*/  LDL.LU R8, [R1+0x125c] ;  /* 0x00125c0001087983 */ /* 0x000ede0000300800 */
[----:B------:R-:W-:-:S01]  /*2ba70*/  NOP ;  /* 0x0000000000007918 */ /* 0x000fc20000000000 */
[----:B------:R-:W-:Y:S04]  /*2ba80*/  STL.64 [R1+0x1f0], R16 ;  /* 0x0001f01001007387 */ /* 0x000fe80000100a00 */
[----:B------:R-:W-:Y:S01]  /*2ba90*/  STL.64 [R1+0x1f8], R18 ;  /* 0x0001f81201007387 */ /* 0x000fe20000100a00 */
[----:B----4-:R-:W-:-:S03]  /*2baa0*/  IMAD.MOV.U32 R25, RZ, RZ, R9 ;  /* 0x000000ffff197224 */ /* 0x010fc600078e0009 */
[----:B------:R-:W3:Y:S04]  /*2bab0*/  LDL.LU R9, [R1+0x1258] ;  /* 0x0012580001097983 */ /* 0x000ee80000300800 */
[----:B------:R2:W-:Y:S04]  /*2bac0*/  STL.64 [R1+0x1200], R24 ;  /* 0x0012001801007387 */ /* 0x0005e80000100a00 */
[----:B------:R-:W-:Y:S04]  /*2bad0*/  STL.64 [R1+0x1130], R6 ;  /* 0x0011300601007387 */ /* 0x000fe80000100a00 */
[----:B------:R0:W-:Y:S01]  /*2bae0*/  STL.64 [R1+0x1128], R4 ;  /* 0x0011280401007387 */ /* 0x0001e20000100a00 */
[----:B--2---:R-:W-:-:S02]  /*2baf0*/  IMAD.MOV.U32 R25, RZ, RZ, R12 ;  /* 0x000000ffff197224 */ /* 0x004fc400078e000c */
[----:B------:R-:W-:Y:S02]  /*2bb00*/  IMAD.MOV.U32 R24, RZ, RZ, R13 ;  /* 0x000000ffff187224 */ /* 0x000fe400078e000d */
[----:B0-----:R-:W-:Y:S02]  /*2bb10*/  IMAD.MOV.U32 R4, RZ, RZ, R15 ;  /* 0x000000ffff047224 */ /* 0x001fe400078e000f */
[----:B------:R-:W-:Y:S01]  /*2bb20*/  IMAD.MOV.U32 R5, RZ, RZ, R14 ;  /* 0x000000ffff057224 */ /* 0x000fe200078e000e */
[----:B------:R-:W-:Y:S04]  /*2bb30*/  STL.64 [R1+0x1218], R24 ;  /* 0x0012181801007387 */ /* 0x000fe80000100a00 */
[----:B------:R0:W-:Y:S04]  /*2bb40*/  STL.64 [R1+0x11c8], R4 ;  /* 0x0011c80401007387 */ /* 0x0001e80000100a00 */
[----:B0-----:R-:W2:Y:S04]  /*2bb50*/  LDL.LU R4, [R1+0x170] ;  /* 0x0001700001047983 */ /* 0x001ea80000300800 */
[----:B------:R-:W2:Y:S04]  /*2bb60*/  LDL.LU R5, [R1+0x174] ;  /* 0x0001740001057983 */ /* 0x000ea80000300800 */
[----:B------:R-:W4:Y:S04]  /*2bb70*/  LDL.LU R6, [R1+0x178] ;  /* 0x0001780001067983 */ /* 0x000f280000300800 */
[----:B------:R-:W4:Y:S04]  /*2bb80*/  LDL.LU R7, [R1+0x17c] ;  /* 0x00017c0001077983 */ /* 0x000f280000300800 */
        /* <DEDUP_REMOVED lines=10> */
[----:B----4-:R-:W-:Y:S04]  /*2bc30*/  STL.64 [R1+0x11e0], R6 ;  /* 0x0011e00601007387 */ /* 0x010fe80000100a00 */
        /* <DEDUP_REMOVED lines=8> */
[----:B------:R-:W2:Y:S04]  /*2bcc0*/  LDL.LU R5, [R1+0x194] ;  /* 0x0001940001057983 */ /* 0x000ea80000300800 */
[----:B------:R-:W4:Y:S04]  /*2bcd0*/  LDL.LU R6, [R1+0x198] ;  /* 0x0001980001067983 */ /* 0x000f280000300800 */
[----:B------:R-:W4:Y:S01]  /*2bce0*/  LDL.LU R7, [R1+0x19c] ;  /* 0x00019c0001077983 */ /* 0x000f220000300800 */
[C---:B---3--:R-:W-:Y:S03]  /*2bcf0*/  HMMA.16816.F32.BF16 R12, R20.reuse, R8, R12 ;  /* 0x00000008140c723c */ /* 0x048fe6000004180c */
        /* <DEDUP_REMOVED lines=14> */
[----:B0-----:R-:W3:Y:S04]  /*2bde0*/  LDL.LU.64 R14, [R1+0x1250] ;  /* 0x00125000010e7983 */ /* 0x001ee80000300a00 */
[----:B------:R-:W4:Y:S04]  /*2bdf0*/  LDL.LU.64 R12, [R1+0x1248] ;  /* 0x00124800010c7983 */ /* 0x000f280000300a00 */
[----:B------:R-:W-:Y:S04]  /*2be00*/  STL.64 [R1+0x1120], R10 ;  /* 0x0011200a01007387 */ /* 0x000fe80000100a00 */
[----:B------:R0:W-:Y:S04]  /*2be10*/  STL.64 [R1+0x1118], R8 ;  /* 0x0011180801007387 */ /* 0x0001e80000100a00 */
[----:B0-----:R-:W2:Y:S04]  /*2be20*/  LDL.LU R8, [R1+0x150] ;  /* 0x0001500001087983 */ /* 0x001ea80000300800 */
[----:B------:R-:W2:Y:S04]  /*2be30*/  LDL.LU R9, [R1+0x154] ;  /* 0x0001540001097983 */ /* 0x000ea80000300800 */
[----:B------:R-:W2:Y:S04]  /*2be40*/  LDL.LU R10, [R1+0x158] ;  /* 0x00015800010a7983 */ /* 0x000ea80000300800 */
[----:B------:R-:W2:Y:S01]  /*2be50*/  LDL.LU R11, [R1+0x15c] ;  /* 0x00015c00010b7983 */ /* 0x000ea20000300800 */
[----:B----4-:R-:W-:Y:S03]  /*2be60*/  HMMA.16816.F32.BF16 R20, R20, R12, R16 ;  /* 0x0000000c1414723c */ /* 0x010fe60000041810 */
[----:B------:R-:W4:Y:S04]  /*2be70*/  LDL.LU.64 R18, [R1+0x1240] ;  /* 0x0012400001127983 */ /* 0x000f280000300a00 */
[----:B------:R-:W2:-:S15]  /*2be80*/  LDL.LU.64 R16, [R1+0x1238] ;  /* 0x0012380001107983 */ /* 0x000e9e0000300a00 */
[----:B------:R-:W-:-:S01]  /*2be90*/  NOP ;  /* 0x0000000000007918 */ /* 0x000fc20000000000 */
[----:B------:R4:W-:Y:S04]  /*2bea0*/  STL.64 [R1+0x1c0], R20 ;  /* 0x0001c01401007387 */ /* 0x0009e80000100a00 */
[----:B------:R-:W-:Y:S01]  /*2beb0*/  STL.64 [R1+0x1c8], R22 ;  /* 0x0001c81601007387 */ /* 0x000fe20000100a00 */
[----:B----4-:R-:W-:Y:S02]  /*2bec0*/  IMAD.MOV.U32 R20, RZ, RZ, R18 ;  /* 0x000000ffff147224 */ /* 0x010fe400078e0012 */
[----:B------:R-:W-:Y:S01]  /*2bed0*/  IMAD.MOV.U32 R21, RZ, RZ, R19 ;  /* 0x000000ffff157224 */ /* 0x000fe200078e0013 */
[----:B------:R-:W2:Y:S04]  /*2bee0*/  LDL.LU R18, [R1+0x1234] ;  /* 0x0012340001127983 */ /* 0x000ea80000300800 */
[----:B------:R-:W2:Y:S04]  /*2bef0*/  LDL.LU R19, [R1+0x1230] ;  /* 0x0012300001137983 */ /* 0x000ea80000300800 */
[----:B---3--:R-:W-:Y:S04]  /*2bf00*/  STL.64 [R1+0x1108], R14 ;  /* 0x0011080e01007387 */ /* 0x008fe80000100a00 */
[----:B------:R0:W-:Y:S04]  /*2bf10*/  STL.64 [R1+0x1100], R12 ;  /* 0x0011000c01007387 */ /* 0x0001e80000100a00 */
[----:B0-----:R-:W3:Y:S04]  /*2bf20*/  LDL.LU R12, [R1+0x160] ;  /* 0x00016000010c7983 */ /* 0x001ee80000300800 */
[----:B------:R-:W3:Y:S04]  /*2bf30*/  LDL.LU R13, [R1+0x164] ;  /* 0x00016400010d7983 */ /* 0x000ee80000300800 */
[----:B------:R-:W3:Y:S04]  /*2bf40*/  LDL.LU R14, [R1+0x168] ;  /* 0x00016800010e7983 */ /* 0x000ee80000300800 */
[----:B------:R-:W3:Y:S01]  /*2bf50*/  LDL.LU R15, [R1+0x16c] ;  /* 0x00016c00010f7983 */ /* 0x000ee20000300800 */
[----:B--2---:R-:W-:Y:S03]  /*2bf60*/  HMMA.16816.F32.BF16 R24, R16, R24, R4 ;  /* 0x000000181018723c */ /* 0x004fe60000041804 */
[----:B------:R-:W2:Y:S04]  /*2bf70*/  LDL.LU.64 R6, [R1+0x1228] ;  /* 0x0012280001067983 */ /* 0x000ea80000300a00 */
[----:B------:R-:W2:-:S15]  /*2bf80*/  LDL.LU.64 R4, [R1+0x1220] ;  /* 0x0012200001047983 */ /* 0x000e9e0000300a00 */
[----:B------:R-:W-:-:S01]  /*2bf90*/  NOP ;  /* 0x0000000000007918 */ /* 0x000fc20000000000 */
[----:B------:R0:W-:Y:S04]  /*2bfa0*/  STL.64 [R1+0x1b0], R24 ;  /* 0x0001b01801007387 */ /* 0x0001e80000100a00 */
[----:B------:R2:W-:Y:S04]  /*2bfb0*/  STL.64 [R1+0x1b8], R26 ;  /* 0x0001b81a01007387 */ /* 0x0005e80000100a00 */
[----:B0-----:R-:W2:Y:S02]  /*2bfc0*/  LDL.LU.64 R24, [R1+0x1218] ;  /* 0x0012180001187983 */ /* 0x001ea40000300a00 */
[----:B--2---:R-:W-:Y:S02]  /*2bfd0*/  HMMA.16816.F32.BF16 R24, R16, R24, R4 ;  /* 0x000000181018723c */ /* 0x004fe40000041804 */
[----:B------:R-:W2:Y:S04]  /*2bfe0*/  LDL.LU.64 R6, [R1+0x1210] ;  /* 0x0012100001067983 */ /* 0x000ea80000300a00 */
[----:B------:R-:W2:-:S15]  /*2bff0*/  LDL.LU.64 R4, [R1+0x1208] ;  /* 0x0012080001047983 */ /* 0x000e9e0000300a00 */
[----:B------:R-:W-:-:S02]  /*2c000*/  NOP ;  /* 0x0000000000007918 */ /* 0x000fc40000000000 */
        /* <DEDUP_REMOVED lines=18> */
[----:B------:R-:W2:-:S15]  /*2c130*/  LDL.LU.64 R4, [R1+0x11c8] ;  /* 0x0011c80001047983 */ /* 0x000e9e0000300a00 */
[----:B------:R-:W-:-:S06]  /*2c140*/  NOP ;  /* 0x0000000000007918 */ /* 0x000fcc0000000000 */
[----:B------:R-:W-:Y:S04]  /*2c150*/  STL.64 [R1+0x170], R24 ;  /* 0x0001701801007387 */ /* 0x000fe80000100a00 */
[----:B------:R0:W-:Y:S04]  /*2c160*/  STL.64 [R1+0x178], R26 ;  /* 0x0001781a01007387 */ /* 0x0001e80000100a00 */
[----:B0-----:R-:W4:Y:S01]  /*2c170*/  LDL.LU.64 R26, [R1+0x11c0] ;  /* 0x0011c000011a7983 */ /* 0x001f220000300a00 */
[----:B---3--:R-:W-:Y:S03]  /*2c180*/  HMMA.16816.F32.BF16 R12, R16, R20, R12 ;  /* 0x00000014100c723c */ /* 0x008fe6000004180c */
[----:B------:R-:W3:-:S15]  /*2c190*/  LDL.LU.64 R24, [R1+0x11b8] ;  /* 0x0011b80001187983 */ /* 0x000ede0000300a00 */
[----:B------:R-:W-:-:S05]  /*2c1a0*/  NOP ;  /* 0x0000000000007918 */ /* 0x000fca0000000000 */
[----:B------:R-:W-:Y:S04]  /*2c1b0*/  STL.64 [R1+0x160], R12 ;  /* 0x0001600c01007387 */ /* 0x000fe80000100a00 */
[----:B------:R-:W-:Y:S01]  /*2c1c0*/  STL.64 [R1+0x168], R14 ;  /* 0x0001680e01007387 */ /* 0x000fe20000100a00 */
[----:B--2---:R-:W-:Y:S07]  /*2c1d0*/  HMMA.16816.F32.BF16 R8, R16, R4, R8 ;  /* 0x000000041008723c */ /* 0x004fee0000041808 */
[----:B------:R-:W-:-:S02]  /*2c1e0*/  IMAD.MOV.U32 R5, RZ, RZ, R28 ;  /* 0x000000ffff057224 */ /* 0x000fc400078e001c */
[----:B----4-:R-:W-:Y:S02]  /*2c1f0*/  IMAD.MOV.U32 R4, RZ, RZ, R27 ;  /* 0x000000ffff047224 */ /* 0x010fe400078e001b */
[----:B------:R-:W2:-:S12]  /*2c200*/  LDL.LU R27, [R1+0x11b4] ;  /* 0x0011b400011b7983 */ /* 0x000e980000300800 */
[----:B------:R0:W-:Y:S04]  /*2c210*/  STL.64 [R1+0x150], R8 ;  /* 0x0001500801007387 */ /* 0x0001e80000100a00 */
[----:B------:R1:W-:Y:S04]  /*2c220*/  STL.64 [R1+0x158], R10 ;  /* 0x0001580a01007387 */ /* 0x0003e80000100a00 */
[----:B------:R-:W4:Y:S04]  /*2c230*/  LDL.LU R28, [R1+0x11b0] ;  /* 0x0011b000011c7983 */ /* 0x000f280000300800 */
[----:B------:R3:W-:Y:S04]  /*2c240*/  STL.64 [R1+0x1148], R4 ;  /* 0x0011480401007387 */ /* 0x0007e80000100a00 */
[----:B0-----:R-:W2:Y:S04]  /*2c250*/  LDL.LU R8, [R1+0xe0] ;  /* 0x0000e00001087983 */ /* 0x001ea80000300800 */
[----:B------:R-:W2:Y:S04]  /*2c260*/  LDL.LU R9, [R1+0xe4] ;  /* 0x0000e40001097983 */ /* 0x000ea80000300800 */
[----:B-1----:R-:W2:Y:S04]  /*2c270*/  LDL.LU R10, [R1+0xe8] ;  /* 0x0000e800010a7983 */ /* 0x002ea80000300800 */
[----:B------:R-:W2:Y:S04]  /*2c280*/  LDL.LU R11, [R1+0xec] ;  /* 0x0000ec00010b7983 */ /* 0x000ea80000300800 */
[----:B------:R-:W2:Y:S01]  /*2c290*/  LDL.LU R20, [R1+0x40] ;  /* 0x0000400001147983 */ /* 0x000ea20000300800 */
[----:B------:R-:W-:-:S03]  /*2c2a0*/  IMAD.MOV.U32 R21, RZ, RZ, R2 ;  /* 0x000000ffff157224 */ /* 0x000fc600078e0002 */
[----:B------:R-:W2:Y:S01]  /*2c2b0*/  LDL.LU R2, [R1+0x11ac] ;  /* 0x0011ac0001027983 */ /* 0x000ea20000300800 */
[----:B---3--:R-:W-:Y:S02]  /*2c2c0*/  IMAD.MOV.U32 R4, RZ, RZ, R29 ;  /* 0x000000ffff047224 */ /* 0x008fe400078e001d */
[----:B------:R-:W-:Y:S02]  /*2c2d0*/  IMAD.MOV.U32 R5, RZ, RZ, R26 ;  /* 0x000000ffff057224 */ /* 0x000fe400078e001a */
[----:B----4-:R-:W-:Y:S02]  /*2c2e0*/  IMAD.MOV.U32 R12, RZ, RZ, R28 ;  /* 0x000000ffff0c7224 */ /* 0x010fe400078e001c */
[----:B--2---:R-:W-:Y:S01]  /*2c2f0*/  IMAD.MOV.U32 R13, RZ, RZ, R27 ;  /* 0x000000ffff0d7224 */ /* 0x004fe200078e001b */
[----:B------:R0:W-:Y:S04]  /*2c300*/  STL.64 [R1+0x1198], R20 ;  /* 0x0011981401007387 */ /* 0x0001e80000100a00 */
[----:B------:R-:W2:Y:S04]  /*2c310*/  LDL.LU R29, [R1+0x11a8] ;  /* 0x0011a800011d7983 */ /* 0x000ea80000300800 */
[----:B------:R-:W3:Y:S04]  /*2c320*/  LDL.LU R26, [R1+0x11a4] ;  /* 0x0011a400011a7983 */ /* 0x000ee80000300800 */
[----:B------:R-:W4:Y:S04]  /*2c330*/  LDL.LU R28, [R1+0x11a0] ;  /* 0x0011a000011c7983 */ /* 0x000f280000300800 */
[----:B0-----:R-:W2:Y:S04]  /*2c340*/  LDL.LU R20, [R1+0x140] ;  /* 0x0001400001147983 */ /* 0x001ea80000300800 */
[----:B------:R-:W2:Y:S04]  /*2c350*/  LDL.LU R21, [R1+0x144] ;  /* 0x0001440001157983 */ /* 0x000ea80000300800 */
[----:B------:R-:W2:Y:S04]  /*2c360*/  LDL.LU R22, [R1+0x148] ;  /* 0x0001480001167983 */ /* 0x000ea80000300800 */
[----:B------:R-:W2:Y:S04]  /*2c370*/  LDL.LU R23, [R1+0x14c] ;  /* 0x00014c0001177983 */ /* 0x000ea80000300800 */
[----:B------:R-:W3:Y:S04]  /*2c380*/  LDL R27, [R1+0x460] ;  /* 0x00046000011b7983 */ /* 0x000ee80000100800 */
[----:B---3--:R-:W-:Y:S04]  /*2c390*/  STL.64 [R1+0x1190], R26 ;  /* 0x0011901a01007387 */ /* 0x008fe80000100a00 */
[----:B------:R0:W-:Y:S04]  /*2c3a0*/  STL.64 [R1+0x1188], R24 ;  /* 0x0011881801007387 */ /* 0x0001e80000100a00 */
[----:B0-----:R-:W3:Y:S04]  /*2c3b0*/  LDL.LU R24, [R1+0x130] ;  /* 0x0001300001187983 */ /* 0x001ee80000300800 */
[----:B------:R-:W3:Y:S04]  /*2c3c0*/  LDL.LU R25, [R1+0x134] ;  /* 0x0001340001197983 */ /* 0x000ee80000300800 */
[----:B------:R-:W3:Y:S04]  /*2c3d0*/  LDL.LU R26, [R1+0x138] ;  /* 0x00013800011a7983 */ /* 0x000ee80000300800 */
[----:B------:R-:W3:Y:S04]  /*2c3e0*/  LDL.LU R27, [R1+0x13c] ;  /* 0x00013c00011b7983 */ /* 0x000ee80000300800 */
        /* <DEDUP_REMOVED lines=9> */
[----:B------:R-:W2:Y:S04]  /*2c480*/  LDL.LU R6, [R1+0x128] ;  /* 0x0001280001067983 */ /* 0x000ea80000300800 */
[----:B------:R-:W2:Y:S04]  /*2c490*/  LDL.LU R7, [R1+0x12c] ;  /* 0x00012c0001077983 */ /* 0x000ea80000300800 */
[----:B------:R-:W-:Y:S04]  /*2c4a0*/  STL.64 [R1+0x1140], R10 ;  /* 0x0011400a01007387 */ /* 0x000fe80000100a00 */
[----:B------:R0:W-:Y:S04]  /*2c4b0*/  STL.64 [R1+0x1138], R8 ;  /* 0x0011380801007387 */ /* 0x0001e80000100a00 */
[----:B0-----:R-:W4:Y:S04]  /*2c4c0*/  LDL.LU R8, [R1+0xf0] ;  /* 0x0000f00001087983 */ /* 0x001f280000300800 */
[----:B------:R-:W4:Y:S04]  /*2c4d0*/  LDL.LU R9, [R1+0xf4] ;  /* 0x0000f40001097983 */ /* 0x000f280000300800 */
[----:B------:R-:W3:Y:S04]  /*2c4e0*/  LDL.LU R10, [R1+0xf8] ;  /* 0x0000f800010a7983 */ /* 0x000ee80000300800 */
[----:B------:R-:W3:Y:S01]  /*2c4f0*/  LDL.LU R11, [R1+0xfc] ;  /* 0x0000fc00010b7983 */ /* 0x000ee20000300800 */
[C---:B------:R-:W-:Y:S03]  /*2c500*/  HMMA.16816.F32.BF16 R12, R16.reuse, R12, R20 ;  /* 0x0000000c100c723c */ /* 0x040fe60000041814 */
[----:B---3--:R-:W-:Y:S04]  /*2c510*/  STL.64 [R1+0x1158], R10 ;  /* 0x0011580a01007387 */ /* 0x008fe80000100a00 */
[----:B----4-:R0:W-:Y:S04]  /*2c520*/  STL.64 [R1+0x1150], R8 ;  /* 0x0011500801007387 */ /* 0x0101e80000100a00 */
[----:B0-----:R-:W3:Y:S04]  /*2c530*/  LDL.LU R8, [R1+0x100] ;  /* 0x0001000001087983 */ /* 0x001ee80000300800 */
[----:B------:R-:W3:Y:S04]  /*2c540*/  LDL.LU R9, [R1+0x104] ;  /* 0x0001040001097983 */ /* 0x000ee80000300800 */
[----:B------:R-:W3:Y:S04]  /*2c550*/  LDL.LU R10, [R1+0x108] ;  /* 0x00010800010a7983 */ /* 0x000ee80000300800 */
[----:B------:R-:W3:Y:S04]  /*2c560*/  LDL.LU R11, [R1+0x10c] ;  /* 0x00010c00010b7983 */ /* 0x000ee80000300800 */
[----:B------:R-:W4:Y:S04]  /*2c570*/  LDL.LU.64 R20, [R1+0x1198] ;  /* 0x0011980001147983 */ /* 0x000f280000300a00 */
[----:B------:R0:W-:Y:S04]  /*2c580*/  STL.64 [R1+0x140], R12 ;  /* 0x0001400c01007387 */ /* 0x0001e80000100a00 */
[----:B------:R1:W-:Y:S04]  /*2c590*/  STL.64 [R1+0x148], R14 ;  /* 0x0001480e01007387 */ /* 0x0003e80000100a00 */
[----:B0-----:R-:W3:Y:S04]  /*2c5a0*/  LDL.LU R12, [R1+0xd0] ;  /* 0x0000d000010c7983 */ /* 0x001ee80000300800 */
[----:B------:R-:W3:Y:S04]  /*2c5b0*/  LDL.LU R13, [R1+0xd4] ;  /* 0x0000d400010d7983 */ /* 0x000ee80000300800 */
[----:B-1----:R-:W3:Y:S01]  /*2c5c0*/  LDL.LU R14, [R1+0xd8] ;  /* 0x0000d800010e7983 */ /* 0x002ee20000300800 */
[----:B----4-:R-:W-:Y:S03]  /*2c5d0*/  HMMA.16816.F32.BF16 R20, R16, R20, R24 ;  /* 0x000000141014723c */ /* 0x010fe60000041818 */
[----:B------:R-:W4:Y:S04]  /*2c5e0*/  LDL.LU.64 R26, [R1+0x1190] ;  /* 0x00119000011a7983 */ /* 0x000f280000300a00 */
[----:B------:R-:W2:Y:S01]  /*2c5f0*/  LDL.LU.64 R24, [R1+0x1188] ;  /* 0x0011880001187983 */ /* 0x000ea20000300a00 */
[----:B------:R-:W-:-:S15]  /*2c600*/  IMAD.MOV.U32 R15, RZ, RZ, R28 ;  /* 0x000000ffff0f7224 */ /* 0x000fde00078e001c */
[----:B------:R-:W-:Y:S04]  /*2c610*/  STL.64 [R1+0x130], R20 ;  /* 0x0001301401007387 */ /* 0x000fe80000100a00 */
[----:B------:R-:W-:Y:S01]  /*2c620*/  STL [R1+0x138], R22 ;  /* 0x0001381601007387 */ /* 0x000fe20000100800 */
[----:B------:R-:W-:-:S05]  /*2c630*/  IMAD.MOV.U32 R28, RZ, RZ, R23 ;  /* 0x000000ffff1c7224 */ /* 0x000fca00078e0017 */
[----:B------:R-:W-:Y:S04]  /*2c640*/  STL [R1+0xf80], R28 ;  /* 0x000f801c01007387 */ /* 0x000fe80000100800 */
[----:B----4-:R-:W0:Y:S04]  /*2c650*/  LDSM.16.MT88.4 R20, [R27+UR5+0x8c00] ;  /* 0x008c00051b14783b */ /* 0x010e280008004200 */
[----:B0-----:R0:W-:Y:S02]  /*2c660*/  STL.64 [R1+0x10f8], R22 ;  /* 0x0010f81601007387 */ /* 0x0011e40000100a00 */
[----:B0-----:R-:W-:-:S02]  /*2c670*/  IMAD.MOV.U32 R23, RZ, RZ, R26 ;  /* 0x000000ffff177224 */ /* 0x001fc400078e001a */
[----:B--2---:R-:W-:Y:S01]  /*2c680*/  HMMA.16816.F32.BF16 R24, R16, R24, R4 ;  /* 0x000000181018723c */ /* 0x004fe20000041804 */
[----:B------:R0:W-:Y:S04]  /*2c690*/  STL.64 [R1+0x10f0], R20 ;  /* 0x0010f01401007387 */ /* 0x0001e80000100a00 */
[----:B0-----:R-:W2:Y:S04]  /*2c6a0*/  LDL.LU R20, [R1+0x1d0] ;  /* 0x0001d00001147983 */ /* 0x001ea80000300800 */
[----:B------:R-:W2:Y:S04]  /*2c6b0*/  LDL.LU R21, [R1+0x1d4] ;  /* 0x0001d40001157983 */ /* 0x000ea80000300800 */
[----:B------:R-:W2:Y:S04]  /*2c6c0*/  LDL.LU R22, [R1+0x1d8] ;  /* 0x0001d80001167983 */ /* 0x000ea80000300800 */
[----:B------:R-:W4:Y:S04]  /*2c6d0*/  LDL.LU.64 R6, [R1+0x1180] ;  /* 0x0011800001067983 */ /* 0x000f280000300a00 */
[----:B------:R-:W4:Y:S04]  /*2c6e0*/  LDL.LU.64 R4, [R1+0x1178] ;  /* 0x0011780001047983 */ /* 0x000f280000300a00 */
[----:B------:R-:W-:Y:S04]  /*2c6f0*/  STL.64 [R1+0x120], R24 ;  /* 0x0001201801007387 */ /* 0x000fe80000100a00 */
[----:B------:R0:W-:Y:S04]  /*2c700*/  STL.64 [R1+0x128], R26 ;  /* 0x0001281a01007387 */ /* 0x0001e80000100a00 */
[----:B0-----:R-:W3:Y:S04]  /*2c710*/  LDL.LU R27, [R1+0x1170] ;  /* 0x00117000011b7983 */ /* 0x001ee80000300800 */
[----:B---3--:R-:W0:Y:S04]  /*2c720*/  LDSM.16.MT88.4 R24, [R27+UR5+0x8c00] ;  /* 0x008c00051b18783b */ /* 0x008e280008004200 */
[----:B0-----:R-:W-:Y:S04]  /*2c730*/  STL.64 [R1+0x1010], R26 ;  /* 0x0010101a01007387 */ /* 0x001fe80000100a00 */
[----:B------:R0:W-:Y:S02]  /*2c740*/  STL.64 [R1+0x1008], R24 ;  /* 0x0010081801007387 */ /* 0x0001e40000100a00 */
[----:B0-----:R-:W-:-:S02]  /*2c750*/  IMAD.MOV.U32 R24, RZ, RZ, R3 ;  /* 0x000000ffff187224 */ /* 0x001fc400078e0003 */
[----:B------:R-:W-:Y:S01]  /*2c760*/  IMAD.MOV.U32 R25, RZ, RZ, R0 ;  /* 0x000000ffff197224 */ /* 0x000fe200078e0000 */
[----:B------:R-:W3:Y:S04]  /*2c770*/  LDL.LU R3, [R1+0x116c] ;  /* 0x00116c0001037983 */ /* 0x000ee80000300800 */
[----:B------:R-:W2:Y:S02]  /*2c780*/  LDL.LU R0, [R1+0x1168] ;  /* 0x0011680001007983 */ /* 0x000ea40000300800 */
[----:B----4-:R-:W-:Y:S02]  /*2c790*/  HMMA.16816.F32.BF16 R24, R16, R24, R4 ;  /* 0x000000181018723c */ /* 0x010fe40000041804 */
[----:B------:R-:W4:-:S15]  /*2c7a0*/  LDL.LU.64 R4, [R1+0x1160] ;  /* 0x0011600001047983 */ /* 0x000f1e0000300a00 */
[----:B------:R-:W-:-:S06]  /*2c7b0*/  NOP ;  /* 0x0000000000007918 */ /* 0x000fcc0000000000 */
[----:B------:R-:W-:Y:S04]  /*2c7c0*/  STL.64 [R1+0x110], R24 ;  /* 0x0001101801007387 */ /* 0x000fe80000100a00 */
[----:B------:R0:W-:Y:S01]  /*2c7d0*/  STL [R1+0x118], R26 ;  /* 0x0001181a01007387 */ /* 0x0001e20000100800 */
[----:B------:R-:W-:-:S03]  /*2c7e0*/  IMAD.MOV.U32 R28, RZ, RZ, R27 ;  /* 0x000000ffff1c7224 */ /* 0x000fc600078e001b */
[----:B------:R-:W3:Y:S04]  /*2c7f0*/  LDL R27, [R1+0xbc] ;  /* 0x0000bc00011b7983 */ /* 0x000ee80000100800 */
[----:B0-----:R-:W3:Y:S01]  /*2c800*/  LDL R26, [R1+0xb8] ;  /* 0x0000b800011a7983 */ /* 0x001ee20000100800 */
[C---:B----4-:R-:W-:Y:S03]  /*2c810*/  HMMA.16816.F32.BF16 R4, R16.reuse, R4, R8 ;  /* 0x000000041004723c */ /* 0x050fe60000041808 */
[----:B---3--:R0:W-:Y:S04]  /*2c820*/  STL.64 [R1+0x10e8], R26 ;  /* 0x0010e81a01007387 */ /* 0x0081e80000100a00 */
[----:B0-----:R-:W3:Y:S04]  /*2c830*/  LDL.LU.64 R26, [R1+0xc8] ;  /* 0x0000c800011a7983 */ /* 0x001ee80000300a00 */
[----:B------:R-:W-:Y:S04]  /*2c840*/  STL [R1+0xf84], R28 ;  /* 0x000f841c01007387 */ /* 0x000fe80000100800 */
[----:B------:R-:W4:Y:S04]  /*2c850*/  LDL.LU.64 R10, [R1+0x1158] ;  /* 0x00115800010a7983 */ /* 0x000f280000300a00 */
[----:B------:R-:W4:Y:S04]  /*2c860*/  LDL.LU.64 R8, [R1+0x1150] ;  /* 0x0011500001087983 */ /* 0x000f280000300a00 */
[----:B------:R0:W-:Y:S04]  /*2c870*/  STL.64 [R1+0x100], R4 ;  /* 0x0001000401007387 */ /* 0x0001e80000100a00 */
[----:B------:R4:W-:Y:S04]  /*2c880*/  STL.64 [R1+0x108], R6 ;  /* 0x0001080601007387 */ /* 0x0009e80000100a00 */
[----:B0-----:R-:W4:Y:S02]  /*2c890*/  LDL.LU.64 R4, [R1+0x1148] ;  /* 0x0011480001047983 */ /* 0x001f240000300a00 */
[----:B----4-:R-:W-:Y:S02]  /*2c8a0*/  HMMA.16816.F32.BF16 R4, R16, R4, R8 ;  /* 0x000000041004723c */ /* 0x010fe40000041808 */
[----:B------:R-:W4:Y:S04]  /*2c8b0*/  LDL.LU.64 R10, [R1+0x1140] ;  /* 0x00114000010a7983 */ /* 0x000f280000300a00 */
[----:B------:R-:W4:-:S15]  /*2c8c0*/  LDL.LU.64 R8, [R1+0x1138] ;  /* 0x0011380001087983 */ /* 0x000f1e0000300a00 */
[----:B------:R-:W-:-:S02]  /*2c8d0*/  NOP ;  /* 0x0000000000007918 */ /* 0x000fc40000000000 */
[----:B------:R-:W-:Y:S04]  /*2c8e0*/  STL.64 [R1+0xf0], R4 ;  /* 0x0000f00401007387 */ /* 0x000fe80000100a00 */
[----:B------:R0:W-:Y:S01]  /*2c8f0*/  STL [R1+0xf8], R6 ;  /* 0x0000f80601007387 */ /* 0x0001e20000100800 */
[----:B------:R-:W-:-:S03]  /*2c900*/  IMAD.MOV.U32 R28, RZ, RZ, R7 ;  /* 0x000000ffff1c7224 */ /* 0x000fc600078e0007 */
[----:B0-----:R-:W2:Y:S04]  /*2c910*/  LDL.LU.64 R6, [R1+0x1130] ;  /* 0x0011300001067983 */ /* 0x001ea80000300a00 */
[----:B------:R-:W4:Y:S04]  /*2c920*/  LDL.LU.64 R4, [R1+0x1128] ;  /* 0x0011280001047983 */ /* 0x000f280000300a00 */
[----:B------:R-:W-:Y:S01]  /*2c930*/  STL [R1+0xfc0], R28 ;  /* 0x000fc01c01007387 */ /* 0x000fe20000100800 */
[----:B----4-:R-:W-:-:S15]  /*2c940*/  HMMA.16816.F32.BF16 R8, R16, R4, R8 ;  /* 0x000000041008723c */ /* 0x010fde0000041808 */
[----:B------:R-:W-:-:S08]  /*2c950*/  NOP ;  /* 0x0000000000007918 */ /* 0x000fd00000000000 */
[----:B------:R-:W-:Y:S04]  /*2c960*/  STL.64 [R1+0xe0], R8 ;  /* 0x0000e00801007387 */ /* 0x000fe80000100a00 */
[----:B------:R0:W-:Y:S04]  /*2c970*/  STL.64 [R1+0xe8], R10 ;  /* 0x0000e80a01007387 */ /* 0x0001e80000100a00 */
[----:B0-----:R-:W4:Y:S04]  /*2c980*/  LDL.LU.64 R10, [R1+0x1120] ;  /* 0x00112000010a7983 */ /* 0x001f280000300a00 */
[----:B------:R-:W3:Y:S04]  /*2c990*/  LDL.LU.64 R8, [R1+0x1118] ;  /* 0x0011180001087983 */ /* 0x000ee80000300a00 */
[----:B--2---:R0:W-:Y:S04]  /*2c9a0*/  STL.64 [R1+0x10d0], R6 ;  /* 0x0010d00601007387 */ /* 0x0041e80000100a00 */
[----:B------:R-:W2:Y:S04]  /*2c9b0*/  LDL.LU R4, [R1+0x2c0] ;  /* 0x0002c00001047983 */ /* 0x000ea80000300800 */
[----:B------:R-:W2:Y:S01]  /*2c9c0*/  LDL.LU R5, [R1+0x2c4] ;  /* 0x0002c40001057983 */ /* 0x000ea20000300800 */
[----:B0-----:R-:W-:-:S02]  /*2c9d0*/  IMAD.MOV.U32 R6, RZ, RZ, R0 ;  /* 0x000000ffff067224 */ /* 0x001fc400078e0000 */
[----:B------:R-:W-:Y:S01]  /*2c9e0*/  IMAD.MOV.U32 R7, RZ, RZ, R3 ;  /* 0x000000ffff077224 */ /* 0x000fe200078e0003 */
[----:B------:R-:W2:Y:S04]  /*2c9f0*/  LDL.LU R0, [R1+0x1114] ;  /* 0x0011140001007983 */ /* 0x000ea80000300800 */
[----:B------:R-:W2:Y:S01]  /*2ca00*/  LDL.LU R3, [R1+0x1110] ;  /* 0x0011100001037983 */ /* 0x000ea20000300800 */
[----:B---3--:R-:W-:-:S15]  /*2ca10*/  HMMA.16816.F32.BF16 R12, R16, R8, R12 ;  /* 0x00000008100c723c */ /* 0x008fde000004180c */
[----:B------:R-:W-:-:S08]  /*2ca20*/  NOP ;  /* 0x0000000000007918 */ /* 0x000fd00000000000 */
[----:B------:R-:W-:Y:S04]  /*2ca30*/  STL.64 [R1+0xd0], R12 ;  /* 0x0000d00c01007387 */ /* 0x000fe80000100a00 */
[----:B------:R0:W-:Y:S04]  /*2ca40*/  STL.64 [R1+0xd8], R14 ;  /* 0x0000d80e01007387 */ /* 0x0001e80000100a00 */
[----:B0-----:R-:W3:Y:S04]  /*2ca50*/  LDL.LU.64 R14, [R1+0x1108] ;  /* 0x00110800010e7983 */ /* 0x001ee80000300a00 */
[----:B------:R-:W4:Y:S02]  /*2ca60*/  LDL.LU.64 R12, [R1+0x1100] ;  /* 0x00110000010c7983 */ /* 0x000f240000300a00 */
[----:B----4-:R-:W-:Y:S02]  /*2ca70*/  HMMA.16816.F32.BF16 R16, R16, R12, R20 ;  /* 0x0000000c1010723c */ /* 0x010fe40000041814 */
[----:B------:R-:W4:Y:S04]  /*2ca80*/  LDL.LU.64 R22, [R1+0x10f8] ;  /* 0x0010f80001167983 */ /* 0x000f280000300a00 */
[----:B------:R-:W4:Y:S04]  /*2ca90*/  LDL.LU.64 R20, [R1+0x10f0] ;  /* 0x0010f00001147983 */ /* 0x000f280000300a00 */
[----:B---3--:R0:W-:Y:S04]  /*2caa0*/  STL.64 [R1+0x10d8], R14 ;  /* 0x0010d80e01007387 */ /* 0x0081e80000100a00 */
[----:B------:R-:W3:Y:S04]  /*2cab0*/  LDL.LU R12, [R1+0x2a0] ;  /* 0x0002a000010c7983 */ /* 0x000ee80000300800 */
[----:B------:R-:W3:Y:S01]  /*2cac0*/  LDL.LU R13, [R1+0x2a4] ;  /* 0x0002a400010d7983 */ /* 0x000ee20000300800 */
[----:B0-----:R-:W-:-:S02]  /*2cad0*/  IMAD.MOV.U32 R14, RZ, RZ, R11 ;  /* 0x000000ffff0e7224 */ /* 0x001fc400078e000b */
[----:B------:R-:W-:Y:S02]  /*2cae0*/  IMAD.MOV.U32 R15, RZ, RZ, R10 ;  /* 0x000000ffff0f7224 */ /* 0x000fe400078e000a */
[----:B------:R-:W-:Y:S02]  /*2caf0*/  IMAD.MOV.U32 R10, RZ, RZ, R26 ;  /* 0x000000ffff0a7224 */ /* 0x000fe400078e001a */
[----:B------:R-:W-:Y:S01]  /*2cb00*/  IMAD.MOV.U32 R11, RZ, RZ, R27 ;  /* 0x000000ffff0b7224 */ /* 0x000fe200078e001b */
[----:B------:R2:W-:Y:S04]  /*2cb10*/  STL.64 [R1+0xee8], R18 ;  /* 0x000ee81201007387 */ /* 0x0005e80000100a00 */
[----:B------:R-:W-:Y:S01]  /*2cb20*/  STL.64 [R1+0xee0], R16 ;  /* 0x000ee01001007387 */ /* 0x000fe20000100a00 */
        /* <DEDUP_REMOVED lines=8> */
[----:B------:R1:W-:Y:S01]  /*2cbb0*/  STL.64 [R1+0x458], R6 ;  /* 0x0004580601007387 */ /* 0x0003e20000100a00 */
[----:B0-----:R-:W-:Y:S02]  /*2cbc0*/  IMAD.MOV.U32 R4, RZ, RZ, R29 ;  /* 0x000000ffff047224 */ /* 0x001fe400078e001d */
[----:B------:R-:W-:Y:S01]  /*2cbd0*/  IMAD.MOV.U32 R5, RZ, RZ, R2 ;  /* 0x000000ffff057224 */ /* 0x000fe200078e0002 */
[----:B------:R-:W4:Y:S04]  /*2cbe0*/  LDL.LU R29, [R1+0x10e4] ;  /* 0x0010e400011d7983 */ /* 0x000f280000300800 */
[----:B------:R-:W3:Y:S04]  /*2cbf0*/  LDL.LU R2, [R1+0x10e0] ;  /* 0x0010e00001027983 */ /* 0x000ee80000300800 */
[----:B-1----:R-:W2:Y:S04]  /*2cc00*/  LDL.LU R6, [R1+0x298] ;  /* 0x0002980001067983 */ /* 0x002ea80000300800 */
[----:B------:R-:W2:Y:S04]  /*2cc10*/  LDL.LU R7, [R1+0x29c] ;  /* 0x00029c0001077983 */ /* 0x000ea80000300800 */
[----:B------:R4:W-:Y:S04]  /*2cc20*/  STL.64 [R1+0x10c0], R10 ;  /* 0x0010c00a01007387 */ /* 0x0009e80000100a00 */
[----:B------:R-:W2:Y:S04]  /*2cc30*/  LDL.LU R8, [R1+0x2b0] ;  /* 0x0002b00001087983 */ /* 0x000ea80000300800 */
[----:B------:R-:W2:Y:S04]  /*2cc40*/  LDL.LU R9, [R1+0x2b4] ;  /* 0x0002b40001097983 */ /* 0x000ea80000300800 */
[----:B------:R-:W-:Y:S04]  /*2cc50*/  STL [R1+0xe14], R0 ;  /* 0x000e140001007387 */ /* 0x000fe80000100800 */
[----:B------:R-:W-:Y:S01]  /*2cc60*/  STL [R1+0xe10], R3 ;  /* 0x000e100301007387 */ /* 0x000fe20000100800 */
[----:B----4-:R-:W-:-:S02]  /*2cc70*/  IMAD.MOV.U32 R10, RZ, RZ, R29 ;  /* 0x000000ffff0a7224 */ /* 0x010fc400078e001d */
[----:B---3--:R-:W-:-:S07]  /*2cc80*/  IMAD.MOV.U32 R11, RZ, RZ, R2 ;  /* 0x000000ffff0b7224 */ /* 0x008fce00078e0002 */
[----:B--2---:R-:W-:-:S15]  /*2cc90*/  HMMA.16816.F32.BF16 R24, R20, R26, R8 ;  /* 0x0000001a1418723c */ /* 0x004fde0000041808 */
[----:B------:R-:W-:-:S08]  /*2cca0*/  NOP ;  /* 0x0000000000007918 */ /* 0x000fd00000000000 */
[----:B------:R-:W-:Y:S04]  /*2ccb0*/  STL.64 [R1+0x440], R24 ;  /* 0x0004401801007387 */ /* 0x000fe80000100a00 */
[----:B------:R0:W-:Y:S04]  /*2ccc0*/  STL.64 [R1+0x448], R26 ;  /* 0x0004481a01007387 */ /* 0x0001e80000100a00 */
[----:B------:R-:W2:Y:S04]  /*2ccd0*/  LDL.LU.64 R10, [R1+0x88] ;  /* 0x00008800010a7983 */ /* 0x000ea80000300a00 */
[----:B0-----:R-:W3:Y:S04]  /*2cce0*/  LDL.LU.64 R26, [R1+0x48] ;  /* 0x00004800011a7983 */ /* 0x001ee80000300a00 */
[----:B---3--:R0:W-:Y:S04]  /*2ccf0*/  STL.64 [R1+0x1098], R26 ;  /* 0x0010981a01007387 */ /* 0x0081e80000100a00 */
[----:B0-----:R-:W3:Y:S04]  /*2cd00*/  LDL.64 R26, [R1+0x68] ;  /* 0x00006800011a7983 */ /* 0x001ee80000100a00 */
[----:B---3--:R0:W-:Y:S04]  /*2cd10*/  STL.64 [R1+0x10b0], R26 ;  /* 0x0010b01a01007387 */ /* 0x0081e80000100a00 */
[----:B0-----:R-:W3:Y:S01]  /*2cd20*/  LDL.LU.64 R26, [R1+0xa8] ;  /* 0x0000a800011a7983 */ /* 0x001ee20000300a00 */
[----:B------:R-:W-:-:S02]  /*2cd30*/  IMAD.MOV.U32 R2, RZ, RZ, R24 ;  /* 0x000000ffff027224 */ /* 0x000fc400078e0018 */
[----:B------:R-:W-:-:S03]  /*2cd40*/  IMAD.MOV.U32 R29, RZ, RZ, R25 ;  /* 0x000000ffff1d7224 */ /* 0x000fc600078e0019 */
[----:B------:R-:W-:Y:S04]  /*2cd50*/  STL [R1+0xe1c], R2 ;  /* 0x000e1c0201007387 */ /* 0x000fe80000100800 */
[----:B------:R-:W-:Y:S01]  /*2cd60*/  STL [R1+0xe18], R29 ;  /* 0x000e181d01007387 */ /* 0x000fe20000100800 */
[----:B---3--:R-:W-:-:S15]  /*2cd70*/  HMMA.16816.F32.BF16 R12, R20, R26, R12 ;  /* 0x0000001a140c723c */ /* 0x008fde000004180c */
[----:B------:R-:W-:-:S08]  /*2cd80*/  NOP ;  /* 0x0000000000007918 */ /* 0x000fd00000000000 */
[----:B------:R0:W-:Y:S04]  /*2cd90*/  STL.64 [R1+0x430], R12 ;  /* 0x0004300c01007387 */ /* 0x0001e80000100a00 */
[----:B------:R1:W-:Y:S01]  /*2cda0*/  STL.64 [R1+0x438], R14 ;  /* 0x0004380e01007387 */ /* 0x0003e20000100a00 */
[----:B0-----:R-:W-:-:S03]  /*2cdb0*/  IMAD.MOV.U32 R13, RZ, RZ, R26 ;  /* 0x000000ffff0d7224 */ /* 0x001fc600078e001a */
[----:B-1----:R-:W3:Y:S01]  /*2cdc0*/  LDL.LU.64 R14, [R1+0x10d8] ;  /* 0x0010d800010e7983 */ /* 0x002ee20000300a00 */
[----:B------:R-:W-:-:S03]  /*2cdd0*/  IMAD.MOV.U32 R12, RZ, RZ, R27 ;  /* 0x000000ffff0c7224 */ /* 0x000fc600078e001b */
[----:B------:R-:W4:Y:S01]  /*2cde0*/  LDL.LU.64 R26, [R1+0x78] ;  /* 0x00007800011a7983 */ /* 0x000f220000300a00 */
[C---:B------:R-:W-:Y:S03]  /*2cdf0*/  HMMA.16816.F32.BF16 R4, R20.reuse, R18, R4 ;  /* 0x000000121404723c */ /* 0x040fe60000041804 */
        /* <DEDUP_REMOVED lines=9> */
[----:B------:R-:W4:Y:S04]  /*2ce90*/  LDL.LU R14, [R1+0x248] ;  /* 0x00024800010e7983 */ /* 0x000f280000300800 */
[----:B------:R-:W4:Y:S04]  /*2cea0*/  LDL.LU R15, [R1+0x24c] ;  /* 0x00024c00010f7983 */ /* 0x000f280000300800 */
[----:B----4-:R-:W-:Y:S04]  /*2ceb0*/  STL.64 [R1+0x10a8], R14 ;  /* 0x0010a80e01007387 */ /* 0x010fe80000100a00 */
[----:B---3--:R0:W-:Y:S04]  /*2cec0*/  STL.64 [R1+0x10a0], R12 ;  /* 0x0010a00c01007387 */ /* 0x0081e80000100a00 */
[----:B0-----:R-:W3:Y:S04]  /*2ced0*/  LDL.LU R12, [R1+0x260] ;  /* 0x00026000010c7983 */ /* 0x001ee80000300800 */
[----:B------:R-:W3:Y:S04]  /*2cee0*/  LDL.LU R13, [R1+0x264] ;  /* 0x00026400010d7983 */ /* 0x000ee80000300800 */
[----:B------:R-:W3:Y:S04]  /*2cef0*/  LDL.LU R14, [R1+0x268] ;  /* 0x00026800010e7983 */ /* 0x000ee80000300800 */
[----:B------:R-:W3:Y:S04]  /*2cf00*/  LDL.LU R15, [R1+0x26c] ;  /* 0x00026c00010f7983 */ /* 0x000ee80000300800 */
[----:B------:R-:W-:Y:S04]  /*2cf10*/  STL.64 [R1+0x420], R4 ;  /* 0x0004200401007387 */ /* 0x000fe80000100a00 */
[----:B------:R0:W-:Y:S04]  /*2cf20*/  STL.64 [R1+0x428], R6 ;  /* 0x0004280601007387 */ /* 0x0001e80000100a00 */
[----:B0-----:R-:W4:Y:S01]  /*2cf30*/  LDL.LU.64 R6, [R1+0x10d0] ;  /* 0x0010d00001067983 */ /* 0x001f220000300a00 */
[----:B--2---:R-:W-:Y:S03]  /*2cf40*/  HMMA.16816.F32.BF16 R24, R20, R10, R24 ;  /* 0x0000000a1418723c */ /* 0x004fe60000041818 */
[----:B------:R0:W-:Y:S04]  /*2cf50*/  STL [R1+0xfe4], R18 ;  /* 0x000fe41201007387 */ /* 0x0001e80000100800 */
[----:B------:R1:W-:Y:S04]  /*2cf60*/  STL [R1+0xfe0], R19 ;  /* 0x000fe01301007387 */ /* 0x0003e80000100800 */
[----:B------:R-:W2:Y:S01]  /*2cf70*/  LDL.LU R16, [R1+0x270] ;  /* 0x0002700001107983 */ /* 0x000ea20000300800 */
[----:B------:R-:W-:-:S02]  /*2cf80*/  IMAD.MOV.U32 R5, RZ, RZ, R10 ;  /* 0x000000ffff057224 */ /* 0x000fc400078e000a */
[----:B------:R-:W-:Y:S02]  /*2cf90*/  IMAD.MOV.U32 R4, RZ, RZ, R11 ;  /* 0x000000ffff047224 */ /* 0x000fe400078e000b */
[----:B----4-:R-:W-:Y:S02]  /*2cfa0*/  IMAD.MOV.U32 R17, RZ, RZ, R6 ;  /* 0x000000ffff117224 */ /* 0x010fe400078e0006 */
[----:B0-----:R-:W-:Y:S01]  /*2cfb0*/  IMAD.MOV.U32 R18, RZ, RZ, R7 ;  /* 0x000000ffff127224 */ /* 0x001fe200078e0007 */
[----:B------:R-:W4:Y:S04]  /*2cfc0*/  LDL.LU R6, [R1+0x10cc] ;  /* 0x0010cc0001067983 */ /* 0x000f280000300800 */
[----:B------:R-:W4:Y:S04]  /*2cfd0*/  LDL.LU R7, [R1+0x10c8] ;  /* 0x0010c80001077983 */ /* 0x000f280000300800 */
[----:B-1----:R-:W2:Y:S04]  /*2cfe0*/  LDL.LU R19, [R1+0x27c] ;  /* 0x00027c0001137983 */ /* 0x002ea80000300800 */
[----:B------:R-:W3:Y:S04]  /*2cff0*/  LDL.LU.64 R10, [R1+0x10c0] ;  /* 0x0010c000010a7983 */ /* 0x000ee80000300a00 */
[----:B------:R-:W-:Y:S04]  /*2d000*/  STL.64 [R1+0x410], R24 ;  /* 0x0004101801007387 */ /* 0x000fe80000100a00 */
[----:B------:R0:W-:Y:S04]  /*2d010*/  STL.64 [R1+0x418], R26 ;  /* 0x0004181a01007387 */ /* 0x0001e80000100a00 */
[----:B0-----:R-:W2:Y:S01]  /*2d020*/  LDL.LU.64 R26, [R1+0x10b8] ;  /* 0x0010b800011a7983 */ /* 0x001ea20000300a00 */
[----:B------:R-:W-:-:S02]  /*2d030*/  IMAD.MOV.U32 R8, RZ, RZ, R24 ;  /* 0x000000ffff087224 */ /* 0x000fc400078e0018 */
[----:B------:R-:W-:Y:S01]  /*2d040*/  IMAD.MOV.U32 R9, RZ, RZ, R25 ;  /* 0x000000ffff097224 */ /* 0x000fe200078e0019 */
[----:B----4-:R0:W-:Y:S04]  /*2d050*/  STL.64 [R1+0x1040], R6 ;  /* 0x0010400601007387 */ /* 0x0101e80000100a00 */
[----:B------:R-:W-:Y:S04]  /*2d060*/  STL.64 [R1+0x1038], R4 ;  /* 0x0010380401007387 */ /* 0x000fe80000100a00 */
[----:B0-----:R-:W4:Y:S01]  /*2d070*/  LDL.LU.64 R6, [R1+0x58] ;  /* 0x0000580001067983 */ /* 0x001f220000300a00 */
[----:B--2---:R-:W-:Y:S03]  /*2d080*/  HMMA.16816.F32.BF16 R16, R20, R26, R16 ;  /* 0x0000001a1410723c */ /* 0x004fe60000041810 */
[----:B------:R0:W-:Y:S04]  /*2d090*/  STL [R1+0xe24], R8 ;  /* 0x000e240801007387 */ /* 0x0001e80000100800 */
[----:B------:R1:W-:Y:S04]  /*2d0a0*/  STL [R1+0xe20], R9 ;  /* 0x000e200901007387 */ /* 0x0003e80000100800 */
[----:B---3--:R2:W-:Y:S04]  /*2d0b0*/  STL.64 [R1+0x1090], R10 ;  /* 0x0010900a01007387 */ /* 0x0085e80000100a00 */
[----:B0-----:R-:W4:Y:S04]  /*2d0c0*/  LDL.LU R8, [R1+0x250] ;  /* 0x0002500001087983 */ /* 0x001f280000300800 */
[----:B-1----:R-:W4:Y:S04]  /*2d0d0*/  LDL.LU R9, [R1+0x254] ;  /* 0x0002540001097983 */ /* 0x002f280000300800 */
[----:B--2---:R-:W4:Y:S04]  /*2d0e0*/  LDL.LU R10, [R1+0x258] ;  /* 0x00025800010a7983 */ /* 0x004f280000300800 */
[----:B------:R-:W4:Y:S04]  /*2d0f0*/  LDL.LU R11, [R1+0x25c] ;  /* 0x00025c00010b7983 */ /* 0x000f280000300800 */
[----:B------:R-:W-:Y:S04]  /*2d100*/  STL.64 [R1+0x400], R16 ;  /* 0x0004001001007387 */ /* 0x000fe80000100a00 */
[----:B------:R0:W-:Y:S02]  /*2d110*/  STL.64 [R1+0x408], R18 ;  /* 0x0004081201007387 */ /* 0x0001e40000100a00 */
[----:B0-----:R-:W-:-:S02]  /*2d120*/  IMAD.MOV.U32 R18, RZ, RZ, R26 ;  /* 0x000000ffff127224 */ /* 0x001fc400078e001a */
[----:B------:R-:W-:Y:S02]  /*2d130*/  IMAD.MOV.U32 R19, RZ, RZ, R27 ;  /* 0x000000ffff137224 */ /* 0x000fe400078e001b */
        /* <DEDUP_REMOVED lines=8> */
[----:B------:R-:W2:Y:S01]  /*2d1c0*/  LDL.LU.64 R26, [R1+0x1098] ;  /* 0x00109800011a7983 */ /* 0x000ea20000300a00 */
[----:B----4-:R-:W-:Y:S06]  /*2d1d0*/  HMMA.16816.F32.BF16 R8, R20, R6, R8 ;  /* 0x000000061408723c */ /* 0x010fec0000041808 */
[----:B------:R-:W-:-:S02]  /*2d1e0*/  IMAD.MOV.U32 R17, RZ, RZ, R6 ;  /* 0x000000ffff117224 */ /* 0x000fc400078e0006 */
[----:B------:R-:W-:Y:S01]  /*2d1f0*/  IMAD.MOV.U32 R16, RZ, RZ, R7 ;  /* 0x000000ffff107224 */ /* 0x000fe200078e0007 */
[----:B------:R-:W-:-:S14]  /*2d200*/  STL [R1+0xfd0], R28 ;  /* 0x000fd01c01007387 */ /* 0x000fdc0000100800 */
[----:B------:R-:W-:Y:S04]  /*2d210*/  STL.64 [R1+0x3e0], R8 ;  /* 0x0003e00801007387 */ /* 0x000fe80000100a00 */
[----:B------:R-:W-:Y:S04]  /*2d220*/  STL.64 [R1+0x3e8], R10 ;  /* 0x0003e80a01007387 */ /* 0x000fe80000100a00 */
[----:B------:R-:W-:Y:S04]  /*2d230*/  STL.64 [R1+0xff0], R18 ;  /* 0x000ff01201007387 */ /* 0x000fe80000100a00 */
[----:B------:R-:W-:Y:S01]  /*2d240*/  STL.64 [R1+0xfe8], R16 ;  /* 0x000fe81001007387 */ /* 0x000fe20000100a00 */
[----:B--2---:R-:W-:-:S15]  /*2d250*/  HMMA.16816.F32.BF16 R4, R20, R26, R12 ;  /* 0x0000001a1404723c */ /* 0x004fde000004180c */
[----:B------:R-:W-:-:S08]  /*2d260*/  NOP ;  /* 0x0000000000007918 */ /* 0x000fd00000000000 */
[----:B------:R-:W-:Y:S04]  /*2d270*/  STL.64 [R1+0x3d0], R4 ;  /* 0x0003d00401007387 */ /* 0x000fe80000100a00 */
[----:B------:R0:W-:Y:S04]  /*2d280*/  STL.64 [R1+0x3d8], R6 ;  /* 0x0003d80601007387 */ /* 0x0001e80000100a00 */
[----:B0-----:R-:W2:Y:S04]  /*2d290*/  LDL.LU.64 R6, [R1+0x8] ;  /* 0x0000080001067983 */ /* 0x001ea80000300a00 */
[----:B--2---:R0:W-:Y:S04]  /*2d2a0*/  STL.64 [R1+0x1058], R6 ;  /* 0x0010580601007387 */ /* 0x0041e80000100a00 */
[----:B------:R-:W2:Y:S04]  /*2d2b0*/  LDL.LU R12, [R1+0x1e0] ;  /* 0x0001e000010c7983 */ /* 0x000ea80000300800 */
[----:B------:R-:W2:Y:S04]  /*2d2c0*/  LDL.LU R13, [R1+0x1e4] ;  /* 0x0001e400010d7983 */ /* 0x000ea80000300800 */
[----:B------:R-:W3:Y:S04]  /*2d2d0*/  LDL.LU R14, [R1+0x1e8] ;  /* 0x0001e800010e7983 */ /* 0x000ee80000300800 */
[----:B------:R-:W3:Y:S04]  /*2d2e0*/  LDL.LU R15, [R1+0x1ec] ;  /* 0x0001ec00010f7983 */ /* 0x000ee80000300800 */
[----:B------:R-:W4:Y:S04]  /*2d2f0*/  LDL.LU R8, [R1+0x230] ;  /* 0x0002300001087983 */ /* 0x000f280000300800 */
[----:B------:R-:W4:Y:S04]  /*2d300*/  LDL.LU R9, [R1+0x234] ;  /* 0x0002340001097983 */ /* 0x000f280000300800 */
[----:B------:R-:W4:Y:S04]  /*2d310*/  LDL.LU R10, [R1+0x238] ;  /* 0x00023800010a7983 */ /* 0x000f280000300800 */
[----:B------:R-:W4:Y:S04]  /*2d320*/  LDL.LU R11, [R1+0x23c] ;  /* 0x00023c00010b7983 */ /* 0x000f280000300800 */
[----:B------:R-:W4:Y:S04]  /*2d330*/  LDL.LU.64 R18, [R1+0x38] ;  /* 0x0000380001127983 */ /* 0x000f280000300a00 */
[----:B0-----:R-:W2:Y:S04]  /*2d340*/  LDL.LU.64 R6, [R1+0x18] ;  /* 0x0000180001067983 */ /* 0x001ea80000300a00 */
[----:B--2---:R0:W-:Y:S04]  /*2d350*/  STL.64 [R1+0x1070], R6 ;  /* 0x0010700601007387 */ /* 0x0041e80000100a00 */
[----:B0-----:R-:W2:Y:S04]  /*2d360*/  LDL.LU.64 R6, [R1+0x28] ;  /* 0x0000280001067983 */ /* 0x001ea80000300a00 */
        /* <DEDUP_REMOVED lines=17> */
[----:B------:R-:W4:Y:S01]  /*2d480*/  LDL.LU R15, [R1+0x21c] ;  /* 0x00021c00010f7983 */ /* 0x000f220000300800 */
[----:B------:R-:W-:Y:S01]  /*2d490*/  HMMA.16816.F32.BF16 R8, R20, R18, R8 ;  /* 0x000000121408723c */ /* 0x000fe20000041808 */
[----:B------:R-:W-:-:S02]  /*2d4a0*/  IMAD.MOV.U32 R0, RZ, RZ, R27 ;  /* 0x000000ffff007224 */ /* 0x000fc400078e001b */
[----:B------:R-:W-:-:S03]  /*2d4b0*/  IMAD.MOV.U32 R2, RZ, RZ, R26 ;  /* 0x000000ffff027224 */ /* 0x000fc600078e001a */
[----:B------:R-:W-:Y:S01]  /*2d4c0*/  IMAD.MOV.U32 R3, RZ, RZ, R19 ;  /* 0x000000ffff037224 */ /* 0x000fe200078e0013 */
[----:B----4-:R-:W-:Y:S04]  /*2d4d0*/  STL.64 [R1+0x1080], R14 ;  /* 0x0010800e01007387 */ /* 0x010fe80000100a00 */
[----:B---3--:R0:W-:Y:S04]  /*2d4e0*/  STL.64 [R1+0x1078], R12 ;  /* 0x0010780c01007387 */ /* 0x0081e80000100a00 */
[----:B0-----:R-:W3:Y:S04]  /*2d4f0*/  LDL.LU R12, [R1+0x220] ;  /* 0x00022000010c7983 */ /* 0x001ee80000300800 */
[----:B------:R-:W3:Y:S04]  /*2d500*/  LDL.LU R13, [R1+0x224] ;  /* 0x00022400010d7983 */ /* 0x000ee80000300800 */
[----:B------:R-:W3:Y:S04]  /*2d510*/  LDL.LU R14, [R1+0x228] ;  /* 0x00022800010e7983 */ /* 0x000ee80000300800 */
[----:B------:R-:W3:Y:S04]  /*2d520*/  LDL.LU R15, [R1+0x22c] ;  /* 0x00022c00010f7983 */ /* 0x000ee80000300800 */
[----:B------:R-:W4:Y:S04]  /*2d530*/  LDL.LU R24, [R1+0x1c0] ;  /* 0x0001c00001187983 */ /* 0x000f280000300800 */
[----:B------:R-:W4:Y:S04]  /*2d540*/  LDL.LU R25, [R1+0x1c4] ;  /* 0x0001c40001197983 */ /* 0x000f280000300800 */
[----:B------:R-:W4:Y:S04]  /*2d550*/  LDL.LU R26, [R1+0x1c8] ;  /* 0x0001c800011a7983 */ /* 0x000f280000300800 */
[----:B------:R-:W4:Y:S04]  /*2d560*/  LDL.LU R27, [R1+0x1cc] ;  /* 0x0001cc00011b7983 */ /* 0x000f280000300800 */
[----:B------:R-:W-:Y:S04]  /*2d570*/  STL [R1+0xfc8], R0 ;  /* 0x000fc80001007387 */ /* 0x000fe80000100800 */
[----:B------:R-:W-:Y:S04]  /*2d580*/  STL [R1+0xfc4], R2 ;  /* 0x000fc40201007387 */ /* 0x000fe80000100800 */
[----:B------:R0:W-:Y:S04]  /*2d590*/  STL.64 [R1+0x3c0], R8 ;  /* 0x0003c00801007387 */ /* 0x0001e80000100a00 */
[----:B------:R1:W-:Y:S01]  /*2d5a0*/  STL.64 [R1+0x3c8], R10 ;  /* 0x0003c80a01007387 */ /* 0x0003e20000100a00 */
[----:B0-----:R-:W-:-:S03]  /*2d5b0*/  IMAD.MOV.U32 R8, RZ, RZ, R18 ;  /* 0x000000ffff087224 */ /* 0x001fc600078e0012 */
[----:B-1----:R-:W4:Y:S04]  /*2d5c0*/  LDL.LU.64 R10, [R1+0x1090] ;  /* 0x00109000010a7983 */ /* 0x002f280000300a00 */
[----:B------:R-:W4:Y:S04]  /*2d5d0*/  LDL.LU R18, [R1+0xb8] ;  /* 0x0000b80001127983 */ /* 0x000f280000300800 */
[----:B------:R-:W4:Y:S01]  /*2d5e0*/  LDL.LU R19, [R1+0xbc] ;  /* 0x0000bc0001137983 */ /* 0x000f220000300800 */
[----:B--2---:R-:W-:Y:S02]  /*2d5f0*/  IMAD.MOV.U32 R29, RZ, RZ, R6 ;  /* 0x000000ffff1d7224 */ /* 0x004fe400078e0006 */
[----:B------:R-:W-:Y:S01]  /*2d600*/  IMAD.MOV.U32 R9, RZ, RZ, R7 ;  /* 0x000000ffff097224 */ /* 0x000fe200078e0007 */
[----:B---3--:R-:W-:Y:S01]  /*2d610*/  HMMA.16816.F32.BF16 R12, R20, R6, R12 ;  /* 0x00000006140c723c */ /* 0x008fe2000004180c */
[----:B----4-:R0:W-:Y:S02]  /*2d620*/  STL.64 [R1+0x1000], R18 ;  /* 0x0010001201007387 */ /* 0x0101e40000100a00 */
[----:B0-----:R-:W-:-:S02]  /*2d630*/  IMAD.MOV.U32 R18, RZ, RZ, R10 ;  /* 0x000000ffff127224 */ /* 0x001fc400078e000a */
[----:B------:R-:W-:Y:S01]  /*2d640*/  IMAD.MOV.U32 R19, RZ, RZ, R11 ;  /* 0x000000ffff137224 */ /* 0x000fe200078e000b */
[----:B------:R-:W2:Y:S04]  /*2d650*/  LDL.LU R10, [R1+0x108c] ;  /* 0x00108c00010a7983 */ /* 0x000ea80000300800 */
[----:B------:R-:W2:Y:S04]  /*2d660*/  LDL.LU R11, [R1+0x1088] ;  /* 0x00108800010b7983 */ /* 0x000ea80000300800 */
[----:B------:R-:W-:Y:S09]  /*2d670*/  STL [R1+0xfcc], R3 ;  /* 0x000fcc0301007387 */ /* 0x000ff20000100800 */
        /* <DEDUP_REMOVED lines=20> */
[----:B------:R-:W3:Y:S04]  /*2d7c0*/  LDL.LU.64 R6, [R1+0x1040] ;  /* 0x0010400001067983 */ /* 0x000ee80000300a00 */
[----:B------:R-:W4:Y:S01]  /*2d7d0*/  LDL.LU.64 R4, [R1+0x1038] ;  /* 0x0010380001047983 */ /* 0x000f220000300a00 */
[----:B---3--:R-:W-:-:S15]  /*2d7e0*/  HMMA.16816.F32.BF16 R12, R20, R6, R12 ;  /* 0x00000006140c723c */ /* 0x008fde000004180c */
[----:B------:R-:W-:-:S08]  /*2d7f0*/  NOP ;  /* 0x0000000000007918 */ /* 0x000fd00000000000 */
[----:B------:R-:W-:Y:S04]  /*2d800*/  STL.64 [R1+0x380], R12 ;  /* 0x0003800c01007387 */ /* 0x000fe80000100a00 */
[----:B------:R0:W-:Y:S04]  /*2d810*/  STL.64 [R1+0x388], R14 ;  /* 0x0003880e01007387 */ /* 0x0001e80000100a00 */
[----:B0-----:R-:W2:Y:S04]  /*2d820*/  LDL.LU.64 R14, [R1+0x1030] ;  /* 0x00103000010e7983 */ /* 0x001ea80000300a00 */
[----:B------:R-:W2:Y:S04]  /*2d830*/  LDL.LU.64 R12, [R1+0x1028] ;  /* 0x00102800010c7983 */ /* 0x000ea80000300a00 */
[----:B------:R-:W-:Y:S04]  /*2d840*/  STL.64 [R1+0xfb8], R6 ;  /* 0x000fb80601007387 */ /* 0x000fe80000100a00 */
[----:B----4-:R0:W-:Y:S04]  /*2d850*/  STL.64 [R1+0xff8], R4 ;  /* 0x000ff80401007387 */ /* 0x0101e80000100a00 */
[----:B0-----:R-:W3:Y:S04]  /*2d860*/  LDL.LU R4, [R1+0x1a0] ;  /* 0x0001a00001047983 */ /* 0x001ee80000300800 */
[----:B------:R-:W3:Y:S04]  /*2d870*/  LDL.LU R5, [R1+0x1a4] ;  /* 0x0001a40001057983 */ /* 0x000ee80000300800 */
[----:B------:R-:W3:Y:S04]  /*2d880*/  LDL.LU R6, [R1+0x1a8] ;  /* 0x0001a80001067983 */ /* 0x000ee80000300800 */
[----:B------:R-:W3:Y:S01]  /*2d890*/  LDL.LU R7, [R1+0x1ac] ;  /* 0x0001ac0001077983 */ /* 0x000ee20000300800 */
[----:B--2---:R-:W-:-:S15]  /*2d8a0*/  HMMA.16816.F32.BF16 R12, R20, R10, R12 ;  /* 0x0000000a140c723c */ /* 0x004fde000004180c */
[----:B------:R-:W-:-:S08]  /*2d8b0*/  NOP ;  /* 0x0000000000007918 */ /* 0x000fd00000000000 */
[----:B------:R-:W-:Y:S04]  /*2d8c0*/  STL.64 [R1+0x1d0], R12 ;  /* 0x0001d00c01007387 */ /* 0x000fe80000100a00 */
[----:B------:R0:W-:Y:S04]  /*2d8d0*/  STL.64 [R1+0x1d8], R14 ;  /* 0x0001d80e01007387 */ /* 0x0001e80000100a00 */
[----:B0-----:R-:W2:Y:S04]  /*2d8e0*/  LDL.LU.64 R14, [R1+0x1020] ;  /* 0x00102000010e7983 */ /* 0x001ea80000300a00 */
[----:B------:R-:W4:Y:S04]  /*2d8f0*/  LDL.LU.64 R12, [R1+0x1018] ;  /* 0x00101800010c7983 */ /* 0x000f280000300a00 */
[----:B------:R-:W-:Y:S04]  /*2d900*/  STL.64 [R1+0xf90], R10 ;  /* 0x000f900a01007387 */ /* 0x000fe80000100a00 */
[----:B------:R-:W-:Y:S01]  /*2d910*/  STL.64 [R1+0xf88], R8 ;  /* 0x000f880801007387 */ /* 0x000fe20000100a00 */
[----:B--2---:R-:W-:Y:S03]  /*2d920*/  HMMA.16816.F32.BF16 R20, R20, R14, R24 ;  /* 0x0000000e1414723c */ /* 0x004fe60000041818 */
[----:B------:R-:W2:Y:S04]  /*2d930*/  LDL.LU.64 R26, [R1+0x1010] ;  /* 0x00101000011a7983 */ /* 0x000ea80000300a00 */
[----:B------:R-:W2:-:S15]  /*2d940*/  LDL.LU.64 R24, [R1+0x1008] ;  /* 0x0010080001187983 */ /* 0x000e9e0000300a00 */
[----:B------:R-:W-:-:S01]  /*2d950*/  NOP ;  /* 0x0000000000007918 */ /* 0x000fc20000000000 */
[----:B------:R0:W-:Y:S04]  /*2d960*/  STL.64 [R1+0x1c0], R20 ;  /* 0x0001c01401007387 */ /* 0x0001e80000100a00 */
[----:B------:R1:W-:Y:S04]  /*2d970*/  STL.64 [R1+0x1c8], R22 ;  /* 0x0001c81601007387 */ /* 0x0003e80000100a00 */
[----:B0-----:R-:W2:Y:S04]  /*2d980*/  LDL.LU R20, [R1+0x1b0] ;  /* 0x0001b00001147983 */ /* 0x001ea80000300800 */
[----:B------:R-:W2:Y:S04]  /*2d990*/  LDL.LU R21, [R1+0x1b4] ;  /* 0x0001b40001157983 */ /* 0x000ea80000300800 */
[----:B-1----:R-:W2:Y:S04]  /*2d9a0*/  LDL.LU R22, [R1+0x1b8] ;  /* 0x0001b80001167983 */ /* 0x002ea80000300800 */
[----:B------:R-:W2:Y:S02]  /*2d9b0*/  LDL.LU R23, [R1+0x1bc] ;  /* 0x0001bc0001177983 */ /* 0x000ea40000300800 */
[----:B--2---:R-:W-:-:S15]  /*2d9c0*/  HMMA.16816.F32.BF16 R16, R24, R18, R20 ;  /* 0x000000121810723c */ /* 0x004fde0000041814 */
[----:B------:R-:W-:-:S09]  /*2d9d0*/  NOP ;  /* 0x0000000000007918 */ /* 0x000fd20000000000 */
[----:B------:R-:W-:Y:S02]  /*2d9e0*/  IMAD.MOV.U32 R20, RZ, RZ, R16 ;  /* 0x000000ffff147224 */ /* 0x000fe400078e0010 */
[----:B------:R-:W-:Y:S02]  /*2d9f0*/  IMAD.MOV.U32 R21, RZ, RZ, R17 ;  /* 0x000000ffff157224 */ /* 0x000fe400078e0011 */
[----:B------:R-:W-:Y:S01]  /*2da00*/  IMAD.MOV.U32 R22, RZ, RZ, R18 ;  /* 0x000000ffff167224 */ /* 0x000fe200078e0012 */
[----:B------:R-:W-:Y:S01]  /*2da10*/  STL.64 [R1+0x1b0], R16 ;  /* 0x0001b01001007387 */ /* 0x000fe20000100a00 */
[----:B------:R-:W-:-:S03]  /*2da20*/  IMAD.MOV.U32 R23, RZ, RZ, R19 ;  /* 0x000000ffff177224 */ /* 0x000fc600078e0013 */
[----:B------:R0:W-:Y:S04]  /*2da30*/  STL.64 [R1+0x1b8], R18 ;  /* 0x0001b81201007387 */ /* 0x0001e80000100a00 */
[----:B0-----:R-:W3:Y:S04]  /*2da40*/  LDL.LU.64 R18, [R1+0x1000] ;  /* 0x0010000001127983 */ /* 0x001ee80000300a00 */
[----:B------:R0:W-:Y:S04]  /*2da50*/  STL [R1+0xe34], R20 ;  /* 0x000e341401007387 */ /* 0x0001e80000100800 */
[----:B------:R1:W-:Y:S04]  /*2da60*/  STL [R1+0xe30], R21 ;  /* 0x000e301501007387 */ /* 0x0003e80000100800 */
[----:B------:R2:W-:Y:S04]  /*2da70*/  STL [R1+0xe2c], R22 ;  /* 0x000e2c1601007387 */ /* 0x0005e80000100800 */
[----:B------:R4:W-:Y:S04]  /*2da80*/  STL [R1+0xe28], R23 ;  /* 0x000e281701007387 */ /* 0x0009e80000100800 */
[----:B0-----:R-:W3:Y:S04]  /*2da90*/  LDL.LU R20, [R1+0x190] ;  /* 0x0001900001147983 */ /* 0x001ee80000300800 */
[----:B-1----:R-:W3:Y:S04]  /*2daa0*/  LDL.LU R21, [R1+0x194] ;  /* 0x0001940001157983 */ /* 0x002ee80000300800 */
[----:B--2---:R-:W2:Y:S04]  /*2dab0*/  LDL.LU R22, [R1+0x198] ;  /* 0x0001980001167983 */ /* 0x004ea80000300800 */
[----:B----4-:R-:W2:Y:S01]  /*2dac0*/  LDL.LU R23, [R1+0x19c] ;  /* 0x00019c0001177983 */ /* 0x010ea20000300800 */
[----:B------:R-:W-:-:S02]  /*2dad0*/  IMAD.MOV.U32 R10, RZ, RZ, R13 ;  /* 0x000000ffff0a7224 */ /* 0x000fc400078e000d */
[----:B------:R-:W-:Y:S01]  /*2dae0*/  IMAD.MOV.U32 R11, RZ, RZ, R12 ;  /* 0x000000ffff0b7224 */ /* 0x000fe200078e000c */
[C---:B---3--:R-:W-:Y:S01]  /*2daf0*/  HMMA.16816.F32.BF16 R16, R24.reuse, R18, R4 ;  /* 0x000000121810723c */ /* 0x048fe20000041804 */
[----:B------:R-:W3:Y:S05]  /*2db00*/  LDL.LU.64 R4, [R1+0xff8] ;  /* 0x000ff80001047983 */ /* 0x000eea0000300a00 */
[----:B--2---:R-:W-:-:S15]  /*2db10*/  HMMA.16816.F32.BF16 R8, R24, R10, R20 ;  /* 0x0000000a1808723c */ /* 0x004fde0000041814 */
[----:B------:R-:W-:-:S02]  /*2db20*/  NOP ;  /* 0x0000000000007918 */ /* 0x000fc40000000000 */
[----:B------:R-:W-:Y:S04]  /*2db30*/  STL.64 [R1+0x1a0], R16 ;  /* 0x0001a01001007387 */ /* 0x000fe80000100a00 */
[----:B------:R0:W-:Y:S04]  /*2db40*/  STL.64 [R1+0x1a8], R18 ;  /* 0x0001a81201007387 */ /* 0x0001e80000100a00 */
[----:B0-----:R-:W2:Y:S04]  /*2db50*/  LDL.LU.64 R18, [R1+0xff0] ;  /* 0x000ff00001127983 */ /* 0x001ea80000300a00 */
[----:B------:R-:W4:Y:S04]  /*2db60*/  LDL.LU.64 R16, [R1+0xfe8] ;  /* 0x000fe80001107983 */ /* 0x000f280000300a00 */
[----:B------:R0:W-:Y:S04]  /*2db70*/  STL.64 [R1+0x190], R8 ;  /* 0x0001900801007387 */ /* 0x0001e80000100a00 */
[----:B------:R1:W-:Y:S01]  /*2db80*/  STL.64 [R1+0x198], R10 ;  /* 0x0001980a01007387 */ /* 0x0003e20000100a00 */
[----:B------:R-:W-:-:S02]  /*2db90*/  IMAD.MOV.U32 R12, RZ, RZ, R8 ;  /* 0x000000ffff0c7224 */ /* 0x000fc400078e0008 */
[----:B------:R-:W-:Y:S01]  /*2dba0*/  IMAD.MOV.U32 R13, RZ, RZ, R9 ;  /* 0x000000ffff0d7224 */ /* 0x000fe200078e0009 */
[----:B0-----:R-:W3:Y:S04]  /*2dbb0*/  LDL.LU R8, [R1+0x150] ;  /* 0x0001500001087983 */ /* 0x001ee80000300800 */
[----:B------:R-:W3:Y:S04]  /*2dbc0*/  LDL.LU R9, [R1+0x154] ;  /* 0x0001540001097983 */ /* 0x000ee80000300800 */
[----:B-1----:R-:W2:Y:S04]  /*2dbd0*/  LDL.LU R10, [R1+0x158] ;  /* 0x00015800010a7983 */ /* 0x002ea80000300800 */
[----:B------:R-:W2:Y:S04]  /*2dbe0*/  LDL.LU R11, [R1+0x15c] ;  /* 0x00015c00010b7983 */ /* 0x000ea80000300800 */
[----:B--2---:R0:W-:Y:S04]  /*2dbf0*/  STL.64 [R1+0xfa0], R10 ;  /* 0x000fa00a01007387 */ /* 0x0041e80000100a00 */
[----:B---3--:R-:W-:Y:S01]  /*2dc00*/  STL.64 [R1+0xf98], R8 ;  /* 0x000f980801007387 */ /* 0x008fe20000100a00 */
[----:B0-----:R-:W-:-:S02]  /*2dc10*/  IMAD.MOV.U32 R10, RZ, RZ, R18 ;  /* 0x000000ffff0a7224 */ /* 0x001fc400078e0012 */
[----:B------:R-:W-:Y:S01]  /*2dc20*/  IMAD.MOV.U32 R11, RZ, RZ, R19 ;  /* 0x000000ffff0b7224 */ /* 0x000fe200078e0013 */
[----:B------:R-:W2:Y:S04]  /*2dc30*/  LDL.LU R18, [R1+0xfe4] ;  /* 0x000fe40001127983 */ /* 0x000ea80000300800 */
[----:B------:R-:W2:Y:S04]  /*2dc40*/  LDL.LU R19, [R1+0xfe0] ;  /* 0x000fe00001137983 */ /* 0x000ea80000300800 */
[----:B------:R0:W-:Y:S02]  /*2dc50*/  STL.64 [R1+0xfb0], R10 ;  /* 0x000fb00a01007387 */ /* 0x0001e40000100a00 */
[----:B0-----:R-:W-:-:S02]  /*2dc60*/  IMAD.MOV.U32 R10, RZ, RZ, R5 ;  /* 0x000000ffff0a7224 */ /* 0x001fc400078e0005 */
[----:B------:R-:W-:-:S05]  /*2dc70*/  IMAD.MOV.U32 R11, RZ, RZ, R4 ;  /* 0x000000ffff0b7224 */ /* 0x000fca00078e0004 */
[----:B------:R0:W-:Y:S04]  /*2dc80*/  STL.64 [R1+0xfd8], R10 ;  /* 0x000fd80a01007387 */ /* 0x0001e80000100a00 */
[----:B------:R-:W2:Y:S04]  /*2dc90*/  LDL.LU R8, [R1+0x180] ;  /* 0x0001800001087983 */ /* 0x000ea80000300800 */
[----:B------:R-:W2:Y:S04]  /*2dca0*/  LDL.LU R9, [R1+0x184] ;  /* 0x0001840001097983 */ /* 0x000ea80000300800 */
[----:B0-----:R-:W2:Y:S04]  /*2dcb0*/  LDL.LU R10, [R1+0x188] ;  /* 0x00018800010a7983 */ /* 0x001ea80000300800 */
[----:B------:R-:W2:Y:S01]  /*2dcc0*/  LDL.LU R11, [R1+0x18c] ;  /* 0x00018c00010b7983 */ /* 0x000ea20000300800 */
[----:B----4-:R-:W-:-:S02]  /*2dcd0*/  IMAD.MOV.U32 R22, RZ, RZ, R17 ;  /* 0x000000ffff167224 */ /* 0x010fc400078e0011 */
[----:B------:R-:W-:Y:S01]  /*2dce0*/  IMAD.MOV.U32 R23, RZ, RZ, R16 ;  /* 0x000000ffff177224 */ /* 0x000fe200078e0010 */
[----:B------:R-:W3:Y:S04]  /*2dcf0*/  LDL.LU R4, [R1+0x170] ;  /* 0x0001700001047983 */ /* 0x000ee80000300800 */
[----:B------:R-:W3:Y:S04]  /*2dd00*/  LDL.LU R5, [R1+0x174] ;  /* 0x0001740001057983 */ /* 0x000ee80000300800 */
[----:B------:R-:W3:Y:S04]  /*2dd10*/  LDL.LU R6, [R1+0x178] ;  /* 0x0001780001067983 */ /* 0x000ee80000300800 */
[----:B------:R-:W3:Y:S04]  /*2dd20*/  LDL.LU R7, [R1+0x17c] ;  /* 0x00017c0001077983 */ /* 0x000ee80000300800 */
[----:B------:R0:W-:Y:S04]  /*2dd30*/  STL.64 [R1+0xfa8], R22 ;  /* 0x000fa81601007387 */ /* 0x0001e80000100a00 */
[----:B------:R-:W4:Y:S04]  /*2dd40*/  LDL.LU R20, [R1+0x160] ;  /* 0x0001600001147983 */ /* 0x000f280000300800 */
[----:B------:R-:W4:Y:S04]  /*2dd50*/  LDL.LU R21, [R1+0x164] ;  /* 0x0001640001157983 */ /* 0x000f280000300800 */
[----:B0-----:R-:W4:Y:S04]  /*2dd60*/  LDL.LU R22, [R1+0x168] ;  /* 0x0001680001167983 */ /* 0x001f280000300800 */
[----:B------:R-:W4:Y:S04]  /*2dd70*/  LDL.LU R23, [R1+0x16c] ;  /* 0x00016c0001177983 */ /* 0x000f280000300800 */
[----:B------:R-:W-:Y:S04]  /*2dd80*/  STL [R1+0xe3c], R12 ;  /* 0x000e3c0c01007387 */ /* 0x000fe80000100800 */
[----:B------:R-:W-:Y:S01]  /*2dd90*/  STL [R1+0xe38], R13 ;  /* 0x000e380d01007387 */ /* 0x000fe20000100800 */
[----:B--2---:R-:W-:Y:S03]  /*2dda0*/  HMMA.16816.F32.BF16 R16, R24, R18, R8 ;  /* 0x000000121810723c */ /* 0x004fe60000041808 */
[----:B------:R-:W3:-:S15]  /*2ddb0*/  LDL.LU.64 R10, [R1+0xfd8] ;  /* 0x000fd800010a7983 */ /* 0x000ede0000300a00 */
[----:B------:R-:W-:-:S05]  /*2ddc0*/  NOP ;  /* 0x0000000000007918 */ /* 0x000fca0000000000 */
[----:B------:R0:W-:Y:S04]  /*2ddd0*/  STL.64 [R1+0x180], R16 ;  /* 0x0001801001007387 */ /* 0x0001e80000100a00 */
[----:B------:R1:W-:Y:S04]  /*2dde0*/  STL.64 [R1+0x188], R18 ;  /* 0x0001881201007387 */ /* 0x0003e80000100a00 */
[----:B0-----:R-:W2:Y:S04]  /*2ddf0*/  LDL.LU R16, [R1+0xd0] ;  /* 0x0000d00001107983 */ /* 0x001ea80000300800 */
[----:B------:R-:W2:Y:S04]  /*2de00*/  LDL.LU R17, [R1+0xd4] ;  /* 0x0000d40001117983 */ /* 0x000ea80000300800 */
[----:B-1----:R-:W4:Y:S04]  /*2de10*/  LDL.LU R18, [R1+0xd8] ;  /* 0x0000d80001127983 */ /* 0x002f280000300800 */
[----:B------:R-:W4:Y:S04]  /*2de20*/  LDL.LU R19, [R1+0xdc] ;  /* 0x0000dc0001137983 */ /* 0x000f280000300800 */
[----:B----4-:R-:W-:Y:S04]  /*2de30*/  STL.64 [R1+0xef8], R18 ;  /* 0x000ef81201007387 */ /* 0x010fe80000100a00 */
[----:B--2---:R0:W-:Y:S04]  /*2de40*/  STL.64 [R1+0xef0], R16 ;  /* 0x000ef01001007387 */ /* 0x0041e80000100a00 */
[----:B0-----:R-:W2:Y:S04]  /*2de50*/  LDL.LU R16, [R1+0xe0] ;  /* 0x0000e00001107983 */ /* 0x001ea80000300800 */
[----:B------:R-:W2:Y:S04]  /*2de60*/  LDL.LU R17, [R1+0xe4] ;  /* 0x0000e40001117983 */ /* 0x000ea80000300800 */
[----:B------:R-:W4:Y:S04]  /*2de70*/  LDL.LU R18, [R1+0xe8] ;  /* 0x0000e80001127983 */ /* 0x000f280000300800 */
[----:B------:R-:W4:Y:S01]  /*2de80*/  LDL.LU R19, [R1+0xec] ;  /* 0x0000ec0001137983 */ /* 0x000f220000300800 */
[----:B---3--:R-:W-:Y:S03]  /*2de90*/  HMMA.16816.F32.BF16 R8, R24, R10, R4 ;  /* 0x0000000a1808723c */ /* 0x008fe60000041804 */
[----:B----4-:R0:W-:Y:S04]  /*2dea0*/  STL.64 [R1+0xf08], R18 ;  /* 0x000f081201007387 */ /* 0x0101e80000100a00 */
[----:B--2---:R-:W-:Y:S01]  /*2deb0*/  STL.64 [R1+0xf00], R16 ;  /* 0x000f001001007387 */ /* 0x004fe20000100a00 */
[----:B0-----:R-:W-:-:S03]  /*2dec0*/  IMAD.MOV.U32 R18, RZ, RZ, R28 ;  /* 0x000000ffff127224 */ /* 0x001fc600078e001c */
[----:B------:R-:W2:Y:S01]  /*2ded0*/  LDL.LU R28, [R1+0xfd0] ;  /* 0x000fd000011c7983 */ /* 0x000ea20000300800 */
[----:B------:R-:W-:-:S03]  /*2dee0*/  IMAD.MOV.U32 R19, RZ, RZ, R3 ;  /* 0x000000ffff137224 */ /* 0x000fc600078e0003 */
[----:B------:R-:W3:Y:S04]  /*2def0*/  LDL.LU R3, [R1+0xfcc] ;  /* 0x000fcc0001037983 */ /* 0x000ee80000300800 */
[----:B------:R0:W-:Y:S02]  /*2df00*/  STL.64 [R1+0xf20], R18 ;  /* 0x000f201201007387 */ /* 0x0001e40000100a00 */
[----:B0-----:R-:W-:Y:S02]  /*2df10*/  IMAD.MOV.U32 R18, RZ, RZ, R0 ;  /* 0x000000ffff127224 */ /* 0x001fe400078e0000 */
[----:B------:R-:W-:Y:S01]  /*2df20*/  IMAD.MOV.U32 R19, RZ, RZ, R2 ;  /* 0x000000ffff137224 */ /* 0x000fe200078e0002 */
[----:B------:R-:W4:Y:S04]  /*2df30*/  LDL.LU R0, [R1+0xfc8] ;  /* 0x000fc80001007983 */ /* 0x000f280000300800 */
[----:B------:R-:W4:Y:S04]  /*2df40*/  LDL.LU R2, [R1+0xfc4] ;  /* 0x000fc40001027983 */ /* 0x000f280000300800 */
[----:B------:R0:W-:Y:S04]  /*2df50*/  STL.64 [R1+0xf38], R18 ;  /* 0x000f381201007387 */ /* 0x0001e80000100a00 */
[----:B0-----:R-:W3:Y:S01]  /*2df60*/  LDL.LU R18, [R1+0x68] ;  /* 0x0000680001127983 */ /* 0x001ee20000300800 */
[----:B--2---:R-:W-:-:S03]  /*2df70*/  IMAD.MOV.U32 R19, RZ, RZ, R28 ;  /* 0x000000ffff137224 */ /* 0x004fc600078e001c */
[----:B------:R-:W2:Y:S04]  /*2df80*/  LDL.LU R28, [R1+0xfc0] ;  /* 0x000fc000011c7983 */ /* 0x000ea80000300800 */
[----:B------:R-:W4:Y:S04]  /*2df90*/  LDL.LU.64 R6, [R1+0xfb8] ;  /* 0x000fb80001067983 */ /* 0x000f280000300a00 */
[----:B------:R-:W-:Y:S04]  /*2dfa0*/  STL.64 [R1+0x170], R8 ;  /* 0x0001700801007387 */ /* 0x000fe80000100a00 */
[----:B------:R0:W-:Y:S04]  /*2dfb0*/  STL.64 [R1+0x178], R10 ;  /* 0x0001780a01007387 */ /* 0x0001e80000100a00 */
[----:B0-----:R-:W3:Y:S01]  /*2dfc0*/  LDL.LU.64 R10, [R1+0xfb0] ;  /* 0x000fb000010a7983 */ /* 0x001ee20000300a00 */
[----:B------:R-:W-:-:S02]  /*2dfd0*/  IMAD.MOV.U32 R5, RZ, RZ, R9 ;  /* 0x000000ffff057224 */ /* 0x000fc400078e0009 */
[----:B------:R-:W-:-:S05]  /*2dfe0*/  IMAD.MOV.U32 R4, RZ, RZ, R8 ;  /* 0x000000ffff047224 */ /* 0x000fca00078e0008 */
[----:B------:R-:W-:Y:S04]  /*2dff0*/  STL [R1+0xe44], R4 ;  /* 0x000e440401007387 */ /* 0x000fe80000100800 */
[----:B------:R-:W-:Y:S01]  /*2e000*/  STL [R1+0xe40], R5 ;  /* 0x000e400501007387 */ /* 0x000fe20000100800 */
[----:B---3--:R-:W-:Y:S03]  /*2e010*/  HMMA.16816.F32.BF16 R8, R24, R10, R20 ;  /* 0x0000000a1808723c */ /* 0x008fe60000041814 */
[----:B------:R-:W3:-:S15]  /*2e020*/  LDL.LU.64 R22, [R1+0xfa8] ;  /* 0x000fa80001167983 */ /* 0x000ede0000300a00 */
[----:B------:R-:W-:-:S05]  /*2e030*/  NOP ;  /* 0x0000000000007918 */ /* 0x000fca0000000000 */
[----:B------:R-:W-:Y:S04]  /*2e040*/  STL.64 [R1+0x370], R8 ;  /* 0x0003700801007387 */ /* 0x000fe80000100a00 */
[----:B------:R0:W-:Y:S04]  /*2e050*/  STL.64 [R1+0x378], R10 ;  /* 0x0003780a01007387 */ /* 0x0001e80000100a00 */
[----:B0-----:R-:W2:Y:S04]  /*2e060*/  LDL.LU.64 R10, [R1+0xfa0] ;  /* 0x000fa000010a7983 */ /* 0x001ea80000300a00 */
[----:B------:R-:W2:Y:S02]  /*2e070*/  LDL.LU.64 R8, [R1+0xf98] ;  /* 0x000f980001087983 */ /* 0x000ea40000300a00 */
[----:B--2---:R-:W-:Y:S02]  /*2e080*/  HMMA.16816.F32.BF16 R16, R24, R18, R8 ;  /* 0x000000121810723c */ /* 0x004fe40000041808 */
[----:B------:R-:W2:Y:S04]  /*2e090*/  LDL.LU.64 R10, [R1+0xf90] ;  /* 0x000f9000010a7983 */ /* 0x000ea80000300a00 */
[----:B------:R-:W4:-:S15]  /*2e0a0*/  LDL.LU.64 R8, [R1+0xf88] ;  /* 0x000f880001087983 */ /* 0x000f1e0000300a00 */
[----:B------:R-:W-:-:S02]  /*2e0b0*/  NOP ;  /* 0x0000000000007918 */ /* 0x000fc40000000000 */
[----:B------:R-:W-:Y:S04]  /*2e0c0*/  STL.64 [R1+0x360], R16 ;  /* 0x0003601001007387 */ /* 0x000fe80000100a00 */
[----:B------:R0:W-:Y:S02]  /*2e0d0*/  STL.64 [R1+0x368], R18 ;  /* 0x0003681201007387 */ /* 0x0001e40000100a00 */
[----:B0-----:R-:W-:Y:S02]  /*2e0e0*/  IMAD.MOV.U32 R18, RZ, RZ, R29 ;  /* 0x000000ffff127224 */ /* 0x001fe400078e001d */
[----:B----4-:R-:W-:-:S05]  /*2e0f0*/  IMAD.MOV.U32 R19, RZ, RZ, R9 ;  /* 0x000000ffff137224 */ /* 0x010fca00078e0009 */
[----:B------:R0:W-:Y:S04]  /*2e100*/  STL.64 [R1+0xf50], R18 ;  /* 0x000f501201007387 */ /* 0x0001e80000100a00 */
[----:B------:R-:W3:Y:S04]  /*2e110*/  LDL.LU R16, [R1+0x140] ;  /* 0x0001400001107983 */ /* 0x000ee80000300800 */
[----:B------:R-:W3:Y:S04]  /*2e120*/  LDL.LU R17, [R1+0x144] ;  /* 0x0001440001117983 */ /* 0x000ee80000300800 */
[----:B0-----:R-:W3:Y:S04]  /*2e130*/  LDL.LU R18, [R1+0x148] ;  /* 0x0001480001127983 */ /* 0x001ee80000300800 */
[----:B------:R-:W3:Y:S02]  /*2e140*/  LDL.LU R19, [R1+0x14c] ;  /* 0x00014c0001137983 */ /* 0x000ee40000300800 */
[----:B---3--:R-:W-:Y:S07]  /*2e150*/  HMMA.16816.F32.BF16 R20, R24, R22, R16 ;  /* 0x000000161814723c */ /* 0x008fee0000041810 */
[----:B------:R-:W-:-:S02]  /*2e160*/  IMAD.MOV.U32 R18, RZ, RZ, R8 ;  /* 0x000000ffff127224 */ /* 0x000fc400078e0008 */
[----:B------:R-:W-:-:S14]  /*2e170*/  IMAD.MOV.U32 R19, RZ, RZ, R3 ;  /* 0x000000ffff137224 */ /* 0x000fdc00078e0003 */
[----:B------:R-:W-:Y:S04]  /*2e180*/  STL.64 [R1+0x350], R20 ;  /* 0x0003501401007387 */ /* 0x000fe80000100a00 */
[----:B------:R-:W-:Y:S04]  /*2e190*/  STL.64 [R1+0x358], R22 ;  /* 0x0003581601007387 */ /* 0x000fe80000100a00 */
[----:B------:R-:W-:Y:S04]  /*2e1a0*/  STL.64 [R1+0xf68], R18 ;  /* 0x000f681201007387 */ /* 0x000fe80000100a00 */
[----:B------:R-:W3:Y:S04]  /*2e1b0*/  LDL.LU R5, [R1+0x558] ;  /* 0x0005580001057983 */ /* 0x000ee80000300800 */
[----:B------:R-:W3:Y:S04]  /*2e1c0*/  LDL.LU R4, [R1+0x554] ;  /* 0x0005540001047983 */ /* 0x000ee80000300800 */
[----:B------:R-:W-:Y:S04]  /*2e1d0*/  STL.64 [R1+0xf18], R6 ;  /* 0x000f180601007387 */ /* 0x000fe80000100a00 */
[----:B---3--:R0:W-:Y:S04]  /*2e1e0*/  STL.64 [R1+0xf10], R4 ;  /* 0x000f100401007387 */ /* 0x0081e80000100a00 */
[----:B0-----:R-:W3:Y:S04]  /*2e1f0*/  LDL.LU R4, [R1+0xf0] ;  /* 0x0000f00001047983 */ /* 0x001ee80000300800 */
[----:B------:R-:W3:Y:S04]  /*2e200*/  LDL.LU R5, [R1+0xf4] ;  /* 0x0000f40001057983 */ /* 0x000ee80000300800 */
[----:B------:R-:W4:Y:S01]  /*2e210*/  LDL.LU R6, [R1+0xf8] ;  /* 0x0000f80001067983 */ /* 0x000f220000300800 */
[----:B------:R-:W-:-:S03]  /*2e220*/  IMAD.MOV.U32 R7, RZ, RZ, R28 ;  /* 0x000000ffff077224 */ /* 0x000fc600078e001c */
[----:B------:R-:W2:Y:S04]  /*2e230*/  LDL.LU R28, [R1+0xf84] ;  /* 0x000f8400011c7983 */ /* 0x000ea80000300800 */
        /* <DEDUP_REMOVED lines=10> */
[----:B------:R-:W4:Y:S01]  /*2e2e0*/  LDL.LU R6, [R1+0x118] ;  /* 0x0001180001067983 */ /* 0x000f220000300800 */
[----:B--2---:R-:W-:-:S03]  /*2e2f0*/  IMAD.MOV.U32 R7, RZ, RZ, R28 ;  /* 0x000000ffff077224 */ /* 0x004fc600078e001c */
[----:B------:R-:W2:Y:S04]  /*2e300*/  LDL.LU R28, [R1+0xf80] ;  /* 0x000f8000011c7983 */ /* 0x000ea80000300800 */
        /* <DEDUP_REMOVED lines=8> */
[----:B----4-:R-:W-:Y:S04]  /*2e390*/  STL.64 [R1+0xf78], R6 ;  /* 0x000f780601007387 */ /* 0x010fe80000100a00 */
[----:B---3--:R0:W-:Y:S04]  /*2e3a0*/  STL.64 [R1+0xf70], R4 ;  /* 0x000f700401007387 */ /* 0x0081e80000100a00 */
[----:B0-----:R-:W3:Y:S04]  /*2e3b0*/  LDL.LU R4, [R1+0x130] ;  /* 0x0001300001047983 */ /* 0x001ee80000300800 */
[----:B------:R-:W3:Y:S04]  /*2e3c0*/  LDL.LU R5, [R1+0x134] ;  /* 0x0001340001057983 */ /* 0x000ee80000300800 */
[----:B------:R-:W3:Y:S01]  /*2e3d0*/  LDL.LU R6, [R1+0x138] ;  /* 0x0001380001067983 */ /* 0x000ee20000300800 */
[----:B--2---:R-:W-:-:S03]  /*2e3e0*/  IMAD.MOV.U32 R7, RZ, RZ, R28 ;  /* 0x000000ffff077224 */ /* 0x004fc600078e001c */
[----:B------:R-:W2:Y:S04]  /*2e3f0*/  LDL.LU R13, [R1+0x550] ;  /* 0x00055000010d7983 */ /* 0x000ea80000300800 */
        /* <DEDUP_REMOVED lines=11> */
[----:B------:R-:W4:Y:S01]  /*2e4b0*/  LDL.LU R28, [R1+0x544] ;  /* 0x00054400011c7983 */ /* 0x000f220000300800 */
[----:B---3--:R-:W-:Y:S03]  /*2e4c0*/  HMMA.16816.F32.BF16 R16, R24, R18, R4 ;  /* 0x000000121810723c */ /* 0x008fe60000041804 */
[----:B------:R-:W3:Y:S04]  /*2e4d0*/  LDL.LU.64 R6, [R1+0xf78] ;  /* 0x000f780001067983 */ /* 0x000ee80000300a00 */
[----:B------:R-:W3:-:S15]  /*2e4e0*/  LDL.LU.64 R4, [R1+0xf70] ;  /* 0x000f700001047983 */ /* 0x000ede0000300a00 */
[----:B------:R-:W-:-:S01]  /*2e4f0*/  NOP ;  /* 0x0000000000007918 */ /* 0x000fc20000000000 */
[----:B------:R-:W-:Y:S04]  /*2e500*/  STL.64 [R1+0x340], R16 ;  /* 0x0003401001007387 */ /* 0x000fe80000100a00 */
        /* <DEDUP_REMOVED lines=25> */
[----:B------:R-:W2:-:S15]  /*2e6a0*/  LDL.LU.64 R4, [R1+0xf10] ;  /* 0x000f100001047983 */ /* 0x000e9e0000300a00 */
[----:B------:R-:W-:-:S02]  /*2e6b0*/  NOP ;  /* 0x0000000000007918 */ /* 0x000fc40000000000 */
[----:B------:R-:W-:Y:S04]  /*2e6c0*/  STL.64 [R1+0x300], R16 ;  /* 0x0003001001007387 */ /* 0x000fe80000100a00 */
[----:B------:R0:W-:Y:S04]  /*2e6d0*/  STL.64 [R1+0x308], R18 ;  /* 0x0003081201007387 */ /* 0x0001e80000100a00 */
[----:B0-----:R-:W3:Y:S04]  /*2e6e0*/  LDL.LU.64 R18, [R1+0xf08] ;  /* 0x000f080001127983 */ /* 0x001ee80000300a00 */
[----:B------:R-:W3:Y:S02]  /*2e6f0*/  LDL.LU.64 R16, [R1+0xf00] ;  /* 0x000f000001107983 */ /* 0x000ee40000300a00 */
[----:B---3--:R-:W-:Y:S01]  /*2e700*/  HMMA.16816.F32.BF16 R16, R24, R6, R16 ;  /* 0x000000061810723c */ /* 0x008fe20000041810 */
[----:B------:R-:W0:-:S15]  /*2e710*/  LDC R6, c[0x0][0x230] ;  /* 0x00008c00ff067b82 */ /* 0x000e1e0000000800 */
[----:B------:R-:W-:-:S07]  /*2e720*/  NOP ;  /* 0x0000000000007918 */ /* 0x000fce0000000000 */
[----:B------:R-:W-:Y:S04]  /*2e730*/  STL.64 [R1+0x2f0], R16 ;  /* 0x0002f01001007387 */ /* 0x000fe80000100a00 */
[----:B------:R1:W-:Y:S04]  /*2e740*/  STL.64 [R1+0x2f8], R18 ;  /* 0x0002f81201007387 */ /* 0x0003e80000100a00 */
[----:B-1----:R-:W3:Y:S04]  /*2e750*/  LDL.LU.64 R18, [R1+0xef8] ;  /* 0x000ef80001127983 */ /* 0x002ee80000300a00 */
[----:B------:R-:W3:Y:S02]  /*2e760*/  LDL.LU.64 R16, [R1+0xef0] ;  /* 0x000ef00001107983 */ /* 0x000ee40000300a00 */
[----:B---3--:R-:W-:-:S15]  /*2e770*/  HMMA.16816.F32.BF16 R16, R24, R10, R16 ;  /* 0x0000000a1810723c */ /* 0x008fde0000041810 */
[----:B------:R-:W-:-:S08]  /*2e780*/  NOP ;  /* 0x0000000000007918 */ /* 0x000fd00000000000 */
[----:B------:R-:W-:Y:S04]  /*2e790*/  STL.64 [R1+0x2e0], R16 ;  /* 0x0002e01001007387 */ /* 0x000fe80000100a00 */
[----:B------:R1:W-:Y:S01]  /*2e7a0*/  STL.64 [R1+0x2e8], R18 ;  /* 0x0002e81201007387 */ /* 0x0003e20000100a00 */
[----:B------:R-:W-:-:S03]  /*2e7b0*/  IMAD.MOV.U32 R7, RZ, RZ, R19 ;  /* 0x000000ffff077224 */ /* 0x000fc600078e0013 */
[----:B-1----:R-:W3:Y:S04]  /*2e7c0*/  LDL.LU.64 R18, [R1+0xee8] ;  /* 0x000ee80001127983 */ /* 0x002ee80000300a00 */
[----:B------:R-:W3:Y:S04]  /*2e7d0*/  LDL.LU.64 R16, [R1+0xee0] ;  /* 0x000ee00001107983 */ /* 0x000ee80000300a00 */
[----:B------:R-:W3:Y:S04]  /*2e7e0*/  LDL.LU R10, [R1+0x4d4] ;  /* 0x0004d400010a7983 */ /* 0x000ee80000300800 */
[----:B------:R-:W3:Y:S04]  /*2e7f0*/  LDL.LU R11, [R1+0x55c] ;  /* 0x00055c00010b7983 */ /* 0x000ee80000300800 */
[----:B------:R1:W-:Y:S02]  /*2e800*/  STL [R1+0xe48], R7 ;  /* 0x000e480701007387 */ /* 0x0003e40000100800 */
[----:B-1----:R-:W1:Y:S01]  /*2e810*/  LDC R7, c[0x0][0x230] ;  /* 0x00008c00ff077b82 */ /* 0x002e620000000800 */
[----:B0-----:R-:W-:-:S05]  /*2e820*/  VIADD R6, R6, 0x3f ;  /* 0x0000003f06067836 */ /* 0x001fca0000000000 */
[----:B------:R-:W-:Y:S02]  /*2e830*/  SHF.R.S32.HI R6, RZ, 0x1f, R6 ;  /* 0x0000001fff067819 */ /* 0x000fe40000011406 */
[----:B--2---:R-:W-:Y:S02]  /*2e840*/  IADD3 R5, P1, R5, UR13, RZ ;  /* 0x0000000d05057c10 */ /* 0x004fe4000ff3e0ff */
[----:B------:R-:W-:Y:S02]  /*2e850*/  IADD3 R4, P6, R4, UR13, RZ ;  /* 0x0000000d04047c10 */ /* 0x000fe4000ffde0ff */
[----:B------:R-:W-:Y:S02]  /*2e860*/  IADD3 R13, P5, R13, UR13, RZ ;  /* 0x0000000d0d0d7c10 */ /* 0x000fe4000ffbe0ff */
[----:B----4-:R-:W-:Y:S01]  /*2e870*/  IADD3 R12, P4, R12, UR13, RZ ;  /* 0x0000000d0c0c7c10 */ /* 0x010fe2000ff9e0ff */
[----:B-1----:R-:W-:-:S05]  /*2e880*/  VIADD R7, R7, 0x3f ;  /* 0x0000003f07077836 */ /* 0x002fca0000000000 */
[----:B------:R-:W-:Y:S02]  /*2e890*/  LEA.HI R7, R6, R7, RZ, 0x6 ;  /* 0x0000000706077211 */ /* 0x000fe400078f30ff */
[----:B------:R-:W-:Y:S02]  /*2e8a0*/  IADD3.X R9, R9, UR8, RZ, P1, !PT ;  /* 0x0000000809097c10 */ /* 0x000fe40008ffe4ff */
[----:B------:R-:W-:Y:S02]  /*2e8b0*/  IADD3 R8, P1, R8, UR13, RZ ;  /* 0x0000000d08087c10 */ /* 0x000fe4000ff3e0ff */
[----:B------:R-:W-:Y:S02]  /*2e8c0*/  IADD3.X R29, R29, UR8, RZ, P6, !PT ;  /* 0x000000081d1d7c10 */ /* 0x000fe4000b7fe4ff */
[----:B------:R-:W-:Y:S01]  /*2e8d0*/  IADD3 R2, P6, R2, UR13, RZ ;  /* 0x0000000d02027c10 */ /* 0x000fe2000ffde0ff */
[----:B---3--:R-:W-:Y:S01]  /*2e8e0*/  HMMA.16816.F32.BF16 R16, R24, R14, R16 ;  /* 0x0000000e1810723c */ /* 0x008fe20000041810 */
[----:B------:R-:W-:-:S02]  /*2e8f0*/  IADD3 R10, P3, R10, UR13, RZ ;  /* 0x0000000d0a0a7c10 */ /* 0x000fc4000ff7e0ff */
[----:B------:R-:W-:Y:S02]  /*2e900*/  IADD3 R11, P2, R11, UR13, RZ ;  /* 0x0000000d0b0b7c10 */ /* 0x000fe4000ff5e0ff */
[----:B------:R-:W-:Y:S02]  /*2e910*/  IADD3.X R23, R23, UR8, RZ, P3, !PT ;  /* 0x0000000817177c10 */ /* 0x000fe40009ffe4ff */
[----:B------:R-:W-:Y:S02]  /*2e920*/  IADD3 R22, P3, R22, UR13, RZ ;  /* 0x0000000d16167c10 */ /* 0x000fe4000ff7e0ff */
[----:B------:R-:W-:Y:S02]  /*2e930*/  IADD3.X R21, R21, UR8, RZ, P2, !PT ;  /* 0x0000000815157c10 */ /* 0x000fe400097fe4ff */
[----:B------:R-:W-:-:S13]  /*2e940*/  IADD3 R20, P2, R20, UR13, RZ ;  /* 0x0000000d14147c10 */ /* 0x000fda000ff5e0ff */
[----:B------:R-:W-:Y:S01]  /*2e950*/  IMAD.MOV.U32 R6, RZ, RZ, R19 ;  /* 0x000000ffff067224 */ /* 0x000fe200078e0013 */
[----:B------:R-:W-:Y:S04]  /*2e960*/  STL.64 [R1+0x2c0], R16 ;  /* 0x0002c01001007387 */ /* 0x000fe80000100a00 */
[----:B------:R-:W-:Y:S04]  /*2e970*/  STL.64 [R1+0x2c8], R18 ;  /* 0x0002c81201007387 */ /* 0x000fe80000100a00 */
        /* <DEDUP_REMOVED lines=15> */
[----:B0-----:R-:W2:Y:S01]  /*2ea70*/  LDL.LU R6, [R1+0x510] ;  /* 0x0005100001067983 */ /* 0x001ea20000300800 */
[----:B------:R-:W-:-:S02]  /*2ea80*/  IADD3.X R3, R3, UR8, RZ, P5, !PT ;  /* 0x0000000803037c10 */ /* 0x000fc4000affe4ff */
[----:B------:R-:W-:-:S03]  /*2ea90*/  IADD3 R0, P5, R0, UR13, RZ ;  /* 0x0000000d00007c10 */ /* 0x000fc6000ffbe0ff */
[----:B------:R-:W-:Y:S04]  /*2eaa0*/  STL [R1+0x54c], R3 ;  /* 0x00054c0301007387 */ /* 0x000fe80000100800 */
[----:B--2---:R0:W-:Y:S04]  /*2eab0*/  STL [R1+0xed4], R6 ;  /* 0x000ed40601007387 */ /* 0x0041e80000100800 */
[----:B------:R-:W-:Y:S04]  /*2eac0*/  STL [R1+0x520], R0 ;  /* 0x0005200001007387 */ /* 0x000fe80000100800 */
[----:B0-----:R-:W2:Y:S01]  /*2ead0*/  LDL.LU R6, [R1+0x53c] ;  /* 0x00053c0001067983 */ /* 0x001ea20000300800 */
[----:B------:R-:W-:-:S05]  /*2eae0*/  IADD3.X R28, R28, UR8, RZ, P4, !PT ;  /* 0x000000081c1c7c10 */ /* 0x000fca000a7fe4ff */
[----:B------:R-:W-:Y:S01]  /*2eaf0*/  STL [R1+0x544], R28 ;  /* 0x0005441c01007387 */ /* 0x000fe20000100800 */
[----:B------:R-:W-:Y:S01]  /*2eb00*/  UIADD3 UR4, UR4, 0x1, URZ ;  /* 0x0000000104047890 */ /* 0x000fe2000fffe03f */
[----:B------:R-:W-:-:S05]  /*2eb10*/  SHF.R.S32.HI R7, RZ, 0x6, R7 ;  /* 0x00000006ff077819 */ /* 0x000fca0000011407 */
[----:B------:R-:W-:Y:S01]  /*2eb20*/  ISETP.NE.U32.AND P0, PT, R7, UR4, PT ;  /* 0x0000000407007c0c */ /* 0x000fe2000bf05070 */
[----:B--2---:R0:W-:Y:S04]  /*2eb30*/  STL [R1+0xed8], R6 ;  /* 0x000ed80601007387 */ /* 0x0041e80000100800 */
[----:B0-----:R-:W2:Y:S04]  /*2eb40*/  LDL.LU R6, [R1+0x518] ;  /* 0x0005180001067983 */ /* 0x001ea80000300800 */
        /* <DEDUP_REMOVED lines=28> */
[----:B--2---:R-:W-:-:S05]  /*2ed10*/  IADD3 R6, P4, R6, UR13, RZ ;  /* 0x0000000d06067c10 */ /* 0x004fca000ff9e0ff */
[----:B------:R0:W-:Y:S04]  /*2ed20*/  STL [R1+0x518], R6 ;  /* 0x0005180601007387 */ /* 0x0001e80000100800 */
[----:B0-----:R-:W2:Y:S02]  /*2ed30*/  LDL.LU R6, [R1+0xed8] ;  /* 0x000ed80001067983 */ /* 0x001ea40000300800 */
[----:B--2---:R-:W-:-:S05]  /*2ed40*/  IADD3.X R6, R6, UR8, RZ, P3, !PT ;  /* 0x0000000806067c10 */ /* 0x004fca0009ffe4ff */
[----:B------:R0:W-:Y:S04]  /*2ed50*/  STL [R1+0x53c], R6 ;  /* 0x00053c0601007387 */ /* 0x0001e80000100800 */
[----:B0-----:R-:W2:Y:S01]  /*2ed60*/  LDL.LU R6, [R1+0xed4] ;  /* 0x000ed40001067983 */ /* 0x001ea20000300800 */
[----:B---3--:R-:W-:Y:S02]  /*2ed70*/  IADD3.X R24, R24, UR8, RZ, P2, !PT ;  /* 0x0000000818187c10 */ /* 0x008fe400097fe4ff */
[----:B----4-:R-:W-:Y:S02]  /*2ed80*/  IADD3 R25, P2, R25, UR13, RZ ;  /* 0x0000000d19197c10 */ /* 0x010fe4000ff5e0ff */
[----:B------:R-:W-:Y:S02]  /*2ed90*/  IADD3.X R26, R26, UR8, RZ, P1, !PT ;  /* 0x000000081a1a7c10 */ /* 0x000fe40008ffe4ff */
[----:B------:R-:W-:-:S02]  /*2eda0*/  IADD3 R27, P1, R27, UR13, RZ ;  /* 0x0000000d1b1b7c10 */ /* 0x000fc4000ff3e0ff */
[----:B------:R-:W-:Y:S02]  /*2edb0*/  IADD3.X R14, R14, UR8, RZ, P6, !PT ;  /* 0x000000080e0e7c10 */ /* 0x000fe4000b7fe4ff */
[----:B------:R-:W-:Y:S02]  /*2edc0*/  IADD3 R15, P6, R15, UR13, RZ ;  /* 0x0000000d0f0f7c10 */ /* 0x000fe4000ffde0ff */
[----:B------:R-:W-:Y:S02]  /*2edd0*/  IADD3.X R16, R16, UR8, RZ, P5, !PT ;  /* 0x0000000810107c10 */ /* 0x000fe4000affe4ff */
[----:B------:R-:W-:Y:S02]  /*2ede0*/  IADD3 R17, P5, R17, UR13, RZ ;  /* 0x0000000d11117c10 */ /* 0x000fe4000ffbe0ff */
        /* <DEDUP_REMOVED lines=13> */
[----:B--2---:R-:W-:-:S05]  /*2eec0*/  IADD3 R6, P3, R6, UR13, RZ ;  /* 0x0000000d06067c10 */ /* 0x004fca000ff7e0ff */
[----:B------:R0:W-:Y:S04]  /*2eed0*/  STL [R1+0x510], R6 ;  /* 0x0005100601007387 */ /* 0x0001e80000100800 */
[----:B------:R-:W-:Y:S04]  /*2eee0*/  STL [R1+0x534], R24 ;  /* 0x0005341801007387 */ /* 0x000fe80000100800 */
[----:B------:R-:W-:Y:S04]  /*2eef0*/  STL [R1+0x508], R25 ;  /* 0x0005081901007387 */ /* 0x000fe80000100800 */
[----:B------:R-:W-:Y:S04]  /*2ef00*/  STL [R1+0x52c], R26 ;  /* 0x00052c1a01007387 */ /* 0x000fe80000100800 */
[----:B------:R-:W-:Y:S04]  /*2ef10*/  STL [R1+0x500], R27 ;  /* 0x0005001b01007387 */ /* 0x000fe80000100800 */
[----:B------:R-:W-:Y:S04]  /*2ef20*/  STL [R1+0x524], R14 ;  /* 0x0005240e01007387 */ /* 0x000fe80000100800 */
[----:B------:R-:W-:Y:S01]  /*2ef30*/  STL [R1+0x4f8], R15 ;  /* 0x0004f80f01007387 */ /* 0x000fe20000100800 */
[----:B------:R-:W-:-:S03]  /*2ef40*/  IADD3.X R7, R7, UR8, RZ, P3, !PT ;  /* 0x0000000807077c10 */ /* 0x000fc60009ffe4ff */
[----:B------:R-:W-:Y:S01]  /*2ef50*/  STL [R1+0x51c], R16 ;  /* 0x00051c1001007387 */ /* 0x000fe20000100800 */
[----:B------:R-:W-:-:S03]  /*2ef60*/  IADD3 R10, P3, R10, UR13, RZ ;  /* 0x0000000d0a0a7c10 */ /* 0x000fc6000ff7e0ff */
        /* <DEDUP_REMOVED lines=20> */
[----:B0-----:R-:W2:Y:S01]  /*2f0b0*/  LDL.LU R6, [R1+0x4a8] ;  /* 0x0004a80001067983 */ /* 0x001ea20000300800 */
[----:B------:R-:W-:-:S02]  /*2f0c0*/  IADD3 R3, P2, R3, UR13, RZ ;  /* 0x0000000d03037c10 */ /* 0x000fc4000ff5e0ff */
[----:B------:R-:W-:-:S03]  /*2f0d0*/  IADD3.X R0, R0, UR8, RZ, P1, !PT ;  /* 0x0000000800007c10 */ /* 0x000fc60008ffe4ff */
[----:B------:R-:W-:Y:S04]  /*2f0e0*/  STL [R1+0x494], R3 ;  /* 0x0004940301007387 */ /* 0x000fe80000100800 */
[----:B--2---:R0:W-:Y:S04]  /*2f0f0*/  STL [R1+0xecc], R6 ;  /* 0x000ecc0601007387 */ /* 0x0041e80000100800 */
[----:B------:R-:W-:Y:S04]  /*2f100*/  STL [R1+0x4b8], R0 ;  /* 0x0004b80001007387 */ /* 0x000fe80000100800 */
[----:B0-----:R-:W2:Y:S01]  /*2f110*/  LDL.LU R6, [R1+0x484] ;  /* 0x0004840001067983 */ /* 0x001ea20000300800 */
[----:B------:R-:W-:-:S05]  /*2f120*/  IADD3 R28, P1, R28, UR13, RZ ;  /* 0x0000000d1c1c7c10 */ /* 0x000fca000ff3e0ff */
[----:B------:R-:W-:Y:S04]  /*2f130*/  STL [R1+0x48c], R28 ;  /* 0x00048c1c01007387 */ /* 0x000fe80000100800 */
[----:B--2---:R0:W-:Y:S04]  /*2f140*/  STL [R1+0xed0], R6 ;  /* 0x000ed00601007387 */ /* 0x0041e80000100800 */
[----:B0-----:R-:W2:Y:S04]  /*2f150*/  LDL.LU R6, [R1+0x4b0] ;  /* 0x0004b00001067983 */ /* 0x001ea80000300800 */
[----:B------:R-:W3:Y:S04]  /*2f160*/  LDL.LU R24, [R1+0x47c] ;  /* 0x00047c0001187983 */ /* 0x000ee80000300800 */
        /* <DEDUP_REMOVED lines=27> */
[----:B--2---:R-:W-:-:S05]  /*2f320*/  IADD3.X R6, R6, UR8, RZ, P6, !PT ;  /* 0x0000000806067c10 */ /* 0x004fca000b7fe4ff */
[----:B------:R0:W-:Y:S04]  /*2f330*/  STL [R1+0x4b0], R6 ;  /* 0x0004b00601007387 */ /* 0x0001e80000100800 */
[----:B0-----:R-:W2:Y:S02]  /*2f340*/  LDL.LU R6, [R1+0xed0] ;  /* 0x000ed00001067983 */ /* 0x001ea40000300800 */
[----:B--2---:R-:W-:-:S05]  /*2f350*/  IADD3 R6, P6, R6, UR13, RZ ;  /* 0x0000000d06067c10 */ /* 0x004fca000ffde0ff */
[----:B------:R0:W-:Y:S04]  /*2f360*/  STL [R1+0x484], R6 ;  /* 0x0004840601007387 */ /* 0x0001e80000100800 */
[----:B0-----:R-:W2:Y:S01]  /*2f370*/  LDL.LU R6, [R1+0xecc] ;  /* 0x000ecc0001067983 */ /* 0x001ea20000300800 */
[----:B----4-:R-:W-:Y:S02]  /*2f380*/  IADD3.X R25, R25, UR8, RZ, P4, !PT ;  /* 0x0000000819197c10 */ /* 0x010fe4000a7fe4ff */
[----:B---3--:R-:W-:Y:S02]  /*2f390*/  IADD3 R26, P4, R26, UR13, RZ ;  /* 0x0000000d1a1a7c10 */ /* 0x008fe4000ff9e0ff */
        /* <DEDUP_REMOVED lines=18> */
[----:B--2---:R-:W-:Y:S02]  /*2f4c0*/  IADD3.X R6, R6, UR8, RZ, P5, !PT ;  /* 0x0000000806067c10 */ /* 0x004fe4000affe4ff */
[----:B------:R-:W-:-:S03]  /*2f4d0*/  IADD3 R24, P5, R24, UR13, RZ ;  /* 0x0000000d18187c10 */ /* 0x000fc6000ffbe0ff */
[----:B------:R0:W-:Y:S04]  /*2f4e0*/  STL [R1+0x4a8], R6 ;  /* 0x0004a80601007387 */ /* 0x0001e80000100800 */
        /* <DEDUP_REMOVED lines=37> */
[----:B------:R-:W-:Y:S04]  /*2f740*/  STL [R1+0x570], R28 ;  /* 0x0005701c01007387 */ /* 0x000fe80000100800 */
        /* <DEDUP_REMOVED lines=1416> */
[----:B--2---:R-:W-:-:S05]  /*34fd0*/  IADD3 R6, P1, R6, UR12, RZ ;  /* 0x0000000c06067c10 */ /* 0x004fca000ff3e0ff */
        /* <DEDUP_REMOVED lines=15> */
[----:B------:R0:W-:Y:S04]  /*350d0*/  STL [R1+0x5e8], R11 ;  /* 0x0005e80b01007387 */ /* 0x0001e80000100800 */
        /* <DEDUP_REMOVED lines=14> */
[----:B0-----:R-:W2:Y:S04]  /*351c0*/  LDL.LU R11, [R1+0x5a8] ;  /* 0x0005a800010b7983 */ /* 0x001ea80000300800 */
[----:B------:R-:W-:Y:S04]  /*351d0*/  STL [R1+0xd14], R3 ;  /* 0x000d140301007387 */ /* 0x000fe80000100800 */
[----:B------:R-:W3:Y:S01]  /*351e0*/  LDL.LU R6, [R1+0x5a0] ;  /* 0x0005a00001067983 */ /* 0x000ee20000300800 */
[----:B------:R-:W-:-:S02]  /*351f0*/  IADD3.X R0, R0, UR9, RZ, P5, !PT ;  /* 0x0000000900007c10 */ /* 0x000fc4000affe4ff */
[----:B------:R-:W-:-:S03]  /*35200*/  IADD3 R28, P5, R28, UR12, RZ ;  /* 0x0000000c1c1c7c10 */ /* 0x000fc6000ffbe0ff */
[----:B------:R-:W-:Y:S04]  /*35210*/  STL [R1+0x5b0], R0 ;  /* 0x0005b00001007387 */ /* 0x000fe80000100800 */
[----:B---3--:R0:W-:Y:S04]  /*35220*/  STL [R1+0xe50], R6 ;  /* 0x000e500601007387 */ /* 0x0081e80000100800 */
[----:B------:R1:W-:Y:S04]  /*35230*/  STL [R1+0xd1c], R28 ;  /* 0x000d1c1c01007387 */ /* 0x0003e80000100800 */
[----:B0-----:R-:W3:Y:S04]  /*35240*/  LDL.LU R6, [R1+0xd24] ;  /* 0x000d240001067983 */ /* 0x001ee80000300800 */
        /* <DEDUP_REMOVED lines=17> */
[----:B------:R-:W4:Y:S04]  /*35360*/  LDL.LU R25, [R1+0xd08] ;  /* 0x000d080001197983 */ /* 0x000f280000300800 */
[----:B------:R-:W4:Y:S04]  /*35370*/  LDL.LU R26, [R1+0xd4c] ;  /* 0x000d4c00011a7983 */ /* 0x000f280000300800 */
[----:B------:R-:W4:Y:S04]  /*35380*/  LDL.LU R27, [R1+0xd10] ;  /* 0x000d1000011b7983 */ /* 0x000f280000300800 */
[----:B------:R-:W4:Y:S04]  /*35390*/  LDL.LU R14, [R1+0xd48] ;  /* 0x000d4800010e7983 */ /* 0x000f280000300800 */
[----:B------:R-:W4:Y:S04]  /*353a0*/  LDL.LU R15, [R1+0xd18] ;  /* 0x000d1800010f7983 */ /* 0x000f280000300800 */
[----:B------:R-:W4:Y:S01]  /*353b0*/  LDL.LU R16, [R1+0x564] ;  /* 0x0005640001107983 */ /* 0x000f220000300800 */
[----:B--2---:R-:W-:-:S03]  /*353c0*/  IADD3.X R11, R11, UR9, RZ, P4, !PT ;  /* 0x000000090b0b7c10 */ /* 0x004fc6000a7fe4ff */
[----:B------:R-:W2:Y:S04]  /*353d0*/  LDL.LU R17, [R1+0xd20] ;  /* 0x000d200001117983 */ /* 0x000ea80000300800 */
[----:B------:R-:W2:Y:S04]  /*353e0*/  LDL.LU R18, [R1+0xd28] ;  /* 0x000d280001127983 */ /* 0x000ea80000300800 */
[----:B------:R-:W2:Y:S04]  /*353f0*/  LDL.LU R19, [R1+0xd30] ;  /* 0x000d300001137983 */ /* 0x000ea80000300800 */
[----:B------:R-:W2:Y:S04]  /*35400*/  LDL.LU R10, [R1+0xd38] ;  /* 0x000d3800010a7983 */ /* 0x000ea80000300800 */
[----:B------:R0:W-:Y:S04]  /*35410*/  STL [R1+0x5a8], R11 ;  /* 0x0005a80b01007387 */ /* 0x0001e80000100800 */
[----:B0-----:R-:W2:Y:S01]  /*35420*/  LDL.LU R11, [R1+0x560] ;  /* 0x00056000010b7983 */ /* 0x001ea20000300800 */
[----:B---3--:R-:W-:-:S05]  /*35430*/  IADD3 R6, P4, R6, UR12, RZ ;  /* 0x0000000c06067c10 */ /* 0x008fca000ff9e0ff */
[----:B------:R0:W-:Y:S04]  /*35440*/  STL [R1+0xd24], R6 ;  /* 0x000d240601007387 */ /* 0x0001e80000100800 */
[----:B0-----:R-:W3:Y:S01]  /*35450*/  LDL.LU R6, [R1+0xe50] ;  /* 0x000e500001067983 */ /* 0x001ee20000300800 */
[----:B----4-:R-:W-:Y:S02]  /*35460*/  IADD3.X R4, R4, UR9, RZ, P2, !PT ;  /* 0x0000000904047c10 */ /* 0x010fe400097fe4ff */
        /* <DEDUP_REMOVED lines=12> */
[----:B---3--:R-:W-:Y:S02]  /*35530*/  IADD3.X R6, R6, UR9, RZ, P3, !PT ;  /* 0x0000000906067c10 */ /* 0x008fe40009ffe4ff */
[----:B------:R-:W-:-:S03]  /*35540*/  IADD3 R7, P3, R7, UR12, RZ ;  /* 0x0000000c07077c10 */ /* 0x000fc6000ff7e0ff */
[----:B------:R0:W-:Y:S04]  /*35550*/  STL [R1+0x5a0], R6 ;  /* 0x0005a00601007387 */ /* 0x0001e80000100800 */
[----:B0-----:R0:W5:Y:S04]  /*35560*/  LDL.LU R6, [R1+0xe4c] ;  /* 0x000e4c0001067983 */ /* 0x0011680000300800 */
[----:B------:R1:W-:Y:S04]  /*35570*/  STL [R1+0xd2c], R7 ;  /* 0x000d2c0701007387 */ /* 0x0003e80000100800 */
[----:B-1----:R0:W5:Y:S04]  /*35580*/  LDL.LU R7, [R1+0xe48] ;  /* 0x000e480001077983 */ /* 0x0021680000300800 */
[----:B------:R1:W-:Y:S04]  /*35590*/  STL [R1+0x59c], R4 ;  /* 0x00059c0401007387 */ /* 0x0003e80000100800 */
[----:B-1----:R0:W5:Y:S04]  /*355a0*/  LDL.LU R4, [R1+0xe44] ;  /* 0x000e440001047983 */ /* 0x0021680000300800 */
[----:B------:R1:W-:Y:S04]  /*355b0*/  STL [R1+0xd34], R5 ;  /* 0x000d340501007387 */ /* 0x0003e80000100800 */
[----:B-1----:R0:W5:Y:S04]  /*355c0*/  LDL.LU R5, [R1+0xe40] ;  /* 0x000e400001057983 */ /* 0x0021680000300800 */
[----:B------:R1:W-:Y:S04]  /*355d0*/  STL [R1+0x598], R12 ;  /* 0x0005980c01007387 */ /* 0x0003e80000100800 */
[----:B-1----:R0:W5:Y:S04]  /*355e0*/  LDL.LU R12, [R1+0xe3c] ;  /* 0x000e3c00010c7983 */ /* 0x0021680000300800 */
[----:B------:R1:W-:Y:S01]  /*355f0*/  STL [R1+0xd3c], R13 ;  /* 0x000d3c0d01007387 */ /* 0x0003e20000100800 */
[----:B------:R-:W-:-:S03]  /*35600*/  IADD3.X R2, R2, UR9, RZ, P3, !PT ;  /* 0x0000000902027c10 */ /* 0x000fc60009ffe4ff */
[----:B-1----:R0:W5:Y:S04]  /*35610*/  LDL.LU R13, [R1+0xe38] ;  /* 0x000e3800010d7983 */ /* 0x0021680000300800 */
[----:B------:R1:W-:Y:S01]  /*35620*/  STL [R1+0x594], R20 ;  /* 0x0005941401007387 */ /* 0x0003e20000100800 */
[----:B------:R-:W-:-:S03]  /*35630*/  IADD3 R29, P3, R29, UR12, RZ ;  /* 0x0000000c1d1d7c10 */ /* 0x000fc6000ff7e0ff */
[----:B-1----:R0:W5:Y:S04]  /*35640*/  LDL.LU R20, [R1+0xe34] ;  /* 0x000e340001147983 */ /* 0x0021680000300800 */
        /* <DEDUP_REMOVED lines=19> */
[----:B-1----:R-:W3:Y:S01]  /*35780*/  LDL.LU R28, [R1+0xe0c] ;  /* 0x000e0c00011c7983 */ /* 0x002ee20000300800 */
[----:B------:R-:W-:-:S02]  /*35790*/  IADD3 R24, P1, R24, UR12, RZ ;  /* 0x0000000c18187c10 */ /* 0x000fc4000ff3e0ff */
[----:B------:R-:W-:Y:S02]  /*357a0*/  IADD3.X R25, R25, UR9, RZ, P6, !PT ;  /* 0x0000000919197c10 */ /* 0x000fe4000b7fe4ff */
[----:B------:R-:W-:Y:S02]  /*357b0*/  IADD3 R26, P6, R26, UR12, RZ ;  /* 0x0000000c1a1a7c10 */ /* 0x000fe4000ffde0ff */
[----:B------:R-:W-:Y:S02]  /*357c0*/  IADD3.X R27, R27, UR9, RZ, P5, !PT ;  /* 0x000000091b1b7c10 */ /* 0x000fe4000affe4ff */
[----:B------:R-:W-:Y:S01]  /*357d0*/  IADD3 R14, P5, R14, UR12, RZ ;  /* 0x0000000c0e0e7c10 */ /* 0x000fe2000ffbe0ff */
[----:B------:R-:W-:Y:S01]  /*357e0*/  STL [R1+0xd50], R24 ;  /* 0x000d501801007387 */ /* 0x000fe20000100800 */
[----:B------:R-:W-:-:S03]  /*357f0*/  IADD3.X R15, R15, UR9, RZ, P4, !PT ;  /* 0x000000090f0f7c10 */ /* 0x000fc6000a7fe4ff */
[----:B------:R-:W-:Y:S01]  /*35800*/  STL [R1+0xd08], R25 ;  /* 0x000d081901007387 */ /* 0x000fe20000100800 */
[----:B------:R-:W-:-:S03]  /*35810*/  IADD3 R16, P4, R16, UR13, RZ ;  /* 0x0000000d10107c10 */ /* 0x000fc6000ff9e0ff */
[----:B------:R-:W-:Y:S01]  /*35820*/  STL [R1+0xd4c], R26 ;  /* 0x000d4c1a01007387 */ /* 0x000fe20000100800 */
[----:B--2---:R-:W-:-:S03]  /*35830*/  IADD3.X R17, R17, UR9, RZ, P3, !PT ;  /* 0x0000000911117c10 */ /* 0x004fc60009ffe4ff */
[----:B------:R-:W-:Y:S01]  /*35840*/  STL [R1+0xd10], R27 ;  /* 0x000d101b01007387 */ /* 0x000fe20000100800 */
[----:B------:R-:W-:-:S03]  /*35850*/  IADD3.X R18, R18, UR9, RZ, P2, !PT ;  /* 0x0000000912127c10 */ /* 0x000fc600097fe4ff */
[----:B------:R-:W-:Y:S04]  /*35860*/  STL [R1+0xd48], R14 ;  /* 0x000d480e01007387 */ /* 0x000fe80000100800 */
[----:B------:R-:W-:Y:S04]  /*35870*/  STL [R1+0xd18], R15 ;  /* 0x000d180f01007387 */ /* 0x000fe80000100800 */
[----:B------:R-:W-:Y:S04]  /*35880*/  STL [R1+0x564], R16 ;  /* 0x0005641001007387 */ /* 0x000fe80000100800 */
[----:B------:R-:W-:Y:S04]  /*35890*/  STL [R1+0xd20], R17 ;  /* 0x000d201101007387 */ /* 0x000fe80000100800 */
[----:B------:R-:W-:Y:S01]  /*358a0*/  STL [R1+0xd28], R18 ;  /* 0x000d281201007387 */ /* 0x000fe20000100800 */
[----:B------:R-:W-:-:S02]  /*358b0*/  IADD3.X R19, R19, UR9, RZ, P1, !PT ;  /* 0x0000000913137c10 */ /* 0x000fc40008ffe4ff */
[----:B------:R-:W-:Y:S02]  /*358c0*/  IADD3.X R10, R10, UR9, RZ, P6, !PT ;  /* 0x000000090a0a7c10 */ /* 0x000fe4000b7fe4ff */
[----:B------:R-:W-:Y:S02]  /*358d0*/  IADD3.X R11, R11, UR8, RZ, P4, !PT ;  /* 0x000000080b0b7c10 */ /* 0x000fe4000a7fe4ff */
[----:B---3--:R-:W-:-:S05]  /*358e0*/  IADD3.X R28, R28, UR9, RZ, P5, !PT ;  /* 0x000000091c1c7c10 */ /* 0x008fca000affe4ff */
[----:B------:R1:W-:Y:S02]  /*358f0*/  STL [R1+0xd40], R28 ;  /* 0x000d401c01007387 */ /* 0x0003e40000100800 */
[----:B-1----:R-:W1:Y:S02]  /*35900*/  S2R R28, SR_TID.X ;  /* 0x00000000001c7919 */ /* 0x002e640000002100 */
[----:B------:R0:W-:Y:S04]  /*35910*/  STL [R1+0xd30], R19 ;  /* 0x000d301301007387 */ /* 0x0001e80000100800 */
[----:B------:R0:W-:Y:S04]  /*35920*/  STL [R1+0xd38], R10 ;  /* 0x000d380a01007387 */ /* 0x0001e80000100800 */
[----:B------:R0:W-:Y:S01]  /*35930*/  STL [R1+0x560], R11 ;  /* 0x0005600b01007387 */ /* 0x0001e20000100800 */
[----:B-1----:R-:W-:-:S05]  /*35940*/  LOP3.LUT R28, R28, 0x3f, RZ, 0xc0, !PT ;  /* 0x0000003f1c1c7812 */ /* 0x002fca00078ec0ff */
[----:B------:R-:W-:Y:S01]  /*35950*/  IMAD.SHL.U32 R28, R28, 0x2, RZ ;  /* 0x000000021c1c7824 */ /* 0x000fe200078e00ff */
[----:B0-----:R-:W-:Y:S06]  /*35960*/  @P0 BRA `(.L_x_2) ;  /* 0xfffffe4c00500947 */ /* 0x001fec000383ffff */
[----:B------:R-:W2:Y:S04]  /*35970*/  LDL.LU R28, [R1+0x3bc] ;  /* 0x0003bc00011c7983 */ /* 0x000ea80000300800 */
[----:B--2---:R0:W-:Y:S04]  /*35980*/  STL [R1+0xeb8], R28 ;  /* 0x000eb81c01007387 */ /* 0x0041e80000100800 */
[----:B0-----:R-:W2:Y:S04]  /*35990*/  LDL.LU R28, [R1+0x388] ;  /* 0x00038800011c7983 */ /* 0x001ea80000300800 */
        /* <DEDUP_REMOVED lines=25> */
[----:B------:R-:W2:Y:S01]  /*35b30*/  LDL.LU R24, [R1+0x3a8] ;  /* 0x0003a80001187983 */ /* 0x000ea20000300800 */
[----:B0----5:R-:W-:-:S03]  /*35b40*/  IMAD.MOV.U32 R28, RZ, RZ, R7 ;  /* 0x000000ffff1c7224 */ /* 0x021fc600078e0007 */
        /* <DEDUP_REMOVED lines=25> */
[----:B------:R-:W2:Y:S04]  /*35ce0*/  LDL.LU R25, [R1+0x3b8] ;  /* 0x0003b80001197983 */ /* 0x000ea80000300800 */
[----:B------:R-:W3:Y:S04]  /*35cf0*/  LDL.LU R26, [R1+0x3a4] ;  /* 0x0003a400011a7983 */ /* 0x000ee80000300800 */
[----:B------:R-:W3:Y:S04]  /*35d00*/  LDL.LU R27, [R1+0x3b4] ;  /* 0x0003b400011b7983 */ /* 0x000ee80000300800 */
[----:B------:R-:W4:Y:S04]  /*35d10*/  LDL.LU R14, [R1+0x3a0] ;  /* 0x0003a000010e7983 */ /* 0x000f280000300800 */
[----:B------:R-:W4:Y:S04]  /*35d20*/  LDL.LU R15, [R1+0x3b0] ;  /* 0x0003b000010f7983 */ /* 0x000f280000300800 */
[----:B------:R-:W4:Y:S04]  /*35d30*/  LDL.LU R16, [R1+0x33c] ;  /* 0x00033c0001107983 */ /* 0x000f280000300800 */
[----:B------:R-:W4:Y:S01]  /*35d40*/  LDL.LU R17, [R1+0x34c] ;  /* 0x00034c0001117983 */ /* 0x000f220000300800 */
[----:B0-----:R-:W-:-:S03]  /*35d50*/  IMAD.MOV.U32 R24, RZ, RZ, R6 ;  /* 0x000000ffff187224 */ /* 0x001fc600078e0006 */
[----:B------:R-:W4:Y:S04]  /*35d60*/  LDL.LU R18, [R1+0x338] ;  /* 0x0003380001127983 */ /* 0x000f280000300800 */
[----:B------:R-:W4:Y:S04]  /*35d70*/  LDL.LU R19, [R1+0x348] ;  /* 0x0003480001137983 */ /* 0x000f280000300800 */
[----:B------:R-:W4:Y:S04]  /*35d80*/  LDL.LU R10, [R1+0x334] ;  /* 0x00033400010a7983 */ /* 0x000f280000300800 */
[----:B------:R-:W4:Y:S04]  /*35d90*/  LDL.LU R11, [R1+0x344] ;  /* 0x00034400010b7983 */ /* 0x000f280000300800 */
[----:B------:R-:W4:Y:S04]  /*35da0*/  LDL.LU R6, [R1+0x330] ;  /* 0x0003300001067983 */ /* 0x000f280000300800 */
[----:B------:R-:W4:Y:S04]  /*35db0*/  LDL.LU R7, [R1+0x340] ;  /* 0x0003400001077983 */ /* 0x000f280000300800 */
[----:B------:R0:W-:Y:S04]  /*35dc0*/  STL [R1+0xe50], R5 ;  /* 0x000e500501007387 */ /* 0x0001e80000100800 */
[----:B0-----:R-:W4:Y:S04]  /*35dd0*/  LDL.LU R5, [R1+0x3ac] ;  /* 0x0003ac0001057983 */ /* 0x001f280000300800 */
[----:B------:R0:W-:Y:S04]  /*35de0*/  STL [R1+0xe4c], R4 ;  /* 0x000e4c0401007387 */ /* 0x0001e80000100800 */
[----:B0-----:R-:W2:Y:S04]  /*35df0*/  LDL.LU R4, [R1+0x320] ;  /* 0x0003200001047983 */ /* 0x001ea80000300800 */
[----:B------:R0:W-:Y:S04]  /*35e00*/  STL [R1+0xe40], R9 ;  /* 0x000e400901007387 */ /* 0x0001e80000100800 */
[----:B0-----:R-:W2:Y:S04]  /*35e10*/  LDL.LU R9, [R1+0x310] ;  /* 0x0003100001097983 */ /* 0x001ea80000300800 */
[----:B------:R0:W-:Y:S04]  /*35e20*/  STL [R1+0xe3c], R8 ;  /* 0x000e3c0801007387 */ /* 0x0001e80000100800 */
[----:B0-----:R-:W3:Y:S04]  /*35e30*/  LDL.LU R8, [R1+0x324] ;  /* 0x0003240001087983 */ /* 0x001ee80000300800 */
[----:B------:R0:W-:Y:S04]  /*35e40*/  STL [R1+0xe30], R13 ;  /* 0x000e300d01007387 */ /* 0x0001e80000100800 */
[----:B0-----:R-:W3:Y:S04]  /*35e50*/  LDL.LU R13, [R1+0x314] ;  /* 0x00031400010d7983 */ /* 0x001ee80000300800 */
[----:B------:R0:W-:Y:S04]  /*35e60*/  STL [R1+0xe2c], R12 ;  /* 0x000e2c0c01007387 */ /* 0x0001e80000100800 */
[----:B0-----:R-:W4:Y:S04]  /*35e70*/  LDL.LU R12, [R1+0x328] ;  /* 0x00032800010c7983 */ /* 0x001f280000300800 */
[----:B------:R0:W-:Y:S04]  /*35e80*/  STL [R1+0xe28], R23 ;  /* 0x000e281701007387 */ /* 0x0001e80000100800 */
[----:B0-----:R-:W4:Y:S04]  /*35e90*/  LDL.LU R23, [R1+0x318] ;  /* 0x0003180001177983 */ /* 0x001f280000300800 */
[----:B------:R0:W-:Y:S01]  /*35ea0*/  STL [R1+0xe24], R22 ;  /* 0x000e241601007387 */ /* 0x0001e20000100800 */
[----:B------:R-:W-:-:S03]  /*35eb0*/  F2FP.BF16.F32.PACK_AB R28, R24, R28 ;  /* 0x0000001c181c723e */ /* 0x000fc600000010ff */
        /* <DEDUP_REMOVED lines=11> */
[----:B------:R0:W-:Y:S04]  /*35f70*/  STL [R1+0xe0c], R2 ;  /* 0x000e0c0201007387 */ /* 0x0001e80000100800 */
[----:B0-----:R-:W2:Y:S04]  /*35f80*/  LDL.LU R2, [R1+0x398] ;  /* 0x0003980001027983 */ /* 0x001ea80000300800 */
[----:B------:R-:W3:Y:S04]  /*35f90*/  LDL.LU R24, [R1+0xf20] ;  /* 0x000f200001187983 */ /* 0x000ee80000300800 */
[----:B------:R0:W-:Y:S04]  /*35fa0*/  STL [R1+0x9c], R28 ;  /* 0x00009c1c01007387 */ /* 0x0001e80000100800 */
[----:B0-----:R-:W3:Y:S02]  /*35fb0*/  LDL.LU R28, [R1+0xf1c] ;  /* 0x000f1c00011c7983 */ /* 0x001ee40000300800 */
[----:B---3--:R-:W-:-:S02]  /*35fc0*/  F2FP.BF16.F32.PACK_AB R28, R24, R28 ;  /* 0x0000001c181c723e */ /* 0x008fc400000010ff */
        /* <DEDUP_REMOVED lines=46> */
[----:B0-----:R-:W2:Y:S02]  /*362b0*/  LDL.LU R28, [R1+0xebc] ;  /* 0x000ebc00011c7983 */ /* 0x001ea40000300800 */
[----:B--2---:R-:W-:-:S02]  /*362c0*/  F2FP.BF16.F32.PACK_AB R2, R28, R2 ;  /* 0x000000021c02723e */ /* 0x004fc400000010ff */
[----:B------:R-:W2:Y:S04]  /*362d0*/  LDL.LU R28, [R1+0xeb8] ;  /* 0x000eb800011c7983 */ /* 0x000ea80000300800 */
[----:B------:R4:W-:Y:S02]  /*362e0*/  STL [R1+0x68], R2 ;  /* 0x0000680201007387 */ /* 0x0009e40000100800 */
[----:B----4-:R-:W-:Y:S02]  /*362f0*/  F2FP.BF16.F32.PACK_AB R2, R0, R29 ;  /* 0x0000001d0002723e */ /* 0x010fe400000010ff */
[----:B------:R-:W-:Y:S02]  /*36300*/  F2FP.BF16.F32.PACK_AB R0, R3, R20 ;  /* 0x000000140300723e */ /* 0x000fe400000010ff */
[----:B------:R-:W-:Y:S01]  /*36310*/  F2FP.BF16.F32.PACK_AB R3, R21, R22 ;  /* 0x000000161503723e */ /* 0x000fe200000010ff */
[----:B------:R0:W-:Y:S04]  /*36320*/  STL [R1+0x64], R2 ;  /* 0x0000640201007387 */ /* 0x0001e80000100800 */
[----:B------:R1:W-:Y:S04]  /*36330*/  STL [R1+0x60], R0 ;  /* 0x0000600001007387 */ /* 0x0003e80000100800 */
[----:B------:R4:W-:Y:S01]  /*36340*/  STL [R1+0x5c], R3 ;  /* 0x00005c0301007387 */ /* 0x0009e20000100800 */
[----:B0-----:R-:W-:-:S02]  /*36350*/  F2FP.BF16.F32.PACK_AB R2, R23, R12 ;  /* 0x0000000c1702723e */ /* 0x001fc400000010ff */
[----:B-1----:R-:W-:-:S03]  /*36360*/  F2FP.BF16.F32.PACK_AB R0, R13, R8 ;  /* 0x000000080d00723e */ /* 0x002fc600000010ff */
[----:B------:R-:W-:Y:S01]  /*36370*/  STL [R1+0x58], R2 ;  /* 0x0000580201007387 */ /* 0x000fe20000100800 */
[----:B----4-:R-:W-:-:S03]  /*36380*/  F2FP.BF16.F32.PACK_AB R3, R9, R4 ;  /* 0x000000040903723e */ /* 0x010fc600000010ff */
[----:B------:R3:W-:Y:S04]  /*36390*/  STL [R1+0x54], R0 ;  /* 0x0000540001007387 */ /* 0x0007e80000100800 */
[----:B------:R0:W-:Y:S01]  /*363a0*/  STL [R1+0x50], R3 ;  /* 0x0000500301007387 */ /* 0x0001e20000100800 */
[----:B---3--:R-:W-:Y:S02]  /*363b0*/  F2FP.BF16.F32.PACK_AB R0, R24, R25 ;  /* 0x000000191800723e */ /* 0x008fe400000010ff */
[----:B0-----:R-:W-:Y:S02]  /*363c0*/  F2FP.BF16.F32.PACK_AB R3, R26, R27 ;  /* 0x0000001b1a03723e */ /* 0x001fe400000010ff */
[----:B--2---:R-:W-:-:S05]  /*363d0*/  F2FP.BF16.F32.PACK_AB R2, R5, R28 ;  /* 0x0000001c0502723e */ /* 0x004fca00000010ff */
[----:B------:R0:W-:Y:S04]  /*363e0*/  STL [R1+0x4c], R2 ;  /* 0x00004c0201007387 */ /* 0x0001e80000100800 */
[----:B------:R1:W-:Y:S04]  /*363f0*/  STL [R1+0x48], R0 ;  /* 0x0000480001007387 */ /* 0x0003e80000100800 */
[----:B------:R2:W-:Y:S01]  /*36400*/  STL [R1+0x44], R3 ;  /* 0x0000440301007387 */ /* 0x0005e20000100800 */
[----:B0-----:R-:W-:Y:S02]  /*36410*/  F2FP.BF16.F32.PACK_AB R2, R14, R15 ;  /* 0x0000000f0e02723e */ /* 0x001fe400000010ff */
[----:B-1----:R-:W-:-:S03]  /*36420*/  F2FP.BF16.F32.PACK_AB R0, R16, R17 ;  /* 0x000000111000723e */ /* 0x002fc600000010ff */
[----:B------:R-:W-:Y:S01]  /*36430*/  STL [R1+0x40], R2 ;  /* 0x0000400201007387 */ /* 0x000fe20000100800 */
[----:B--2---:R-:W-:-:S03]  /*36440*/  F2FP.BF16.F32.PACK_AB R3, R18, R19 ;  /* 0x000000131203723e */ /* 0x004fc600000010ff */
[----:B------:R0:W-:Y:S04]  /*36450*/  STL [R1+0x3c], R0 ;  /* 0x00003c0001007387 */ /* 0x0001e80000100800 */
[----:B------:R-:W-:Y:S01]  /*36460*/  STL [R1+0x38], R3 ;  /* 0x0000380301007387 */ /* 0x000fe20000100800 */
[----:B0-----:R-:W-:-:S03]  /*36470*/  F2FP.BF16.F32.PACK_AB R0, R6, R7 ;  /* 0x000000070600723e */ /* 0x001fc600000010ff */
[----:B------:R-:W2:Y:S01]  /*36480*/  LDL.LU R7, [R1+0x17c] ;  /* 0x00017c0001077983 */ /* 0x000ea20000300800 */
[----:B------:R-:W-:-:S05]  /*36490*/  F2FP.BF16.F32.PACK_AB R2, R10, R11 ;  /* 0x0000000b0a02723e */ /* 0x000fca00000010ff */
[----:B------:R-:W-:Y:S04]  /*364a0*/  STL [R1+0x34], R2 ;  /* 0x0000340201007387 */ /* 0x000fe80000100800 */
[----:B--2---:R0:W-:Y:S04]  /*364b0*/  STL [R1+0xe58], R7 ;  /* 0x000e580701007387 */ /* 0x0041e80000100800 */
[----:B------:R-:W-:Y:S04]  /*364c0*/  STL [R1+0x30], R0 ;  /* 0x0000300001007387 */ /* 0x000fe80000100800 */
        /* <DEDUP_REMOVED lines=23> */
[----:B------:R-:W3:Y:S04]  /*36640*/  LDL.LU R5, [R1+0x378] ;  /* 0x0003780001057983 */ /* 0x000ee80000300800 */
[----:B---3--:R0:W-:Y:S04]  /*36650*/  STL [R1+0xe54], R5 ;  /* 0x000e540501007387 */ /* 0x0081e80000100800 */
[----:B0-----:R-:W3:Y:S04]  /*36660*/  LDL.LU R5, [R1+0x37c] ;  /* 0x00037c0001057983 */ /* 0x001ee80000300800 */
        /* <DEDUP_REMOVED lines=23> */
[----:B0-----:R-:W2:Y:S04]  /*367e0*/  LDL.LU R5, [R1+0x3cc] ;  /* 0x0003cc0001057983 */ /* 0x001ea80000300800 */
[----:B------:R-:W3:Y:S04]  /*367f0*/  LDL.LU R6, [R1+0x178] ;  /* 0x0001780001067983 */ /* 0x000ee80000300800 */
[----:B------:R-:W4:Y:S04]  /*36800*/  LDL.LU R4, [R1+0x374] ;  /* 0x0003740001047983 */ /* 0x000f280000300800 */
[----:B------:R-:W2:Y:S04]  /*36810*/  LDL.LU R11, [R1+0x41c] ;  /* 0x00041c00010b7983 */ /* 0x000ea80000300800 */
[----:B--2---:R0:W-:Y:S04]  /*36820*/  STL [R1+0xe48], R11 ;  /* 0x000e480b01007387 */ /* 0x0041e80000100800 */
[----:B0-----:R-:W2:Y:S04]  /*36830*/  LDL.LU R11, [R1+0x370] ;  /* 0x00037000010b7983 */ /* 0x001ea80000300800 */
[----:B------:R-:W3:Y:S04]  /*36840*/  LDL.LU R9, [R1+0x408] ;  /* 0x0004080001097983 */ /* 0x000ee80000300800 */
[----:B---3--:R0:W-:Y:S04]  /*36850*/  STL [R1+0xe44], R9 ;  /* 0x000e440901007387 */ /* 0x0081e80000100800 */
[----:B0-----:R-:W3:Y:S04]  /*36860*/  LDL.LU R9, [R1+0x40c] ;  /* 0x00040c0001097983 */ /* 0x001ee80000300800 */
[----:B------:R-:W3:Y:S04]  /*36870*/  LDL.LU R10, [R1+0x418] ;  /* 0x00041800010a7983 */ /* 0x000ee80000300800 */
[----:B------:R-:W3:Y:S04]  /*36880*/  LDL.LU R8, [R1+0x404] ;  /* 0x0004040001087983 */ /* 0x000ee80000300800 */
[----:B------:R-:W4:Y:S04]  /*36890*/  LDL.LU R15, [R1+0x19c] ;  /* 0x00019c00010f7983 */ /* 0x000f280000300800 */
[----:B----4-:R0:W-:Y:S04]  /*368a0*/  STL [R1+0xe38], R15 ;  /* 0x000e380f01007387 */ /* 0x0101e80000100800 */
[----:B0-----:R-:W4:Y:S04]  /*368b0*/  LDL.LU R15, [R1+0x400] ;  /* 0x00040000010f7983 */ /* 0x001f280000300800 */
[----:B------:R-:W2:Y:S01]  /*368c0*/  LDL.LU R13, [R1+0x188] ;  /* 0x00018800010d7983 */ /* 0x000ea20000300800 */
[----:B------:R-:W-:-:S03]  /*368d0*/  F2FP.BF16.F32.PACK_AB R7, R5, R7 ;  /* 0x000000070507723e */ /* 0x000fc600000010ff */
[----:B--2---:R0:W-:Y:S04]  /*368e0*/  STL [R1+0xe34], R13 ;  /* 0x000e340d01007387 */ /* 0x0041e80000100800 */
[----:B0-----:R-:W2:Y:S04]  /*368f0*/  LDL.LU R13, [R1+0x18c] ;  /* 0x00018c00010d7983 */ /* 0x001ea80000300800 */
[----:B------:R-:W2:Y:S04]  /*36900*/  LDL.LU R14, [R1+0x198] ;  /* 0x00019800010e7983 */ /* 0x000ea80000300800 */
        /* <DEDUP_REMOVED lines=63> */
[----:B------:R0:W-:Y:S04]  /*36d00*/  STL [R1], R7 ;  /* 0x0000000701007387 */ /* 0x0001e80000100800 */
[----:B0-----:R-:W3:Y:S02]  /*36d10*/  LDL.LU R7, [R1+0xe58] ;  /* 0x000e580001077983 */ /* 0x001ee40000300800 */
[----:B---3--:R-:W-:-:S02]  /*36d20*/  F2FP.BF16.F32.PACK_AB R7, R5, R7 ;  /* 0x000000070507723e */ /* 0x008fc400000010ff */
[----:B------:R-:W3:Y:S02]  /*36d30*/  LDL.LU R5, [R1+0xe54] ;  /* 0x000e540001057983 */ /* 0x000ee40000300800 */
[----:B---3--:R-:W-:Y:S02]  /*36d40*/  F2FP.BF16.F32.PACK_AB R6, R5, R6 ;  /* 0x000000060506723e */ /* 0x008fe400000010ff */
[----:B------:R-:W3:Y:S02]  /*36d50*/  LDL.LU R5, [R1+0xe50] ;  /* 0x000e500001057983 */ /* 0x000ee40000300800 */
[----:B---3--:R-:W-:Y:S02]  /*36d60*/  F2FP.BF16.F32.PACK_AB R5, R4, R5 ;  /* 0x000000050405723e */ /* 0x008fe400000010ff */
[----:B------:R-:W3:Y:S02]  /*36d70*/  LDL.LU R4, [R1+0xe4c] ;  /* 0x000e4c0001047983 */ /* 0x000ee40000300800 */
[----:B---3--:R-:W-:-:S02]  /*36d80*/  F2FP.BF16.F32.PACK_AB R4, R11, R4 ;  /* 0x000000040b04723e */ /* 0x008fc400000010ff */
[----:B------:R-:W3:Y:S02]  /*36d90*/  LDL.LU R11, [R1+0xe48] ;  /* 0x000e4800010b7983 */ /* 0x000ee40000300800 */
[----:B---3--:R-:W-:Y:S02]  /*36da0*/  F2FP.BF16.F32.PACK_AB R11, R9, R11 ;  /* 0x0000000b090b723e */ /* 0x008fe400000010ff */
[----:B------:R-:W3:Y:S02]  /*36db0*/  LDL.LU R9, [R1+0xe44] ;  /* 0x000e440001097983 */ /* 0x000ee40000300800 */
[----:B---3--:R-:W-:Y:S02]  /*36dc0*/  F2FP.BF16.F32.PACK_AB R10, R9, R10 ;  /* 0x0000000a090a723e */ /* 0x008fe400000010ff */
[----:B------:R-:W3:Y:S02]  /*36dd0*/  LDL.LU R9, [R1+0xe40] ;  /* 0x000e400001097983 */ /* 0x000ee40000300800 */
[----:B---3--:R-:W-:-:S02]  /*36de0*/  F2FP.BF16.F32.PACK_AB R9, R8, R9 ;  /* 0x000000090809723e */ /* 0x008fc400000010ff */
[----:B------:R-:W4:Y:S02]  /*36df0*/  LDL.LU R8, [R1+0xe3c] ;  /* 0x000e3c0001087983 */ /* 0x000f240000300800 */
[----:B----4-:R-:W-:Y:S02]  /*36e00*/  F2FP.BF16.F32.PACK_AB R8, R15, R8 ;  /* 0x000000080f08723e */ /* 0x010fe400000010ff */
[----:B------:R-:W2:Y:S02]  /*36e10*/  LDL.LU R15, [R1+0xe38] ;  /* 0x000e3800010f7983 */ /* 0x000ea40000300800 */
[----:B--2---:R-:W-:Y:S02]  /*36e20*/  F2FP.BF16.F32.PACK_AB R15, R13, R15 ;  /* 0x0000000f0d0f723e */ /* 0x004fe400000010ff */
[----:B------:R-:W2:Y:S02]  /*36e30*/  LDL.LU R13, [R1+0xe34] ;  /* 0x000e3400010d7983 */ /* 0x000ea40000300800 */
[----:B--2---:R-:W-:-:S02]  /*36e40*/  F2FP.BF16.F32.PACK_AB R14, R13, R14 ;  /* 0x0000000e0d0e723e */ /* 0x004fc400000010ff */
[----:B------:R-:W2:Y:S02]  /*36e50*/  LDL.LU R13, [R1+0xe30] ;  /* 0x000e3000010d7983 */ /* 0x000ea40000300800 */
[----:B--2---:R-:W-:Y:S02]  /*36e60*/  F2FP.BF16.F32.PACK_AB R13, R12, R13 ;  /* 0x0000000d0c0d723e */ /* 0x004fe400000010ff */
[----:B------:R-:W2:Y:S01]  /*36e70*/  LDL.LU R12, [R1+0xe2c] ;  /* 0x000e2c00010c7983 */ /* 0x000ea20000300800 */
[----:B------:R-:W-:Y:S02]  /*36e80*/  F2FP.BF16.F32.PACK_AB R19, R22, R19 ;  /* 0x000000131613723e */ /* 0x000fe400000010ff */
[----:B------:R-:W-:Y:S02]  /*36e90*/  F2FP.BF16.F32.PACK_AB R18, R21, R18 ;  /* 0x000000121512723e */ /* 0x000fe400000010ff */
[----:B--2---:R-:W-:Y:S02]  /*36ea0*/  F2FP.BF16.F32.PACK_AB R12, R23, R12 ;  /* 0x0000000c170c723e */ /* 0x004fe400000010ff */
[----:B------:R-:W2:Y:S04]  /*36eb0*/  LDL.LU R23, [R1+0xe28] ;  /* 0x000e280001177983 */ /* 0x000ea80000300800 */
[----:B------:R-:W3:Y:S04]  /*36ec0*/  LDL.LU R22, [R1+0xe24] ;  /* 0x000e240001167983 */ /* 0x000ee80000300800 */
[----:B------:R-:W4:Y:S01]  /*36ed0*/  LDL.LU R21, [R1+0xe20] ;  /* 0x000e200001157983 */ /* 0x000f220000300800 */
[----:B------:R-:W-:-:S02]  /*36ee0*/  F2FP.BF16.F32.PACK_AB R17, R20, R17 ;  /* 0x000000111411723e */ /* 0x000fc400000010ff */
[----:B------:R-:W-:Y:S01]  /*36ef0*/  F2FP.BF16.F32.PACK_AB R16, R3, R16 ;  /* 0x000000100310723e */ /* 0x000fe200000010ff */
[----:B------:R-:W4:Y:S04]  /*36f00*/  LDL.LU R20, [R1+0xe1c] ;  /* 0x000e1c0001147983 */ /* 0x000f280000300800 */
[----:B------:R-:W4:Y:S01]  /*36f10*/  LDL.LU R3, [R1+0xe18] ;  /* 0x000e180001037983 */ /* 0x000f220000300800 */
[----:B--2---:R-:W-:-:S03]  /*36f20*/  F2FP.BF16.F32.PACK_AB R23, R29, R23 ;  /* 0x000000171d17723e */ /* 0x004fc600000010ff */
[----:B------:R-:W2:Y:S01]  /*36f30*/  LDL.LU R29, [R1+0xe14] ;  /* 0x000e1400011d7983 */ /* 0x000ea20000300800 */
[----:B---3--:R-:W-:-:S03]  /*36f40*/  F2FP.BF16.F32.PACK_AB R22, R0, R22 ;  /* 0x000000160016723e */ /* 0x008fc600000010ff */
[----:B------:R-:W3:Y:S01]  /*36f50*/  LDL.LU R0, [R1+0xe10] ;  /* 0x000e100001007983 */ /* 0x000ee20000300800 */
[----:B----4-:R-:W-:-:S03]  /*36f60*/  F2FP.BF16.F32.PACK_AB R21, R2, R21 ;  /* 0x000000150215723e */ /* 0x010fc600000010ff */
[----:B------:R-:W3:Y:S01]  /*36f70*/  LDL.LU R2, [R1+0xe0c] ;  /* 0x000e0c0001027983 */ /* 0x000ee20000300800 */
[----:B------:R-:W-:Y:S02]  /*36f80*/  F2FP.BF16.F32.PACK_AB R27, R24, R27 ;  /* 0x0000001b181b723e */ /* 0x000fe400000010ff */
[----:B------:R-:W-:Y:S02]  /*36f90*/  F2FP.BF16.F32.PACK_AB R26, R25, R26 ;  /* 0x0000001a191a723e */ /* 0x000fe400000010ff */
[----:B------:R-:W-:Y:S02]  /*36fa0*/  F2FP.BF16.F32.PACK_AB R20, R28, R20 ;  /* 0x000000141c14723e */ /* 0x000fe400000010ff */
[----:B--2---:R-:W-:Y:S02]  /*36fb0*/  F2FP.BF16.F32.PACK_AB R25, R29, R3 ;  /* 0x000000031d19723e */ /* 0x004fe400000010ff */
[----:B---3--:R-:W-:-:S07]  /*36fc0*/  F2FP.BF16.F32.PACK_AB R24, R2, R0 ;  /* 0x000000000218723e */ /* 0x008fce00000010ff */
.L_x_1:
[----:B------:R-:W2:Y:S01]  /*36fd0*/  LDL.LU R2, [R1+0xe04] ;  /* 0x000e040001027983 */ /* 0x000ea20000300800 */
[----:B0-----:R-:W0:Y:S01]  /*36fe0*/  S2R R0, SR_TID.X ;  /* 0x0000000000007919 */ /* 0x001e220000002100 */
[----:B------:R-:W1:Y:S01]  /*36ff0*/  S2UR UR5, SR_CgaCtaId ;  /* 0x00000000000579c3 */ /* 0x000e620000008800 */
[----:B------:R-:W-:Y:S01]  /*37000*/  UMOV UR4, 0x400 ;  /* 0x0000040000047882 */ /* 0x000fe20000000000 */
[----:B------:R-:W-:Y:S01]  /*37010*/  ULDC.64 UR6, c[0x0][0x228] ;  /* 0x00008a0000067ab9 */ /* 0x000fe20000000a00 */
[----:B------:R3:W-:Y:S04]  /*37020*/  STL [R1+0xebc], R6 ;  /* 0x000ebc0601007387 */ /* 0x0007e80000100800 */
[----:B---3--:R-:W3:Y:S04]  /*37030*/  LDL.LU R6, [R1+0xe00] ;  /* 0x000e000001067983 */ /* 0x008ee80000300800 */
[----:B------:R4:W-:Y:S04]  /*37040*/  STL [R1+0xeb8], R7 ;  /* 0x000eb80701007387 */ /* 0x0009e80000100800 */
[----:B----4-:R-:W4:Y:S01]  /*37050*/  LDL.LU R7, [R1+0x2d0] ;  /* 0x0002d00001077983 */ /* 0x010f220000300800 */
[----:B-1----:R-:W-:Y:S01]  /*37060*/  ULEA UR4, UR5, UR4, 0x18 ;  /* 0x0000000405047291 */ /* 0x002fe2000f8ec03f */
[C---:B0-----:R-:W-:Y:S01]  /*37070*/  IMAD.SHL.U32 R3, R0.reuse, 0x40, RZ ;  /* 0x0000004000037824 */ /* 0x041fe200078e00ff */
[----:B------:R-:W-:Y:S01]  /*37080*/  SHF.R.U32.HI R28, RZ, 0x5, R0 ;  /* 0x00000005ff1c7819 */ /* 0x000fe20000011600 */
[----:B------:R-:W-:-:S03]  /*37090*/  IMAD.SHL.U32 R29, R0, 0x10, RZ ;  /* 0x00000010001d7824 */ /* 0x000fc600078e00ff */
[----:B------:R-:W-:Y:S02]  /*370a0*/  LOP3.LUT R3, R3, 0x200, RZ, 0xc0, !PT ;  /* 0x0000020003037812 */ /* 0x000fe400078ec0ff */
[----:B------:R-:W-:Y:S02]  /*370b0*/  SGXT.U32 R0, R28, 0x1 ;  /* 0x000000011c00781a */ /* 0x000fe40000000000 */
[----:B------:R-:W-:Y:S01]  /*370c0*/  LOP3.LUT R29, R29, 0x70, RZ, 0xc0, !PT ;  /* 0x000000701d1d7812 */ /* 0x000fe200078ec0ff */
[----:B------:R-:W-:Y:S01]  /*370d0*/  BAR.SYNC.DEFER_BLOCKING 0x0 ;  /* 0x0000000000007b1d */ /* 0x000fe20000010000 */
[----:B--2---:R-:W-:-:S04]  /*370e0*/  LOP3.LUT R2, R2, 0x80, RZ, 0xc0, !PT ;  /* 0x0000008002027812 */ /* 0x004fc800078ec0ff */
[----:B------:R-:W-:Y:S02]  /*370f0*/  IADD3 R2, R2, UR4, R3 ;  /* 0x0000000402027c10 */ /* 0x000fe4000fffe003 */
[C---:B----4-:R-:W-:Y:S02]  /*37100*/  LOP3.LUT R3, R7.reuse, 0xfe, R0, 0xfe, !PT ;  /* 0x000000fe07037812 */ /* 0x050fe400078efe00 */
[----:B------:R-:W-:-:S03]  /*37110*/  LOP3.LUT R28, R7, R0, RZ, 0xfc, !PT ;  /* 0x00000000071c7212 */ /* 0x000fc600078efcff */
[----:B------:R3:W-:Y:S02]  /*37120*/  STL [R1+0x170], R3 ;  /* 0x0001700301007387 */ /* 0x0007e40000100800 */
[----:B---3--:R-:W-:Y:S02]  /*37130*/  IADD3 R3, R29, R2, R6 ;  /* 0x000000021d037210 */ /* 0x008fe40007ffe006 */
[C-C-:B------:R-:W-:Y:S02]  /*37140*/  LOP3.LUT R2, R7.reuse, 0x4, R0.reuse, 0xfe, !PT ;  /* 0x0000000407027812 */ /* 0x140fe400078efe00 */
[C-C-:B------:R-:W-:Y:S02]  /*37150*/  LOP3.LUT R6, R7.reuse, 0x6, R0.reuse, 0xfe, !PT ;  /* 0x0000000607067812 */ /* 0x140fe400078efe00 */
[C-C-:B------:R-:W-:Y:S01]  /*37160*/  LOP3.LUT R29, R7.reuse, 0x2, R0.reuse, 0xfe, !PT ;  /* 0x00000002071d7812 */ /* 0x140fe200078efe00 */
[----:B------:R0:W-:Y:S04]  /*37170*/  STL [R1+0xc4], R2 ;  /* 0x0000c40201007387 */ /* 0x0001e80000100800 */
[----:B------:R1:W-:Y:S01]  /*37180*/  STL [R1+0xc8], R6 ;  /* 0x0000c80601007387 */ /* 0x0003e20000100800 */
[----:B0-----:R-:W-:-:S02]  /*37190*/  LOP3.LUT R2, R7, 0x8, R0, 0xfe, !PT ;  /* 0x0000000807027812 */ /* 0x001fc400078efe00 */
[----:B-1----:R-:W-:-:S03]  /*371a0*/  LOP3.LUT R6, R7, 0xa, R0, 0xfe, !PT ;  /* 0x0000000a07067812 */ /* 0x002fc600078efe00 */
[----:B------:R0:W-:Y:S04]  /*371b0*/  STL [R1+0xcc], R2 ;  /* 0x0000cc0201007387 */ /* 0x0001e80000100800 */
[----:B------:R1:W-:Y:S01]  /*371c0*/  STL [R1+0x100], R6 ;  /* 0x0001000601007387 */ /* 0x0003e20000100800 */
[C-C-:B0-----:R-:W-:Y:S02]  /*371d0*/  LOP3.LUT R2, R7.reuse, 0xc, R0.reuse, 0xfe, !PT ;  /* 0x0000000c07027812 */ /* 0x141fe400078efe00 */
        /* <DEDUP_REMOVED lines=227> */
[C-C-:B0-----:R-:W-:Y:S01]  /*38010*/  LOP3.LUT R2, R7.reuse, 0xf0, R0.reuse, 0xfe, !PT ;  /* 0x000000f007027812 */ /* 0x141fe200078efe00 */
[----:B-1----:R-:W0:Y:S04]  /*38020*/  S2R R6, SR_TID.X ;  /* 0x0000000000067919 */ /* 0x002e280000002100 */
[----:B------:R1:W-:Y:S04]  /*38030*/  STL [R1+0x2dc], R2 ;  /* 0x0002dc0201007387 */ /* 0x0003e80000100800 */
[----:B------:R-:W-:Y:S04]  /*38040*/  STSM.16.M88.4 [R3], R24 ;  /* 0x0000001803007844 */ /* 0x000fe80000000200 */
[----:B------:R-:W-:Y:S01]  /*38050*/  STSM.16.M88.4 [R3+0x100], R20 ;  /* 0x0001001403007844 */ /* 0x000fe20000000200 */
[----:B-1----:R-:W-:-:S05]  /*38060*/  LOP3.LUT R2, R7, 0xf2, R0, 0xfe, !PT ;  /* 0x000000f207027812 */ /* 0x002fca00078efe00 */
[----:B------:R1:W-:Y:S02]  /*38070*/  STL [R1+0x2e0], R2 ;  /* 0x0002e00201007387 */ /* 0x0003e40000100800 */
[----:B-1----:R-:W-:-:S05]  /*38080*/  LOP3.LUT R2, R7, 0xf4, R0, 0xfe, !PT ;  /* 0x000000f407027812 */ /* 0x002fca00078efe00 */
[----:B------:R1:W-:Y:S02]  /*38090*/  STL [R1+0x2e4], R2 ;  /* 0x0002e40201007387 */ /* 0x0003e40000100800 */
[----:B-1----:R-:W-:-:S05]  /*380a0*/  LOP3.LUT R2, R7, 0xf6, R0, 0xfe, !PT ;  /* 0x000000f607027812 */ /* 0x002fca00078efe00 */
[----:B------:R0:W-:Y:S02]  /*380b0*/  STL [R1+0x2e8], R2 ;  /* 0x0002e80201007387 */ /* 0x0001e40000100800 */
[----:B0-----:R-:W-:Y:S02]  /*380c0*/  LOP3.LUT R2, R6, 0x3f, RZ, 0xc0, !PT ;  /* 0x0000003f06027812 */ /* 0x001fe400078ec0ff */
[C-C-:B------:R-:W-:Y:S02]  /*380d0*/  LOP3.LUT R6, R7.reuse, 0xf8, R0.reuse, 0xfe, !PT ;  /* 0x000000f807067812 */ /* 0x140fe400078efe00 */
[----:B------:R-:W-:Y:S01]  /*380e0*/  LEA R2, R2, UR4, 0x4 ;  /* 0x0000000402027c11 */ /* 0x000fe2000f8e20ff */
[----:B------:R-:W-:Y:S06]  /*380f0*/  BAR.SYNC.DEFER_BLOCKING 0x0 ;  /* 0x0000000000007b1d */ /* 0x000fec0000010000 */
[----:B------:R-:W-:Y:S01]  /*38100*/  ULDC UR4, c[0x0][0x244] ;  /* 0x0000910000047ab9 */ /* 0x000fe20000000800 */
[----:B------:R0:W-:Y:S02]  /*38110*/  STL [R1+0x2ec], R6 ;  /* 0x0002ec0601007387 */ /* 0x0001e40000100800 */
[----:B0-----:R-:W-:-:S02]  /*38120*/  LOP3.LUT R6, R7, 0xfa, R0, 0xfe, !PT ;  /* 0x000000fa07067812 */ /* 0x001fc400078efe00 */
[----:B------:R-:W0:Y:S04]  /*38130*/  LDS.128 R24, [R2+0x400] ;  /* 0x0004000002187984 */ /* 0x000e280000000c00 */
[----:B------:R-:W1:Y:S01]  /*38140*/  LDS.128 R20, [R2] ;  /* 0x0000000002147984 */ /* 0x000e620000000c00 */
[----:B------:R-:W-:Y:S01]  /*38150*/  BAR.SYNC.DEFER_BLOCKING 0x0 ;  /* 0x0000000000007b1d */ /* 0x000fe20000010000 */
[----:B------:R-:W-:-:S05]  /*38160*/  LOP3.LUT R0, R7, 0xfc, R0, 0xfe, !PT ;  /* 0x000000fc07007812 */ /* 0x000fca00078efe00 */
[----:B------:R2:W-:Y:S04]  /*38170*/  STL [R1+0x2f0], R6 ;  /* 0x0002f00601007387 */ /* 0x0005e80000100800 */
[----:B--2---:R-:W2:Y:S04]  /*38180*/  LDL.LU R6, [R1+0xebc] ;  /* 0x000ebc0001067983 */ /* 0x004ea80000300800 */
[----:B------:R-:W2:Y:S04]  /*38190*/  LDL.LU R7, [R1+0xeb8] ;  /* 0x000eb80001077983 */ /* 0x000ea80000300800 */
[----:B------:R-:W-:Y:S04]  /*381a0*/  STL [R1+0x23c], R0 ;  /* 0x00023c0001007387 */ /* 0x000fe80000100800 */
[----:B------:R-:W-:Y:S04]  /*381b0*/  STL [R1+0xc0], R2 ;  /* 0x0000c00201007387 */ /* 0x000fe80000100800 */
[----:B0-----:R-:W-:Y:S04]  /*381c0*/  STL [R1+0xe6c], R25 ;  /* 0x000e6c1901007387 */ /* 0x001fe80000100800 */
[----:B-1----:R-:W-:Y:S04]  /*381d0*/  STL.64 [R1+0xa0], R20 ;  /* 0x0000a01401007387 */ /* 0x002fe80000100a00 */
[----:B------:R-:W-:Y:S04]  /*381e0*/  STL.64 [R1+0xa8], R22 ;  /* 0x0000a81601007387 */ /* 0x000fe80000100a00 */
[----:B------:R-:W-:Y:S04]  /*381f0*/  STL.64 [R1+0xe58], R26 ;  /* 0x000e581a01007387 */ /* 0x000fe80000100a00 */
[----:B------:R-:W-:Y:S04]  /*38200*/  STL [R1+0xe90], R24 ;  /* 0x000e901801007387 */ /* 0x000fe80000100800 */
[----:B------:R0:W-:Y:S04]  /*38210*/  STSM.16.M88.4 [R3], R16 ;  /* 0x0000001003007844 */ /* 0x0001e80000000200 */
[----:B0-----:R-:W3:Y:S04]  /*38220*/  LDL R19, [R1+0xc0] ;  /* 0x0000c00001137983 */ /* 0x001ee80000100800 */
[----:B------:R0:W-:Y:S01]  /*38230*/  STSM.16.M88.4 [R3+0x100], R12 ;  /* 0x0001000c03007844 */ /* 0x0001e20000000200 */
[----:B------:R-:W-:Y:S06]  /*38240*/  BAR.SYNC.DEFER_BLOCKING 0x0 ;  /* 0x0000000000007b1d */ /* 0x000fec0000010000 */
[----:B0-----:R-:W4:Y:S04]  /*38250*/  LDL.LU R12, [R1+0x10] ;  /* 0x00001000010c7983 */ /* 0x001f280000300800 */
[----:B---3--:R-:W0:Y:S04]  /*38260*/  LDS.128 R20, [R19] ;  /* 0x0000000013147984 */ /* 0x008e280000000c00 */
[----:B0-----:R-:W-:Y:S04]  /*38270*/  STL.64 [R1+0xb0], R20 ;  /* 0x0000b01401007387 */ /* 0x001fe80000100a00 */
[----:B------:R-:W-:Y:S04]  /*38280*/  STL.64 [R1+0xb8], R22 ;  /* 0x0000b81601007387 */ /* 0x000fe80000100a00 */
[----:B------:R-:W4:Y:S04]  /*38290*/  LDL.LU R13, [R1+0x14] ;  /* 0x00001400010d7983 */ /* 0x000f280000300800 */
[----:B------:R-:W3:Y:S04]  /*382a0*/  LDL.LU R14, [R1+0x18] ;  /* 0x00001800010e7983 */ /* 0x000ee80000300800 */
[----:B------:R-:W3:Y:S04]  /*382b0*/  LDL.LU R15, [R1+0x1c] ;  /* 0x00001c00010f7983 */ /* 0x000ee80000300800 */
[----:B------:R-:W0:Y:S01]  /*382c0*/  LDS.128 R20, [R19+0x400] ;  /* 0x0004000013147984 */ /* 0x000e220000000c00 */
[----:B------:R-:W-:Y:S06]  /*382d0*/  BAR.SYNC.DEFER_BLOCKING 0x0 ;  /* 0x0000000000007b1d */ /* 0x000fec0000010000 */
[----:B------:R-:W-:Y:S04]  /*382e0*/  STSM.16.M88.4 [R3], R8 ;  /* 0x0000000803007844 */ /* 0x000fe80000000200 */
[----:B--2---:R-:W-:Y:S01]  /*382f0*/  STSM.16.M88.4 [R3+0x100], R4 ;  /* 0x0001000403007844 */ /* 0x004fe20000000200 */
[----:B------:R-:W-:Y:S06]  /*38300*/  BAR.SYNC.DEFER_BLOCKING 0x0 ;  /* 0x0000000000007b1d */ /* 0x000fec0000010000 */
[----:B---3--:R-:W-:Y:S04]  /*38310*/  STL.64 [R1+0xeb0], R14 ;  /* 0x000eb00e01007387 */ /* 0x008fe80000100a00 */
[----:B----4-:R-:W-:Y:S04]  /*38320*/  STL.64 [R1+0xea8], R12 ;  /* 0x000ea80c01007387 */ /* 0x010fe80000100a00 */
[----:B------:R-:W2:Y:S04]  /*38330*/  LDL.LU R24, [R1+0x30] ;  /* 0x0000300001187983 */ /* 0x000ea80000300800 */
[----:B------:R-:W2:Y:S04]  /*38340*/  LDL.LU R25, [R1+0x34] ;  /* 0x0000340001197983 */ /* 0x000ea80000300800 */
[----:B------:R-:W3:Y:S04]  /*38350*/  LDL.LU R26, [R1+0x38] ;  /* 0x00003800011a7983 */ /* 0x000ee80000300800 */
[----:B------:R-:W3:Y:S04]  /*38360*/  LDL.LU R27, [R1+0x3c] ;  /* 0x00003c00011b7983 */ /* 0x000ee80000300800 */
[----:B------:R-:W1:Y:S04]  /*38370*/  LDS.128 R12, [R19] ;  /* 0x00000000130c7984 */ /* 0x000e680000000c00 */
[----:B---3--:R-:W-:Y:S04]  /*38380*/  STL.64 [R1+0xea0], R26 ;  /* 0x000ea01a01007387 */ /* 0x008fe80000100a00 */
[----:B--2---:R2:W-:Y:S04]  /*38390*/  STL.64 [R1+0xe98], R24 ;  /* 0x000e981801007387 */ /* 0x0045e80000100a00 */
[----:B--2---:R-:W2:Y:S04]  /*383a0*/  LDL.LU R24, [R1+0x20] ;  /* 0x0000200001187983 */ /* 0x004ea80000300800 */
[----:B------:R-:W2:Y:S04]  /*383b0*/  LDL.LU R25, [R1+0x24] ;  /* 0x0000240001197983 */ /* 0x000ea80000300800 */
[----:B------:R-:W2:Y:S04]  /*383c0*/  LDL.LU R26, [R1+0x28] ;  /* 0x00002800011a7983 */ /* 0x000ea80000300800 */
[----:B------:R-:W2:Y:S04]  /*383d0*/  LDL.LU R27, [R1+0x2c] ;  /* 0x00002c00011b7983 */ /* 0x000ea80000300800 */
[----:B0-----:R-:W-:Y:S04]  /*383e0*/  STL [R1+0xe44], R20 ;  /* 0x000e441401007387 */ /* 0x001fe80000100800 */
[----:B------:R0:W-:Y:S04]  /*383f0*/  STL [R1+0xe68], R20 ;  /* 0x000e681401007387 */ /* 0x0001e80000100800 */
[----:B------:R3:W-:Y:S04]  /*38400*/  STL [R1+0xe40], R21 ;  /* 0x000e401501007387 */ /* 0x0007e80000100800 */
[----:B------:R-:W-:Y:S04]  /*38410*/  STL [R1+0xe3c], R22 ;  /* 0x000e3c1601007387 */ /* 0x000fe80000100800 */
[----:B------:R-:W-:Y:S04]  /*38420*/  STL [R1+0xe38], R23 ;  /* 0x000e381701007387 */ /* 0x000fe80000100800 */
[----:B------:R4:W-:Y:S04]  /*38430*/  STL.64 [R1+0xe60], R22 ;  /* 0x000e601601007387 */ /* 0x0009e80000100a00 */
[----:B0-----:R-:W5:Y:S04]  /*38440*/  LDL.LU R20, [R1] ;  /* 0x0000000001147983 */ /* 0x001f680000300800 */
[----:B---3--:R-:W5:Y:S04]  /*38450*/  LDL.LU R21, [R1+0x4] ;  /* 0x0000040001157983 */ /* 0x008f680000300800 */
[----:B----4-:R-:W5:Y:S04]  /*38460*/  LDL.LU R22, [R1+0x8] ;  /* 0x0000080001167983 */ /* 0x010f680000300800 */
[----:B------:R-:W5:Y:S04]  /*38470*/  LDL.LU R23, [R1+0xc] ;  /* 0x00000c0001177983 */ /* 0x000f680000300800 */
[----:B------:R-:W3:Y:S04]  /*38480*/  LDL.LU R8, [R1+0x50] ;  /* 0x0000500001087983 */ /* 0x000ee80000300800 */
[----:B------:R-:W3:Y:S04]  /*38490*/  LDL.LU R9, [R1+0x54] ;  /* 0x0000540001097983 */ /* 0x000ee80000300800 */
[----:B------:R-:W3:Y:S04]  /*384a0*/  LDL.LU R10, [R1+0x58] ;  /* 0x00005800010a7983 */ /* 0x000ee80000300800 */
[----:B------:R-:W3:Y:S04]  /*384b0*/  LDL.LU R11, [R1+0x5c] ;  /* 0x00005c00010b7983 */ /* 0x000ee80000300800 */
[----:B------:R-:W4:Y:S04]  /*384c0*/  LDL.LU R4, [R1+0x40] ;  /* 0x0000400001047983 */ /* 0x000f280000300800 */
[----:B------:R-:W4:Y:S04]  /*384d0*/  LDL.LU R5, [R1+0x44] ;  /* 0x0000440001057983 */ /* 0x000f280000300800 */
[----:B------:R-:W4:Y:S04]  /*384e0*/  LDL.LU R6, [R1+0x48] ;  /* 0x0000480001067983 */ /* 0x000f280000300800 */
[----:B------:R-:W4:Y:S04]  /*384f0*/  LDL.LU R7, [R1+0x4c] ;  /* 0x00004c0001077983 */ /* 0x000f280000300800 */
[----:B-1----:R-:W-:Y:S04]  /*38500*/  STL.64 [R1+0xd0], R12 ;  /* 0x0000d00c01007387 */ /* 0x002fe80000100a00 */
[----:B------:R-:W-:Y:S04]  /*38510*/  STL.64 [R1+0xd8], R14 ;  /* 0x0000d80e01007387 */ /* 0x000fe80000100a00 */
[----:B------:R-:W0:Y:S01]  /*38520*/  LDS.128 R12, [R19+0x400] ;  /* 0x00040000130c7984 */ /* 0x000e220000000c00 */
[----:B------:R-:W-:Y:S06]  /*38530*/  BAR.SYNC.DEFER_BLOCKING 0x0 ;  /* 0x0000000000007b1d */ /* 0x000fec0000010000 */
[----:B0-----:R-:W-:Y:S04]  /*38540*/  STL.64 [R1+0xe0], R12 ;  /* 0x0000e00c01007387 */ /* 0x001fe80000100a00 */
[----:B------:R0:W-:Y:S04]  /*38550*/  STL.64 [R1+0xe8], R14 ;  /* 0x0000e80e01007387 */ /* 0x0001e80000100a00 */
[----:B0-----:R-:W2:Y:S04]  /*38560*/  LDL.LU.64 R14, [R1+0xeb0] ;  /* 0x000eb000010e7983 */ /* 0x001ea80000300a00 */
[----:B------:R-:W2:Y:S04]  /*38570*/  LDL.LU.64 R12, [R1+0xea8] ;  /* 0x000ea800010c7983 */ /* 0x000ea80000300a00 */
[----:B-----5:R-:W-:Y:S04]  /*38580*/  STSM.16.M88.4 [R3], R20 ;  /* 0x0000001403007844 */ /* 0x020fe80000000200 */
[----:B--2---:R-:W-:Y:S01]  /*38590*/  STSM.16.M88.4 [R3+0x100], R12 ;  /* 0x0001000c03007844 */ /* 0x004fe20000000200 */
[----:B------:R-:W-:Y:S06]  /*385a0*/  BAR.SYNC.DEFER_BLOCKING 0x0 ;  /* 0x0000000000007b1d */ /* 0x000fec0000010000 */
[----:B------:R-:W0:Y:S04]  /*385b0*/  LDS.128 R20, [R19] ;  /* 0x0000000013147984 */ /* 0x000e280000000c00 */
[----:B------:R-:W1:Y:S01]  /*385c0*/  LDS.128 R12, [R19+0x400] ;  /* 0x00040000130c7984 */ /* 0x000e620000000c00 */
[----:B------:R-:W-:Y:S06]  /*385d0*/  BAR.SYNC.DEFER_BLOCKING 0x0 ;  /* 0x0000000000007b1d */ /* 0x000fec0000010000 */
[----:B0-----:R0:W-:Y:S04]  /*385e0*/  STL.64 [R1+0x10], R20 ;  /* 0x0000101401007387 */ /* 0x0011e80000100a00 */
[----:B------:R2:W-:Y:S04]  /*385f0*/  STL.64 [R1+0x18], R22 ;  /* 0x0000181601007387 */ /* 0x0005e80000100a00 */
[----:B0-----:R-:W5:Y:S04]  /*38600*/  LDL.LU R20, [R1+0x60] ;  /* 0x0000600001147983 */ /* 0x001f680000300800 */
[----:B-1----:R0:W-:Y:S04]  /*38610*/  STL.64 [R1+0xf0], R12 ;  /* 0x0000f00c01007387 */ /* 0x0021e80000100a00 */
[----:B------:R1:W-:Y:S04]  /*38620*/  STL.64 [R1+0xf8], R14 ;  /* 0x0000f80e01007387 */ /* 0x0003e80000100a00 */
[----:B------:R-:W5:Y:S04]  /*38630*/  LDL.LU R21, [R1+0x64] ;  /* 0x0000640001157983 */ /* 0x000f680000300800 */
[----:B--2---:R-:W5:Y:S04]  /*38640*/  LDL.LU R22, [R1+0x68] ;  /* 0x0000680001167983 */ /* 0x004f680000300800 */
[----:B------:R-:W5:Y:S04]  /*38650*/  LDL.LU R23, [R1+0x6c] ;  /* 0x00006c0001177983 */ /* 0x000f680000300800 */
[----:B------:R-:W2:Y:S04]  /*38660*/  LDL.LU R0, [R1+0xe08] ;  /* 0x000e080001007983 */ /* 0x000ea80000300800 */
[----:B0-----:R-:W5:Y:S04]  /*38670*/  LDL.LU R12, [R1+0x70] ;  /* 0x00007000010c7983 */ /* 0x001f680000300800 */
[----:B------:R-:W5:Y:S04]  /*38680*/  LDL.LU R13, [R1+0x74] ;  /* 0x00007400010d7983 */ /* 0x000f680000300800 */
[----:B-1----:R-:W5:Y:S04]  /*38690*/  LDL.LU R14, [R1+0x78] ;  /* 0x00007800010e7983 */ /* 0x002f680000300800 */
[----:B------:R-:W5:Y:S04]  /*386a0*/  LDL.LU R15, [R1+0x7c] ;  /* 0x00007c00010f7983 */ /* 0x000f680000300800 */
[----:B------:R0:W-:Y:S04]  /*386b0*/  STSM.16.M88.4 [R3], R24 ;  /* 0x0000001803007844 */ /* 0x0001e80000000200 */
[----:B0-----:R-:W3:Y:S04]  /*386c0*/  LDL.LU.64 R26, [R1+0xea0] ;  /* 0x000ea000011a7983 */ /* 0x001ee80000300a00 */
[----:B------:R-:W3:Y:S04]  /*386d0*/  LDL.LU.64 R24, [R1+0xe98] ;  /* 0x000e980001187983 */ /* 0x000ee80000300a00 */
[----:B---3--:R-:W-:Y:S01]  /*386e0*/  STSM.16.M88.4 [R3+0x100], R24 ;  /* 0x0001001803007844 */ /* 0x008fe20000000200 */
[----:B------:R-:W-:Y:S06]  /*386f0*/  BAR.SYNC.DEFER_BLOCKING 0x0 ;  /* 0x0000000000007b1d */ /* 0x000fec0000010000 */
[----:B------:R-:W0:Y:S04]  /*38700*/  LDS.128 R24, [R19] ;  /* 0x0000000013187984 */ /* 0x000e280000000c00 */
[----:B0-----:R-:W-:Y:S04]  /*38710*/  STL.64 [R1+0x20], R24 ;  /* 0x0000201801007387 */ /* 0x001fe80000100a00 */
[----:B------:R-:W-:Y:S04]  /*38720*/  STL.64 [R1+0x28], R26 ;  /* 0x0000281a01007387 */ /* 0x000fe80000100a00 */
[----:B------:R-:W0:Y:S01]  /*38730*/  LDS.128 R24, [R19+0x400] ;  /* 0x0004000013187984 */ /* 0x000e220000000c00 */
[----:B------:R-:W-:Y:S06]  /*38740*/  BAR.SYNC.DEFER_BLOCKING 0x0 ;  /* 0x0000000000007b1d */ /* 0x000fec0000010000 */
[----:B0-----:R0:W-:Y:S04]  /*38750*/  STL.64 [R1+0x30], R24 ;  /* 0x0000301801007387 */ /* 0x0011e80000100a00 */
[----:B------:R1:W-:Y:S04]  /*38760*/  STL.64 [R1+0x38], R26 ;  /* 0x0000381a01007387 */ /* 0x0003e80000100a00 */
[----:B0-----:R-:W3:Y:S04]  /*38770*/  LDL.LU R24, [R1+0xe90] ;  /* 0x000e900001187983 */ /* 0x001ee80000300800 */
[----:B-1----:R-:W3:Y:S04]  /*38780*/  LDL.LU R27, [R1+0xc4] ;  /* 0x0000c400011b7983 */ /* 0x002ee80000300800 */
[----:B----4-:R-:W-:Y:S04]  /*38790*/  STSM.16.M88.4 [R3], R4 ;  /* 0x0000000403007844 */ /* 0x010fe80000000200 */
[----:B------:R-:W-:Y:S01]  /*387a0*/  STSM.16.M88.4 [R3+0x100], R8 ;  /* 0x0001000803007844 */ /* 0x000fe20000000200 */
[----:B------:R-:W-:Y:S06]  /*387b0*/  BAR.SYNC.DEFER_BLOCKING 0x0 ;  /* 0x0000000000007b1d */ /* 0x000fec0000010000 */
[----:B------:R-:W0:Y:S04]  /*387c0*/  LDS.128 R8, [R19] ;  /* 0x0000000013087984 */ /* 0x000e280000000c00 */
[----:B------:R-:W1:Y:S01]  /*387d0*/  LDS.128 R4, [R19+0x400] ;  /* 0x0004000013047984 */ /* 0x000e620000000c00 */
[----:B------:R-:W-:Y:S01]  /*387e0*/  BAR.SYNC.DEFER_BLOCKING 0x0 ;  /* 0x0000000000007b1d */ /* 0x000fe20000010000 */
[C---:B--2---:R-:W-:Y:S01]  /*387f0*/  IMAD R2, R0.reuse, UR4, RZ ;  /* 0x0000000400027c24 */ /* 0x044fe2000f8e02ff */
[----:B------:R-:W-:-:S04]  /*38800*/  ISETP.GE.AND P0, PT, R0, UR6, PT ;  /* 0x0000000600007c0c */ /* 0x000fc8000bf06270 */
[----:B------:R-:W-:Y:S01]  /*38810*/  ULDC.64 UR4, c[0x0][0x220] ;  /* 0x0000880000047ab9 */ /* 0x000fe20000000a00 */
[----:B------:R-:W-:Y:S01]  /*38820*/  ULDC UR6, c[0x0][0x22c] ;  /* 0x00008b0000067ab9 */ /* 0x000fe20000000800 */
[----:B------:R-:W-:Y:S01]  /*38830*/  LEA R0, P2, R2, UR4, 0x1 ;  /* 0x0000000402007c11 */ /* 0x000fe2000f8408ff */
[----:B------:R-:W-:Y:S01]  /*38840*/  ULDC UR4, c[0x0][0x22c] ;  /* 0x00008b0000047ab9 */ /* 0x000fe20000000800 */
[----:B0-----:R-:W-:Y:S04]  /*38850*/  STL [R1+0xe18], R8 ;  /* 0x000e180801007387 */ /* 0x001fe80000100800 */
[----:B------:R-:W-:Y:S04]  /*38860*/  STL [R1+0xe14], R9 ;  /* 0x000e140901007387 */ /* 0x000fe80000100800 */
[----:B------:R-:W-:Y:S04]  /*38870*/  STL [R1+0xe10], R10 ;  /* 0x000e100a01007387 */ /* 0x000fe80000100800 */
[----:B------:R0:W-:Y:S02]  /*38880*/  STL [R1+0xe0c], R11 ;  /* 0x000e0c0b01007387 */ /* 0x0001e40000100800 */
[----:B0-----:R-:W0:Y:S02]  /*38890*/  LDC R11, c[0x0][0x248] ;  /* 0x00009200ff0b7b82 */ /* 0x001e240000000800 */
[----:B-1----:R-:W-:Y:S04]  /*388a0*/  STL [R1+0xe28], R4 ;  /* 0x000e280401007387 */ /* 0x002fe80000100800 */
[----:B------:R-:W-:Y:S04]  /*388b0*/  STL [R1+0xe24], R5 ;  /* 0x000e240501007387 */ /* 0x000fe80000100800 */
[----:B------:R1:W-:Y:S04]  /*388c0*/  STL.64 [R1+0xe48], R4 ;  /* 0x000e480401007387 */ /* 0x0003e80000100a00 */
[----:B------:R-:W-:Y:S01]  /*388d0*/  STL [R1+0xe20], R6 ;  /* 0x000e200601007387 */ /* 0x000fe20000100800 */
[----:B------:R-:W-:Y:S01]  /*388e0*/  ISETP.LT.AND P5, PT, R29, UR4, !P0 ;  /* 0x000000041d007c0c */ /* 0x000fe2000c7a1270 */
[----:B------:R-:W-:-:S02]  /*388f0*/  ULDC UR4, c[0x0][0x22c] ;  /* 0x00008b0000047ab9 */ /* 0x000fc40000000800 */
[----:B------:R-:W-:Y:S04]  /*38900*/  STL [R1+0xe1c], R7 ;  /* 0x000e1c0701007387 */ /* 0x000fe80000100800 */
[----:B------:R-:W-:Y:S01]  /*38910*/  STL.64 [R1+0xe50], R6 ;  /* 0x000e500601007387 */ /* 0x000fe20000100a00 */
[----:B------:R-:W-:Y:S01]  /*38920*/  LEA.HI.X.SX32 R2, R2, UR5, 0x1, P2 ;  /* 0x0000000502027c11 */ /* 0x000fe200090f0eff */
[----:B------:R-:W-:Y:S02]  /*38930*/  ULDC UR5, c[0x0][0x22c] ;  /* 0x00008b0000057ab9 */ /* 0x000fe40000000800 */
[----:B-----5:R2:W-:Y:S01]  /*38940*/  STSM.16.M88.4 [R3], R20 ;  /* 0x0000001403007844 */ /* 0x0205e20000000200 */
[----:B0-----:R-:W-:-:S03]  /*38950*/  IMAD R25, R29, R11, RZ ;  /* 0x0000000b1d197224 */ /* 0x001fc600078e02ff */
[----:B-1----:R-:W4:Y:S04]  /*38960*/  LDL.LU R4, [R1+0xa0] ;  /* 0x0000a00001047983 */ /* 0x002f280000300800 */
[----:B--2---:R-:W2:Y:S04]  /*38970*/  LDL.LU R21, [R1+0xc8] ;  /* 0x0000c80001157983 */ /* 0x004ea80000300800 */
[----:B------:R-:W5:Y:S04]  /*38980*/  LDL.LU R5, [R1+0xa4] ;  /* 0x0000a40001057983 */ /* 0x000f680000300800 */
[----:B------:R-:W5:Y:S04]  /*38990*/  LDL.LU R20, [R1+0xcc] ;  /* 0x0000cc0001147983 */ /* 0x000f680000300800 */
[----:B------:R-:W5:Y:S01]  /*389a0*/  LDL.LU R26, [R1+0x100] ;  /* 0x00010000011a7983 */ /* 0x000f620000300800 */
[C---:B---3--:R-:W-:Y:S01]  /*389b0*/  ISETP.LT.AND P2, PT, R27.reuse, UR4, !P0 ;  /* 0x000000041b007c0c */ /* 0x048fe2000c741270 */
[----:B------:R-:W-:-:S02]  /*389c0*/  IMAD R29, R27, R11, RZ ;  /* 0x0000000b1b1d7224 */ /* 0x000fc400078e02ff */
[----:B------:R0:W-:Y:S01]  /*389d0*/  STSM.16.M88.4 [R3+0x100], R12 ;  /* 0x0001000c03007844 */ /* 0x0001e20000000200 */
[----:B------:R-:W-:Y:S01]  /*389e0*/  BAR.SYNC.DEFER_BLOCKING 0x0 ;  /* 0x0000000000007b1d */ /* 0x000fe20000010000 */
[----:B------:R-:W-:Y:S02]  /*389f0*/  LEA R6, P4, R25, R0, 0x1 ;  /* 0x0000000019067211 */ /* 0x000fe400078808ff */
[----:B------:R-:W-:-:S03]  /*38a00*/  ISETP.LT.AND P1, PT, R28, UR7, !P0 ;  /* 0x000000071c007c0c */ /* 0x000fc6000c721270 */
[----:B------:R-:W-:Y:S01]  /*38a10*/  ULDC UR4, c[0x0][0x22c] ;  /* 0x00008b0000047ab9 */ /* 0x000fe20000000800 */
[----:B------:R-:W3:Y:S04]  /*38a20*/  LDL.LU R27, [R1+0x104] ;  /* 0x00010400011b7983 */ /* 0x000ee80000300800 */
[----:B------:R-:W4:Y:S01]  /*38a30*/  LDL.LU R10, [R1+0xac] ;  /* 0x0000ac00010a7983 */ /* 0x000f220000300800 */
[----:B0-----:R-:W-:-:S03]  /*38a40*/  IMAD R12, R28, R11, RZ ;  /* 0x0000000b1c0c7224 */ /* 0x001fc600078e02ff */
[----:B----4-:R-:W-:Y:S04]  /*38a50*/  STL.64 [R1+0xe78], R10 ;  /* 0x000e780a01007387 */ /* 0x010fe80000100a00 */
[----:B------:R0:W-:Y:S04]  /*38a60*/  STL [R1+0xe70], R8 ;  /* 0x000e700801007387 */ /* 0x0001e80000100800 */
[----:B0-----:R-:W4:Y:S04]  /*38a70*/  LDL.LU R8, [R1+0x90] ;  /* 0x0000900001087983 */ /* 0x001f280000300800 */
[----:B------:R-:W4:Y:S04]  /*38a80*/  LDL.LU R9, [R1+0x94] ;  /* 0x0000940001097983 */ /* 0x000f280000300800 */
[----:B------:R-:W2:Y:S04]  /*38a90*/  LDL.LU R10, [R1+0x98] ;  /* 0x00009800010a7983 */ /* 0x000ea80000300800 */
[----:B------:R-:W2:Y:S01]  /*38aa0*/  LDL.LU R11, [R1+0x9c] ;  /* 0x00009c00010b7983 */ /* 0x000ea20000300800 */
[----:B------:R-:W-:-:S04]  /*38ab0*/  LEA R22, P3, R12, R0, 0x1 ;  /* 0x000000000c167211 */ /* 0x000fc800078608ff */
[-C--:B------:R-:W-:Y:S02]  /*38ac0*/  LEA.HI.X.SX32 R23, R12, R2.reuse, 0x1, P3 ;  /* 0x000000020c177211 */ /* 0x080fe400018f0eff */
[----:B------:R-:W0:Y:S04]  /*38ad0*/  LDS.128 R12, [R19] ;  /* 0x00000000130c7984 */ /* 0x000e280000000c00 */
[----:B------:R-:W1:Y:S01]  /*38ae0*/  LDS.128 R16, [R19+0x400] ;  /* 0x0004000013107984 */ /* 0x000e620000000c00 */
[----:B------:R-:W-:Y:S06]  /*38af0*/  BAR.SYNC.DEFER_BLOCKING 0x0 ;  /* 0x0000000000007b1d */ /* 0x000fec0000010000 */
[----:B--2---:R-:W-:Y:S04]  /*38b00*/  STL.64 [R1+0xe88], R10 ;  /* 0x000e880a01007387 */ /* 0x004fe80000100a00 */
[----:B----4-:R2:W-:Y:S04]  /*38b10*/  STL.64 [R1+0xe80], R8 ;  /* 0x000e800801007387 */ /* 0x0105e80000100a00 */
[----:B--2---:R-:W2:Y:S04]  /*38b20*/  LDL.LU R8, [R1+0x80] ;  /* 0x0000800001087983 */ /* 0x004ea80000300800 */
[----:B------:R-:W2:Y:S04]  /*38b30*/  LDL.LU R9, [R1+0x84] ;  /* 0x0000840001097983 */ /* 0x000ea80000300800 */
[----:B------:R-:W2:Y:S04]  /*38b40*/  LDL.LU R10, [R1+0x88] ;  /* 0x00008800010a7983 */ /* 0x000ea80000300800 */
[----:B------:R-:W2:Y:S04]  /*38b50*/  LDL.LU R11, [R1+0x8c] ;  /* 0x00008c00010b7983 */ /* 0x000ea80000300800 */
[----:B0-----:R-:W-:Y:S04]  /*38b60*/  STL [R1+0xe34], R13 ;  /* 0x000e340d01007387 */ /* 0x001fe80000100800 */
[----:B------:R-:W-:Y:S04]  /*38b70*/  STL [R1+0xe30], R14 ;  /* 0x000e300e01007387 */ /* 0x000fe80000100800 */
[----:B------:R0:W-:Y:S04]  /*38b80*/  STL [R1+0xe2c], R15 ;  /* 0x000e2c0f01007387 */ /* 0x0001e80000100800 */
[----:B0-----:R-:W4:Y:S04]  /*38b90*/  LDL.LU R15, [R1+0xa8] ;  /* 0x0000a800010f7983 */ /* 0x001f280000300800 */
[----:B--2---:R0:W-:Y:S04]  /*38ba0*/  STSM.16.M88.4 [R3], R8 ;  /* 0x0000000803007844 */ /* 0x0041e80000000200 */
[----:B0-----:R-:W2:Y:S04]  /*38bb0*/  LDL.LU.64 R10, [R1+0xe88] ;  /* 0x000e8800010a7983 */ /* 0x001ea80000300a00 */
[----:B------:R-:W2:Y:S01]  /*38bc0*/  LDL.LU.64 R8, [R1+0xe80] ;  /* 0x000e800001087983 */ /* 0x000ea20000300a00 */
[----:B------:R-:W-:-:S02]  /*38bd0*/  LEA.HI.X.SX32 R7, R25, R2, 0x1, P4 ;  /* 0x0000000219077211 */ /* 0x000fc400020f0eff */
[C---:B------:R-:W-:Y:S01]  /*38be0*/  LEA R28, P3, R29.reuse, R0, 0x1 ;  /* 0x000000001d1c7211 */ /* 0x040fe200078608ff */
[----:B--2---:R0:W-:Y:S01]  /*38bf0*/  STSM.16.M88.4 [R3+0x100], R8 ;  /* 0x0001000803007844 */ /* 0x0041e20000000200 */
[----:B------:R-:W-:Y:S06]  /*38c00*/  BAR.SYNC.DEFER_BLOCKING 0x0 ;  /* 0x0000000000007b1d */ /* 0x000fec0000010000 */
[----:B0-----:R-:W2:Y:S04]  /*38c10*/  LDL.LU.64 R10, [R1+0xe78] ;  /* 0x000e7800010a7983 */ /* 0x001ea80000300a00 */
[----:B------:R-:W3:Y:S04]  /*38c20*/  LDL.LU R8, [R1+0xe70] ;  /* 0x000e700001087983 */ /* 0x000ee80000300800 */
[----:B------:R-:W3:Y:S04]  /*38c30*/  LDL.LU R9, [R1+0x170] ;  /* 0x0001700001097983 */ /* 0x000ee80000300800 */
[----:B------:R-:W3:Y:S01]  /*38c40*/  LDL.LU R25, [R1+0xe6c] ;  /* 0x000e6c0001197983 */ /* 0x000ee20000300800 */
[----:B------:R-:W-:-:S03]  /*38c50*/  LEA.HI.X.SX32 R29, R29, R2, 0x1, P3 ;  /* 0x000000021d1d7211 */ /* 0x000fc600018f0eff */
[----:B------:R-:W-:Y:S01]  /*38c60*/  @P1 STG.E.U16 desc[UR10][R22.64], R4 ;  /* 0x0000000416001986 */ /* 0x000fe2000c10150a */
[C---:B------:R-:W-:Y:S01]  /*38c70*/  ISETP.LT.AND P1, PT, R21.reuse, UR4, !P0 ;  /* 0x0000000415007c0c */ /* 0x040fe2000c721270 */
[----:B------:R-:W-:Y:S02]  /*38c80*/  ULDC UR4, c[0x0][0x22c] ;  /* 0x00008b0000047ab9 */ /* 0x000fe40000000800 */
[----:B-----5:R-:W-:Y:S04]  /*38c90*/  @P5 STG.E.U16 desc[UR10][R6.64], R5 ;  /* 0x0000000506005986 */ /* 0x020fe8000c10150a */
[----:B----4-:R0:W-:Y:S01]  /*38ca0*/  @P2 STG.E.U16 desc[UR10][R28.64], R15 ;  /* 0x0000000f1c002986 */ /* 0x0101e2000c10150a */
[----:B------:R-:W-:Y:S01]  /*38cb0*/  ISETP.LT.AND P4, PT, R20, UR4, !P0 ;  /* 0x0000000414007c0c */ /* 0x000fe2000c781270 */
[----:B------:R-:W-:Y:S01]  /*38cc0*/  ULDC UR4, c[0x0][0x22c] ;  /* 0x00008b0000047ab9 */ /* 0x000fe20000000800 */
[----:B------:R-:W-:Y:S01]  /*38cd0*/  ISETP.LT.AND P3, PT, R26, UR5, !P0 ;  /* 0x000000051a007c0c */ /* 0x000fe2000c761270 */
[----:B------:R-:W-:Y:S01]  /*38ce0*/  ULDC UR5, c[0x0][0x22c] ;  /* 0x00008b0000057ab9 */ /* 0x000fe20000000800 */
[----:B--2---:R-:W-:-:S02]  /*38cf0*/  IMAD R3, R21, R11, RZ ;  /* 0x0000000b15037224 */ /* 0x004fc400078e02ff */
[-C--:B------:R-:W-:Y:S01]  /*38d00*/  IMAD R20, R20, R11.reuse, RZ ;  /* 0x0000000b14147224 */ /* 0x080fe200078e02ff */
[----:B------:R-:W2:Y:S02]  /*38d10*/  LDL.LU R21, [R1+0x108] ;  /* 0x0001080001157983 */ /* 0x000ea40000300800 */
[CC--:B0-----:R-:W-:Y:S01]  /*38d20*/  LEA R28, P2, R3.reuse, R0.reuse, 0x1 ;  /* 0x00000000031c7211 */ /* 0x0c1fe200078408ff */
[-C--:B------:R-:W-:Y:S01]  /*38d30*/  IMAD R14, R26, R11.reuse, RZ ;  /* 0x0000000b1a0e7224 */ /* 0x080fe200078e02ff */
[C---:B------:R-:W-:Y:S01]  /*38d40*/  LEA R22, P5, R20.reuse, R0, 0x1 ;  /* 0x0000000014167211 */ /* 0x040fe200078a08ff */
[----:B------:R-:W4:Y:S01]  /*38d50*/  LDL.LU R6, [R1+0x10c] ;  /* 0x00010c0001067983 */ /* 0x000f220000300800 */
[-C--:B------:R-:W-:Y:S01]  /*38d60*/  LEA.HI.X.SX32 R29, R3, R2.reuse, 0x1, P2 ;  /* 0x00000002031d7211 */ /* 0x080fe200010f0eff */
[----:B---3--:R-:W-:Y:S01]  /*38d70*/  IMAD R3, R27, R11, RZ ;  /* 0x0000000b1b037224 */ /* 0x008fe200078e02ff */
[----:B------:R-:W-:Y:S01]  /*38d80*/  LEA.HI.X.SX32 R23, R20, R2, 0x1, P5 ;  /* 0x0000000214177211 */ /* 0x000fe200028f0eff */
[----:B------:R-:W3:Y:S04]  /*38d90*/  LDL.LU R7, [R1+0x110] ;  /* 0x0001100001077983 */ /* 0x000ee80000300800 */
[----:B------:R-:W-:Y:S01]  /*38da0*/  @P1 STG.E.U16 desc[UR10][R28.64], R10 ;  /* 0x0000000a1c001986 */ /* 0x000fe2000c10150a */
[----:B------:R-:W-:-:S02]  /*38db0*/  LEA R26, P1, R14, R0, 0x1 ;  /* 0x000000000e1a7211 */ /* 0x000fc400078208ff */
[----:B------:R-:W-:Y:S01]  /*38dc0*/  ISETP.LT.AND P2, PT, R27, UR6, !P0 ;  /* 0x000000061b007c0c */ /* 0x000fe2000c741270 */
[----:B------:R-:W5:Y:S01]  /*38dd0*/  LDL.LU R20, [R1+0xe68] ;  /* 0x000e680001147983 */ /* 0x000f620000300800 */
[----:B------:R-:W-:Y:S01]  /*38de0*/  LEA.HI.X.SX32 R27, R14, R2, 0x1, P1 ;  /* 0x000000020e1b7211 */ /* 0x000fe200008f0eff */
[----:B------:R-:W-:Y:S02]  /*38df0*/  ULDC UR6, c[0x0][0x22c] ;  /* 0x00008b0000067ab9 */ /* 0x000fe40000000800 */
[----:B------:R0:W-:Y:S04]  /*38e00*/  @P4 STG.E.U16 desc[UR10][R22.64], R24 ;  /* 0x0000001816004986 */ /* 0x0001e8000c10150a */
[----:B------:R1:W-:Y:S04]  /*38e10*/  @P3 STG.E.U16 desc[UR10][R26.64], R25 ;  /* 0x000000191a003986 */ /* 0x0003e8000c10150a */
[----:B0-----:R-:W3:Y:S04]  /*38e20*/  LDL.LU.64 R22, [R1+0xe60] ;  /* 0x000e600001167983 */ /* 0x001ee80000300a00 */
[----:B-1----:R-:W3:Y:S01]  /*38e30*/  LDL.LU.64 R26, [R1+0xe58] ;  /* 0x000e5800011a7983 */ /* 0x002ee20000300a00 */
[----:B------:R-:W-:Y:S01]  /*38e40*/  ISETP.LT.AND P1, PT, R9, UR4, !P0 ;  /* 0x0000000409007c0c */ /* 0x000fe2000c721270 */
[----:B------:R-:W-:-:S02]  /*38e50*/  ULDC UR4, c[0x0][0x22c] ;  /* 0x00008b0000047ab9 */ /* 0x000fc40000000800 */
[----:B------:R-:W3:Y:S01]  /*38e60*/  LDL.LU R9, [R1+0x114] ;  /* 0x0001140001097983 */ /* 0x000ee20000300800 */
[----:B------:R-:W-:-:S04]  /*38e70*/  LEA R28, P6, R3, R0, 0x1 ;  /* 0x00000000031c7211 */ /* 0x000fc800078c08ff */
[----:B------:R-:W-:Y:S02]  /*38e80*/  LEA.HI.X.SX32 R29, R3, R2, 0x1, P6 ;  /* 0x00000002031d7211 */ /* 0x000fe400030f0eff */
[----:B------:R-:W-:Y:S02]  /*38e90*/  PRMT R25, R4, 0x7632, R25 ;  /* 0x0000763204197816 */ /* 0x000fe40000000019 */
[----:B------:R-:W-:Y:S01]  /*38ea0*/  PRMT R24, R5, 0x7632, R24 ;  /* 0x0000763205187816 */ /* 0x000fe20000000018 */
[CC--:B--2---:R-:W-:Y:S01]  /*38eb0*/  IMAD R3, R21.reuse, R11.reuse, RZ ;  /* 0x0000000b15037224 */ /* 0x0c4fe200078e02ff */
[----:B------:R-:W-:Y:S01]  /*38ec0*/  ISETP.LT.AND P4, PT, R21, UR4, !P0 ;  /* 0x0000000415007c0c */ /* 0x000fe2000c781270 */
[----:B------:R-:W-:Y:S01]  /*38ed0*/  ULDC UR4, c[0x0][0x22c] ;  /* 0x00008b0000047ab9 */ /* 0x000fe20000000800 */
[----:B------:R-:W2:Y:S01]  /*38ee0*/  LDL.LU R21, [R1+0x11c] ;  /* 0x00011c0001157983 */ /* 0x000ea20000300800 */
[C---:B----4-:R-:W-:Y:S01]  /*38ef0*/  IMAD R14, R6.reuse, R11, RZ ;  /* 0x0000000b060e7224 */ /* 0x050fe200078e02ff */
[----:B------:R-:W-:Y:S01]  /*38f00*/  ISETP.LT.AND P3, PT, R6, UR5, !P0 ;  /* 0x0000000506007c0c */ /* 0x000fe2000c761270 */
[----:B------:R-:W-:Y:S01]  /*38f10*/  ULDC UR5, c[0x0][0x22c] ;  /* 0x00008b0000057ab9 */ /* 0x000fe20000000800 */
[----:B------:R-:W-:-:S02]  /*38f20*/  LEA R6, P6, R3, R0, 0x1 ;  /* 0x0000000003067211 */ /* 0x000fc400078c08ff */
[----:B------:R-:W-:-:S04]  /*38f30*/  LEA R4, P5, R14, R0, 0x1 ;  /* 0x000000000e047211 */ /* 0x000fc800078a08ff */
[-C--:B------:R-:W-:Y:S02]  /*38f40*/  LEA.HI.X.SX32 R5, R14, R2.reuse, 0x1, P5 ;  /* 0x000000020e057211 */ /* 0x080fe400028f0eff */
[----:B-----5:R-:W-:Y:S02]  /*38f50*/  PRMT R20, R15, 0x7632, R20 ;  /* 0x000076320f147816 */ /* 0x020fe40000000014 */
[----:B------:R-:W4:Y:S04]  /*38f60*/  LDL.LU R15, [R1+0x120] ;  /* 0x00012000010f7983 */ /* 0x000f280000300800 */
[----:B---3--:R0:W-:Y:S01]  /*38f70*/  @P2 STG.E.U16 desc[UR10][R28.64], R26 ;  /* 0x0000001a1c002986 */ /* 0x0081e2000c10150a */
[C---:B------:R-:W-:Y:S01]  /*38f80*/  ISETP.LT.AND P2, PT, R7.reuse, UR6, !P0 ;  /* 0x0000000607007c0c */ /* 0x040fe2000c741270 */
[----:B------:R-:W-:Y:S01]  /*38f90*/  ULDC UR6, c[0x0][0x22c] ;  /* 0x00008b0000067ab9 */ /* 0x000fe20000000800 */
[----:B0-----:R-:W-:Y:S01]  /*38fa0*/  IMAD R29, R7, R11, RZ ;  /* 0x0000000b071d7224 */ /* 0x001fe200078e02ff */
[----:B------:R-:W-:-:S04]  /*38fb0*/  LEA.HI.X.SX32 R7, R3, R2, 0x1, P6 ;  /* 0x0000000203077211 */ /* 0x000fc800030f0eff */
[C---:B------:R-:W-:Y:S01]  /*38fc0*/  LEA R28, P6, R29.reuse, R0, 0x1 ;  /* 0x000000001d1c7211 */ /* 0x040fe200078c08ff */
[----:B------:R0:W-:Y:S03]  /*38fd0*/  @P4 STG.E.U16 desc[UR10][R6.64], R27 ;  /* 0x0000001b06004986 */ /* 0x0001e6000c10150a */
[----:B------:R-:W-:Y:S01]  /*38fe0*/  LEA.HI.X.SX32 R29, R29, R2, 0x1, P6 ;  /* 0x000000021d1d7211 */ /* 0x000fe200030f0eff */
[----:B------:R1:W-:Y:S01]  /*38ff0*/  @P3 STG.E.U16 desc[UR10][R4.64], R25 ;  /* 0x0000001904003986 */ /* 0x0003e2000c10150a */
[----:B------:R-:W-:-:S03]  /*39000*/  PRMT R23, R10, 0x7632, R23 ;  /* 0x000076320a177816 */ /* 0x000fc60000000017 */
[----:B------:R3:W-:Y:S04]  /*39010*/  @P2 STG.E.U16 desc[UR10][R28.64], R24 ;  /* 0x000000181c002986 */ /* 0x0007e8000c10150a */
[----:B0-----:R-:W5:Y:S04]  /*39020*/  LDL.LU.64 R6, [R1+0xe50] ;  /* 0x000e500001067983 */ /* 0x001f680000300a00 */
[----:B-1----:R-:W4:Y:S04]  /*39030*/  LDL.LU.64 R4, [R1+0xe48] ;  /* 0x000e480001047983 */ /* 0x002f280000300a00 */
[----:B------:R-:W4:Y:S04]  /*39040*/  LDL.LU R14, [R1+0x124] ;  /* 0x00012400010e7983 */ /* 0x000f280000300800 */
[----:B------:R-:W4:Y:S04]  /*39050*/  LDL.LU R10, [R1+0x128] ;  /* 0x00012800010a7983 */ /* 0x000f280000300800 */
[----:B---3--:R-:W3:Y:S01]  /*39060*/  LDL.LU R29, [R1+0x118] ;  /* 0x00011800011d7983 */ /* 0x008ee20000300800 */
[C---:B------:R-:W-:Y:S01]  /*39070*/  ISETP.LT.AND P4, PT, R9.reuse, UR4, !P0 ;  /* 0x0000000409007c0c */ /* 0x040fe2000c781270 */
[----:B------:R-:W-:Y:S01]  /*39080*/  IMAD R3, R9, R11, RZ ;  /* 0x0000000b09037224 */ /* 0x000fe200078e02ff */
[----:B------:R-:W-:Y:S01]  /*39090*/  ULDC UR4, c[0x0][0x22c] ;  /* 0x00008b0000047ab9 */ /* 0x000fe20000000800 */
[----:B------:R-:W4:Y:S03]  /*390a0*/  LDL.LU R9, [R1+0x12c] ;  /* 0x00012c0001097983 */ /* 0x000f260000300800 */
[----:B------:R-:W-:-:S02]  /*390b0*/  LEA R28, P6, R3, R0, 0x1 ;  /* 0x00000000031c7211 */ /* 0x000fc400078c08ff */
[----:B------:R-:W-:Y:S02]  /*390c0*/  PRMT R13, R24, 0x7632, R13 ;  /* 0x00007632180d7816 */ /* 0x000fe4000000000d */
[----:B------:R-:W-:Y:S02]  /*390d0*/  PRMT R22, R26, 0x7632, R22 ;  /* 0x000076321a167816 */ /* 0x000fe40000000016 */
[----:B------:R-:W-:Y:S02]  /*390e0*/  PRMT R8, R27, 0x7632, R8 ;  /* 0x000076321b087816 */ /* 0x000fe40000000008 */
[C---:B--2---:R-:W-:Y:S01]  /*390f0*/  ISETP.LT.AND P2, PT, R21.reuse, UR4, !P0 ;  /* 0x0000000415007c0c */ /* 0x044fe2000c741270 */
[-C--:B------:R-:W-:Y:S01]  /*39100*/  IMAD R21, R21, R11.reuse, RZ ;  /* 0x0000000b15157224 */ /* 0x080fe200078e02ff */
[----:B------:R-:W-:Y:S01]  /*39110*/  ULDC UR4, c[0x0][0x22c] ;  /* 0x00008b0000047ab9 */ /* 0x000fe20000000800 */
[----:B-----5:R-:W-:Y:S01]  /*39120*/  PRMT R6, R25, 0x7632, R6 ;  /* 0x0000763219067816 */ /* 0x020fe20000000006 */
[C---:B---3--:R-:W-:Y:S01]  /*39130*/  IMAD R25, R29.reuse, R11, RZ ;  /* 0x0000000b1d197224 */ /* 0x048fe200078e02ff */
[----:B------:R-:W-:Y:S01]  /*39140*/  ISETP.LT.AND P3, PT, R29, UR5, !P0 ;  /* 0x000000051d007c0c */ /* 0x000fe2000c761270 */
[----:B------:R-:W-:Y:S01]  /*39150*/  ULDC UR5, c[0x0][0x22c] ;  /* 0x00008b0000057ab9 */ /* 0x000fe20000000800 */
[----:B------:R-:W-:-:S02]  /*39160*/  LEA.HI.X.SX32 R29, R3, R2, 0x1, P6 ;  /* 0x00000002031d7211 */ /* 0x000fc400030f0eff */
[-C--:B------:R-:W-:Y:S02]  /*39170*/  LEA R24, P5, R25, R0.reuse, 0x1 ;  /* 0x0000000019187211 */ /* 0x080fe400078a08ff */
[----:B------:R-:W-:Y:S02]  /*39180*/  LEA R26, P6, R21, R0, 0x1 ;  /* 0x00000000151a7211 */ /* 0x000fe400078c08ff */
[-C--:B------:R-:W-:Y:S01]  /*39190*/  LEA.HI.X.SX32 R25, R25, R2.reuse, 0x1, P5 ;  /* 0x0000000219197211 */ /* 0x080fe200028f0eff */
[----:B----4-:R-:W-:Y:S01]  /*391a0*/  IMAD R3, R15, R11, RZ ;  /* 0x0000000b0f037224 */ /* 0x010fe200078e02ff */
[----:B------:R-:W-:Y:S01]  /*391b0*/  LEA.HI.X.SX32 R27, R21, R2, 0x1, P6 ;  /* 0x00000002151b7211 */ /* 0x000fe200030f0eff */
[----:B------:R0:W-:Y:S01]  /*391c0*/  @P4 STG.E.U16 desc[UR10][R28.64], R20 ;  /* 0x000000141c004986 */ /* 0x0001e2000c10150a */
[----:B------:R-:W-:Y:S01]  /*391d0*/  ISETP.LT.AND P5, PT, R15, UR4, !P0 ;  /* 0x000000040f007c0c */ /* 0x000fe2000c7a1270 */
[----:B------:R-:W-:Y:S02]  /*391e0*/  ULDC UR4, c[0x0][0x22c] ;  /* 0x00008b0000047ab9 */ /* 0x000fe40000000800 */
[----:B------:R1:W-:Y:S04]  /*391f0*/  @P3 STG.E.U16 desc[UR10][R24.64], R23 ;  /* 0x0000001718003986 */ /* 0x0003e8000c10150a */
[----:B------:R2:W-:Y:S04]  /*39200*/  @P2 STG.E.U16 desc[UR10][R26.64], R13 ;  /* 0x0000000d1a002986 */ /* 0x0005e8000c10150a */
[----:B0-----:R-:W3:Y:S01]  /*39210*/  LDL.LU R20, [R1+0xe44] ;  /* 0x000e440001147983 */ /* 0x001ee20000300800 */
[----:B-1----:R-:W-:-:S03]  /*39220*/  LEA R24, P2, R3, R0, 0x1 ;  /* 0x0000000003187211 */ /* 0x002fc600078408ff */
[----:B------:R-:W4:Y:S01]  /*39230*/  LDL.LU R21, [R1+0xe40] ;  /* 0x000e400001157983 */ /* 0x000f220000300800 */
[----:B------:R-:W-:Y:S01]  /*39240*/  LEA.HI.X.SX32 R25, R3, R2, 0x1, P2 ;  /* 0x0000000203197211 */ /* 0x000fe200010f0eff */
[-C--:B------:R-:W-:Y:S02]  /*39250*/  IMAD R3, R10, R11.reuse, RZ ;  /* 0x0000000b0a037224 */ /* 0x080fe400078e02ff */
[----:B------:R-:W5:Y:S01]  /*39260*/  LDL.LU R23, [R1+0xb0] ;  /* 0x0000b00001177983 */ /* 0x000f620000300800 */
[CC--:B--2---:R-:W-:Y:S01]  /*39270*/  IMAD R26, R14.reuse, R11.reuse, RZ ;  /* 0x0000000b0e1a7224 */ /* 0x0c4fe200078e02ff */
[----:B------:R-:W-:Y:S02]  /*39280*/  ISETP.LT.AND P4, PT, R14, UR4, !P0 ;  /* 0x000000040e007c0c */ /* 0x000fe4000c781270 */
[----:B------:R-:W-:Y:S01]  /*39290*/  ISETP.LT.AND P3, PT, R10, UR5, !P0 ;  /* 0x000000050a007c0c */ /* 0x000fe2000c761270 */
[----:B------:R-:W2:Y:S04]  /*392a0*/  LDL.LU R13, [R1+0x138] ;  /* 0x00013800010d7983 */ /* 0x000ea80000300800 */
[----:B------:R0:W-:Y:S01]  /*392b0*/  @P5 STG.E.U16 desc[UR10][R24.64], R6 ;  /* 0x0000000618005986 */ /* 0x0001e2000c10150a */
[C---:B------:R-:W-:Y:S01]  /*392c0*/  ISETP.LT.AND P2, PT, R9.reuse, UR6, !P0 ;  /* 0x0000000609007c0c */ /* 0x040fe2000c741270 */
[----:B------:R-:W-:Y:S01]  /*392d0*/  IMAD R27, R9, R11, RZ ;  /* 0x0000000b091b7224 */ /* 0x000fe200078e02ff */
[-C--:B------:R-:W-:Y:S01]  /*392e0*/  LEA R28, P6, R26, R0.reuse, 0x1 ;  /* 0x000000001a1c7211 */ /* 0x080fe200078c08ff */
[----:B------:R-:W3:Y:S01]  /*392f0*/  LDL.LU R15, [R1+0xb4] ;  /* 0x0000b400010f7983 */ /* 0x000ee20000300800 */
[----:B------:R-:W-:Y:S01]  /*39300*/  ULDC UR4, c[0x0][0x22c] ;  /* 0x00008b0000047ab9 */ /* 0x000fe20000000800 */
[----:B------:R-:W-:Y:S01]  /*39310*/  ULDC UR5, c[0x0][0x22c] ;  /* 0x00008b0000057ab9 */ /* 0x000fe20000000800 */
[C---:B0-----:R-:W-:Y:S01]  /*39320*/  LEA R24, P5, R3.reuse, R0, 0x1 ;  /* 0x0000000003187211 */ /* 0x041fe200078a08ff */
[----:B------:R-:W4:Y:S04]  /*39330*/  LDL.LU R6, [R1+0x13c] ;  /* 0x00013c0001067983 */ /* 0x000f280000300800 */
[----:B------:R-:W4:Y:S01]  /*39340*/  LDL.LU R10, [R1+0x174] ;  /* 0x00017400010a7983 */ /* 0x000f220000300800 */
[----:B------:R-:W-:-:S03]  /*39350*/  LEA.HI.X.SX32 R25, R3, R2, 0x1, P5 ;  /* 0x0000000203197211 */ /* 0x000fc600028f0eff */
[----:B------:R-:W4:Y:S04]  /*39360*/  LDL.LU R14, [R1+0xb8] ;  /* 0x0000b800010e7983 */ /* 0x000f280000300800 */
[----:B------:R-:W4:Y:S04]  /*39370*/  LDL.LU R9, [R1+0xbc] ;  /* 0x0000bc0001097983 */ /* 0x000f280000300800 */
[----:B------:R-:W3:Y:S01]  /*39380*/  LDL.LU R3, [R1+0x130] ;  /* 0x0001300001037983 */ /* 0x000ee20000300800 */
[----:B------:R-:W-:-:S05]  /*39390*/  LEA.HI.X.SX32 R29, R26, R2, 0x1, P6 ;  /* 0x000000021a1d7211 */ /* 0x000fca00030f0eff */
[----:B------:R0:W-:Y:S04]  /*393a0*/  @P4 STG.E.U16 desc[UR10][R28.64], R22 ;  /* 0x000000161c004986 */ /* 0x0001e8000c10150a */
[----:B0-----:R-:W4:Y:S04]  /*393b0*/  LDL.LU R22, [R1+0xe3c] ;  /* 0x000e3c0001167983 */ /* 0x001f280000300800 */
[----:B------:R-:W4:Y:S04]  /*393c0*/  LDL.LU R28, [R1+0x134] ;  /* 0x00013400011c7983 */ /* 0x000f280000300800 */
[----:B------:R0:W-:Y:S04]  /*393d0*/  @P3 STG.E.U16 desc[UR10][R24.64], R8 ;  /* 0x0000000818003986 */ /* 0x0001e8000c10150a */
[----:B0-----:R-:W4:Y:S01]  /*393e0*/  LDL.LU R8, [R1+0x144] ;  /* 0x0001440001087983 */ /* 0x001f220000300800 */
[----:B------:R-:W-:-:S04]  /*393f0*/  LEA R26, P6, R27, R0, 0x1 ;  /* 0x000000001b1a7211 */ /* 0x000fc800078c08ff */
[----:B------:R-:W-:-:S05]  /*39400*/  LEA.HI.X.SX32 R27, R27, R2, 0x1, P6 ;  /* 0x000000021b1b7211 */ /* 0x000fca00030f0eff */
[----:B-----5:R0:W-:Y:S01]  /*39410*/  @P2 STG.E.U16 desc[UR10][R26.64], R23 ;  /* 0x000000171a002986 */ /* 0x0201e2000c10150a */
[----:B--2---:R-:W-:Y:S01]  /*39420*/  ISETP.LT.AND P4, PT, R13, UR5, !P0 ;  /* 0x000000050d007c0c */ /* 0x004fe2000c781270 */
[----:B------:R-:W-:Y:S01]  /*39430*/  ULDC UR5, c[0x0][0x22c] ;  /* 0x00008b0000057ab9 */ /* 0x000fe20000000800 */
[C---:B---3--:R-:W-:Y:S01]  /*39440*/  ISETP.LT.AND P5, PT, R3.reuse, UR4, !P0 ;  /* 0x0000000403007c0c */ /* 0x048fe2000c7a1270 */
[----:B------:R-:W-:Y:S01]  /*39450*/  IMAD R3, R3, R11, RZ ;  /* 0x0000000b03037224 */ /* 0x000fe200078e02ff */
[----:B------:R-:W-:-:S04]  /*39460*/  ULDC UR4, c[0x0][0x22c] ;  /* 0x00008b0000047ab9 */ /* 0x000fc80000000800 */
[----:B------:R-:W-:-:S04]  /*39470*/  LEA R24, P3, R3, R0, 0x1 ;  /* 0x0000000003187211 */ /* 0x000fc800078608ff */
[----:B------:R-:W-:-:S05]  /*39480*/  LEA.HI.X.SX32 R25, R3, R2, 0x1, P3 ;  /* 0x0000000203197211 */ /* 0x000fca00018f0eff */
[----:B------:R1:W-:Y:S01]  /*39490*/  @P5 STG.E.U16 desc[UR10][R24.64], R15 ;  /* 0x0000000f18005986 */ /* 0x0003e2000c10150a */
[C---:B----4-:R-:W-:Y:S01]  /*394a0*/  ISETP.LT.AND P3, PT, R28.reuse, UR4, !P0 ;  /* 0x000000041c007c0c */ /* 0x050fe2000c761270 */
[-C--:B------:R-:W-:Y:S01]  /*394b0*/  IMAD R3, R28, R11.reuse, RZ ;  /* 0x0000000b1c037224 */ /* 0x080fe200078e02ff */
[----:B------:R-:W-:Y:S01]  /*394c0*/  ULDC UR4, c[0x0][0x22c] ;  /* 0x00008b0000047ab9 */ /* 0x000fe20000000800 */
[----:B------:R-:W-:Y:S02]  /*394d0*/  IMAD R28, R13, R11, RZ ;  /* 0x0000000b0d1c7224 */ /* 0x000fe400078e02ff */
[----:B------:R-:W2:Y:S01]  /*394e0*/  LDL.LU R13, [R1+0x148] ;  /* 0x00014800010d7983 */ /* 0x000ea20000300800 */
[CC--:B0-----:R-:W-:Y:S02]  /*394f0*/  LEA R26, P2, R3.reuse, R0.reuse, 0x1 ;  /* 0x00000000031a7211 */ /* 0x0c1fe400078408ff */
[----:B-1----:R-:W-:Y:S02]  /*39500*/  LEA R24, P5, R28, R0, 0x1 ;  /* 0x000000001c187211 */ /* 0x002fe400078a08ff */
[----:B------:R-:W-:-:S02]  /*39510*/  LEA.HI.X.SX32 R27, R3, R2, 0x1, P2 ;  /* 0x00000002031b7211 */ /* 0x000fc400010f0eff */
[----:B------:R-:W-:Y:S01]  /*39520*/  LEA.HI.X.SX32 R25, R28, R2, 0x1, P5 ;  /* 0x000000021c197211 */ /* 0x000fe200028f0eff */
[----:B------:R-:W-:Y:S01]  /*39530*/  IMAD R3, R6, R11, RZ ;  /* 0x0000000b06037224 */ /* 0x000fe200078e02ff */
[----:B------:R-:W-:Y:S01]  /*39540*/  ISETP.LT.AND P5, PT, R10, UR5, !P0 ;  /* 0x000000050a007c0c */ /* 0x000fe2000c7a1270 */
[----:B------:R-:W-:Y:S01]  /*39550*/  @P3 STG.E.U16 desc[UR10][R26.64], R14 ;  /* 0x0000000e1a003986 */ /* 0x000fe2000c10150a */
[----:B------:R-:W-:Y:S01]  /*39560*/  ISETP.LT.AND P2, PT, R6, UR4, !P0 ;  /* 0x0000000406007c0c */ /* 0x000fe2000c741270 */
[----:B------:R-:W-:Y:S01]  /*39570*/  ULDC UR5, c[0x0][0x22c] ;  /* 0x00008b0000057ab9 */ /* 0x000fe20000000800 */
[----:B------:R-:W-:Y:S01]  /*39580*/  PRMT R28, R23, 0x7632, R28 ;  /* 0x00007632171c7816 */ /* 0x000fe2000000001c */
[----:B------:R-:W3:Y:S01]  /*39590*/  LDL.LU R10, [R1+0x14c] ;  /* 0x00014c00010a7983 */ /* 0x000ee20000300800 */
[----:B------:R-:W-:Y:S01]  /*395a0*/  PRMT R7, R9, 0x7632, R7 ;  /* 0x0000763209077816 */ /* 0x000fe20000000007 */
[----:B------:R-:W-:Y:S02]  /*395b0*/  ULDC UR4, c[0x0][0x22c] ;  /* 0x00008b0000047ab9 */ /* 0x000fe40000000800 */
[----:B------:R-:W4:Y:S04]  /*395c0*/  LDL.LU R6, [R1+0x150] ;  /* 0x0001500001067983 */ /* 0x000f280000300800 */
[----:B------:R0:W-:Y:S04]  /*395d0*/  @P4 STG.E.U16 desc[UR10][R24.64], R9 ;  /* 0x0000000918004986 */ /* 0x0001e8000c10150a */
[----:B0-----:R-:W5:Y:S01]  /*395e0*/  LDL.LU R25, [R1+0x140] ;  /* 0x0001400001197983 */ /* 0x001f620000300800 */
[----:B------:R-:W-:-:S04]  /*395f0*/  LEA R26, P3, R3, R0, 0x1 ;  /* 0x00000000031a7211 */ /* 0x000fc800078608ff */
[----:B------:R-:W-:Y:S01]  /*39600*/  LEA.HI.X.SX32 R27, R3, R2, 0x1, P3 ;  /* 0x00000002031b7211 */ /* 0x000fe200018f0eff */
[C---:B------:R-:W-:Y:S01]  /*39610*/  IMAD R3, R8.reuse, R11, RZ ;  /* 0x0000000b08037224 */ /* 0x040fe200078e02ff */
[----:B------:R-:W-:Y:S01]  /*39620*/  ISETP.LT.AND P3, PT, R8, UR5, !P0 ;  /* 0x0000000508007c0c */ /* 0x000fe2000c761270 */
[----:B------:R-:W-:Y:S01]  /*39630*/  ULDC UR5, c[0x0][0x22c] ;  /* 0x00008b0000057ab9 */ /* 0x000fe20000000800 */
[----:B------:R-:W4:Y:S04]  /*39640*/  LDL.LU R8, [R1+0x154] ;  /* 0x0001540001087983 */ /* 0x000f280000300800 */
[----:B------:R-:W4:Y:S04]  /*39650*/  LDL.LU R23, [R1+0xe38] ;  /* 0x000e380001177983 */ /* 0x000f280000300800 */
[----:B------:R-:W4:Y:S04]  /*39660*/  LDL.LU R9, [R1+0x158] ;  /* 0x0001580001097983 */ /* 0x000f280000300800 */
[----:B------:R0:W-:Y:S02]  /*39670*/  @P2 STG.E.U16 desc[UR10][R26.64], R20 ;  /* 0x000000141a002986 */ /* 0x0001e4000c10150a */
[----:B0-----:R-:W-:-:S04]  /*39680*/  LEA R26, P6, R3, R0, 0x1 ;  /* 0x00000000031a7211 */ /* 0x001fc800078c08ff */
[----:B------:R-:W-:Y:S01]  /*39690*/  LEA.HI.X.SX32 R27, R3, R2, 0x1, P6 ;  /* 0x00000002031b7211 */ /* 0x000fe200030f0eff */
[-C--:B--2---:R-:W-:Y:S01]  /*396a0*/  IMAD R3, R13, R11.reuse, RZ ;  /* 0x0000000b0d037224 */ /* 0x084fe200078e02ff */
[C---:B-----5:R-:W-:Y:S01]  /*396b0*/  ISETP.LT.AND P4, PT, R25.reuse, UR4, !P0 ;  /* 0x0000000419007c0c */ /* 0x060fe2000c781270 */
[----:B------:R-:W-:Y:S01]  /*396c0*/  IMAD R25, R25, R11, RZ ;  /* 0x0000000b19197224 */ /* 0x000fe200078e02ff */
[----:B------:R-:W-:-:S04]  /*396d0*/  ULDC UR4, c[0x0][0x22c] ;  /* 0x00008b0000047ab9 */ /* 0x000fc80000000800 */
[----:B------:R-:W-:-:S04]  /*396e0*/  LEA R24, P2, R25, R0, 0x1 ;  /* 0x0000000019187211 */ /* 0x000fc800078408ff */
[----:B------:R-:W-:-:S05]  /*396f0*/  LEA.HI.X.SX32 R25, R25, R2, 0x1, P2 ;  /* 0x0000000219197211 */ /* 0x000fca00010f0eff */
[----:B------:R0:W-:Y:S01]  /*39700*/  @P4 STG.E.U16 desc[UR10][R24.64], R21 ;  /* 0x0000001518004986 */ /* 0x0001e2000c10150a */
[----:B------:R-:W-:Y:S01]  /*39710*/  ISETP.LT.AND P4, PT, R13, UR4, !P0 ;  /* 0x000000040d007c0c */ /* 0x000fe2000c781270 */
[----:B------:R-:W-:Y:S02]  /*39720*/  ULDC UR4, c[0x0][0x22c] ;  /* 0x00008b0000047ab9 */ /* 0x000fe40000000800 */
[----:B------:R1:W-:Y:S01]  /*39730*/  @P3 STG.E.U16 desc[UR10][R26.64], R22 ;  /* 0x000000161a003986 */ /* 0x0003e2000c10150a */
[----:B---3--:R-:W-:Y:S01]  /*39740*/  ISETP.LT.AND P3, PT, R10, UR4, !P0 ;  /* 0x000000040a007c0c */ /* 0x008fe2000c761270 */
[----:B------:R-:W-:Y:S02]  /*39750*/  ULDC UR4, c[0x0][0x22c] ;  /* 0x00008b0000047ab9 */ /* 0x000fe40000000800 */
[----:B------:R-:W2:Y:S01]  /*39760*/  LDL.LU R13, [R1+0x15c] ;  /* 0x00015c00010d7983 */ /* 0x000ea20000300800 */
[----:B0-----:R-:W-:Y:S01]  /*39770*/  PRMT R25, R20, 0x7632, R25 ;  /* 0x0000763214197816 */ /* 0x001fe20000000019 */
[----:B------:R-:W-:Y:S01]  /*39780*/  IMAD R24, R10, R11, RZ ;  /* 0x0000000b0a187224 */ /* 0x000fe200078e02ff */
[----:B------:R-:W-:Y:S01]  /*39790*/  LEA R20, P2, R3, R0, 0x1 ;  /* 0x0000000003147211 */ /* 0x000fe200078408ff */
[----:B------:R-:W3:Y:S01]  /*397a0*/  LDL.LU R10, [R1+0x160] ;  /* 0x00016000010a7983 */ /* 0x000ee20000300800 */
[----:B-1----:R-:W-:-:S02]  /*397b0*/  PRMT R26, R21, 0x7632, R26 ;  /* 0x00007632151a7816 */ /* 0x002fc4000000001a */
[----:B------:R-:W-:Y:S02]  /*397c0*/  LEA.HI.X.SX32 R21, R3, R2, 0x1, P2 ;  /* 0x0000000203157211 */ /* 0x000fe400010f0eff */
[----:B------:R-:W-:Y:S02]  /*397d0*/  PRMT R27, R22, 0x7632, R27 ;  /* 0x00007632161b7816 */ /* 0x000fe4000000001b */
[----:B------:R-:W-:Y:S01]  /*397e0*/  LEA R22, P2, R24, R0, 0x1 ;  /* 0x0000000018167211 */ /* 0x000fe200078408ff */
[----:B----4-:R0:W-:Y:S01]  /*397f0*/  @P4 STG.E.U16 desc[UR10][R20.64], R23 ;  /* 0x0000001714004986 */ /* 0x0101e2000c10150a */
[----:B------:R-:W-:Y:S01]  /*39800*/  PRMT R4, R23, 0x7632, R4 ;  /* 0x0000763217047816 */ /* 0x000fe20000000004 */
[CC--:B------:R-:W-:Y:S01]  /*39810*/  IMAD R3, R6.reuse, R11.reuse, RZ ;  /* 0x0000000b06037224 */ /* 0x0c0fe200078e02ff */
[----:B------:R-:W-:Y:S01]  /*39820*/  ISETP.LT.AND P6, PT, R6, UR5, !P0 ;  /* 0x0000000506007c0c */ /* 0x000fe2000c7c1270 */
[----:B------:R-:W-:Y:S01]  /*39830*/  ULDC UR5, c[0x0][0x22c] ;  /* 0x00008b0000057ab9 */ /* 0x000fe20000000800 */
[----:B------:R-:W4:Y:S01]  /*39840*/  LDL.LU R6, [R1+0x164] ;  /* 0x0001640001067983 */ /* 0x000f220000300800 */
[----:B0-----:R-:W-:Y:S01]  /*39850*/  LEA.HI.X.SX32 R23, R24, R2, 0x1, P2 ;  /* 0x0000000218177211 */ /* 0x001fe200010f0eff */
[C---:B------:R-:W-:Y:S01]  /*39860*/  IMAD R24, R8.reuse, R11, RZ ;  /* 0x0000000b08187224 */ /* 0x040fe200078e02ff */
[----:B------:R-:W-:Y:S01]  /*39870*/  ISETP.LT.AND P2, PT, R8, UR4, !P0 ;  /* 0x0000000408007c0c */ /* 0x000fe2000c741270 */
[----:B------:R-:W-:Y:S01]  /*39880*/  ULDC UR4, c[0x0][0x22c] ;  /* 0x00008b0000047ab9 */ /* 0x000fe20000000800 */
[----:B------:R-:W5:Y:S01]  /*39890*/  LDL.LU R8, [R1+0x168] ;  /* 0x0001680001087983 */ /* 0x000f620000300800 */
[----:B------:R-:W-:-:S04]  /*398a0*/  LEA R20, P4, R3, R0, 0x1 ;  /* 0x0000000003147211 */ /* 0x000fc800078808ff */
[----:B------:R-:W-:Y:S01]  /*398b0*/  LEA.HI.X.SX32 R21, R3, R2, 0x1, P4 ;  /* 0x0000000203157211 */ /* 0x000fe200020f0eff */
[C---:B------:R-:W-:Y:S01]  /*398c0*/  IMAD R3, R9.reuse, R11, RZ ;  /* 0x0000000b09037224 */ /* 0x040fe200078e02ff */
[----:B------:R-:W-:Y:S02]  /*398d0*/  ISETP.LT.AND P4, PT, R9, UR5, !P0 ;  /* 0x0000000509007c0c */ /* 0x000fe4000c781270 */
[----:B------:R-:W-:Y:S01]  /*398e0*/  PRMT R29, R15, 0x7632, R29 ;  /* 0x000076320f1d7816 */ /* 0x000fe2000000001d */
[----:B------:R-:W5:Y:S01]  /*398f0*/  LDL.LU R9, [R1+0x16c] ;  /* 0x00016c0001097983 */ /* 0x000f620000300800 */
[----:B------:R-:W-:Y:S01]  /*39900*/  PRMT R5, R14, 0x7632, R5 ;  /* 0x000076320e057816 */ /* 0x000fe20000000005 */
[----:B------:R-:W-:Y:S02]  /*39910*/  ULDC UR5, c[0x0][0x22c] ;  /* 0x00008b0000057ab9 */ /* 0x000fe40000000800 */
[----:B------:R0:W-:Y:S04]  /*39920*/  @P3 STG.E.U16 desc[UR10][R22.64], R28 ;  /* 0x0000001c16003986 */ /* 0x0001e8000c10150a */
[----:B------:R1:W-:Y:S01]  /*39930*/  @P6 STG.E.U16 desc[UR10][R20.64], R29 ;  /* 0x0000001d14006986 */ /* 0x0003e2000c10150a */
[----:B0-----:R-:W-:-:S02]  /*39940*/  LEA R22, P3, R24, R0, 0x1 ;  /* 0x0000000018167211 */ /* 0x001fc400078608ff */
[C---:B-1----:R-:W-:Y:S02]  /*39950*/  LEA R20, P6, R3.reuse, R0, 0x1 ;  /* 0x0000000003147211 */ /* 0x042fe400078c08ff */
[-C--:B------:R-:W-:Y:S02]  /*39960*/  LEA.HI.X.SX32 R23, R24, R2.reuse, 0x1, P3 ;  /* 0x0000000218177211 */ /* 0x080fe400018f0eff */
[----:B------:R-:W-:-:S03]  /*39970*/  LEA.HI.X.SX32 R21, R3, R2, 0x1, P6 ;  /* 0x0000000203157211 */ /* 0x000fc600030f0eff */
[----:B------:R0:W-:Y:S04]  /*39980*/  @P2 STG.E.U16 desc[UR10][R22.64], R5 ;  /* 0x0000000516002986 */ /* 0x0001e8000c10150a */
[----:B------:R1:W-:Y:S04]  /*39990*/  @P4 STG.E.U16 desc[UR10][R20.64], R7 ;  /* 0x0000000714004986 */ /* 0x0003e8000c10150a */
[----:B0-----:R-:W5:Y:S01]  /*399a0*/  LDL.LU R5, [R1+0x178] ;  /* 0x0001780001057983 */ /* 0x001f620000300800 */
[CC--:B--2---:R-:W-:Y:S01]  /*399b0*/  IMAD R24, R13.reuse, R11.reuse, RZ ;  /* 0x0000000b0d187224 */ /* 0x0c4fe200078e02ff */
[----:B------:R-:W-:Y:S01]  /*399c0*/  ISETP.LT.AND P3, PT, R13, UR4, !P0 ;  /* 0x000000040d007c0c */ /* 0x000fe2000c761270 */
[----:B------:R-:W-:Y:S01]  /*399d0*/  ULDC UR4, c[0x0][0x22c] ;  /* 0x00008b0000047ab9 */ /* 0x000fe20000000800 */
[----:B---3--:R-:W-:-:S02]  /*399e0*/  IMAD R3, R10, R11, RZ ;  /* 0x0000000b0a037224 */ /* 0x008fc400078e02ff */
[-C--:B------:R-:W-:Y:S02]  /*399f0*/  LEA R22, P2, R24, R0.reuse, 0x1 ;  /* 0x0000000018167211 */ /* 0x080fe400078408ff */
[----:B------:R-:W-:Y:S01]  /*39a00*/  ISETP.LT.AND P6, PT, R10, UR5, !P0 ;  /* 0x000000050a007c0c */ /* 0x000fe2000c7c1270 */
[----:B------:R-:W-:Y:S01]  /*39a10*/  ULDC UR5, c[0x0][0x22c] ;  /* 0x00008b0000057ab9 */ /* 0x000fe20000000800 */
[C---:B-1----:R-:W-:Y:S01]  /*39a20*/  LEA R20, P4, R3.reuse, R0, 0x1 ;  /* 0x0000000003147211 */ /* 0x042fe200078808ff */
[----:B------:R-:W2:Y:S01]  /*39a30*/  LDL.LU R10, [R1+0x17c] ;  /* 0x00017c00010a7983 */ /* 0x000ea20000300800 */
[-C--:B------:R-:W-:Y:S02]  /*39a40*/  LEA.HI.X.SX32 R23, R24, R2.reuse, 0x1, P2 ;  /* 0x0000000218177211 */ /* 0x080fe400010f0eff */
[----:B------:R-:W-:Y:S01]  /*39a50*/  LEA.HI.X.SX32 R21, R3, R2, 0x1, P4 ;  /* 0x0000000203157211 */ /* 0x000fe200020f0eff */
[----:B------:R-:W3:Y:S01]  /*39a60*/  LDL.LU R13, [R1+0xd0] ;  /* 0x0000d000010d7983 */ /* 0x000ee20000300800 */
[----:B----4-:R-:W-:-:S03]  /*39a70*/  IMAD R24, R6, R11, RZ ;  /* 0x0000000b06187224 */ /* 0x010fc600078e02ff */
[----:B------:R0:W-:Y:S01]  /*39a80*/  @P3 STG.E.U16 desc[UR10][R22.64], R25 ;  /* 0x0000001916003986 */ /* 0x0001e2000c10150a */
[----:B------:R-:W-:Y:S01]  /*39a90*/  ISETP.LT.AND P2, PT, R6, UR4, !P0 ;  /* 0x0000000406007c0c */ /* 0x000fe2000c741270 */
[----:B------:R-:W-:Y:S01]  /*39aa0*/  ULDC UR4, c[0x0][0x22c] ;  /* 0x00008b0000047ab9 */ /* 0x000fe20000000800 */
[C---:B-----5:R-:W-:Y:S01]  /*39ab0*/  ISETP.LT.AND P4, PT, R8.reuse, UR5, !P0 ;  /* 0x0000000508007c0c */ /* 0x060fe2000c781270 */
[----:B------:R-:W-:Y:S01]  /*39ac0*/  IMAD R3, R8, R11, RZ ;  /* 0x0000000b08037224 */ /* 0x000fe200078e02ff */
[----:B0-----:R-:W-:Y:S01]  /*39ad0*/  LEA R22, P3, R24, R0, 0x1 ;  /* 0x0000000018167211 */ /* 0x001fe200078608ff */
[----:B------:R-:W4:Y:S01]  /*39ae0*/  LDL.LU R8, [R1+0x180] ;  /* 0x0001800001087983 */ /* 0x000f220000300800 */
[----:B------:R-:W-:-:S03]  /*39af0*/  ULDC UR5, c[0x0][0x22c] ;  /* 0x00008b0000057ab9 */ /* 0x000fc60000000800 */
[----:B------:R-:W5:Y:S01]  /*39b00*/  LDL.LU R14, [R1+0xd4] ;  /* 0x0000d400010e7983 */ /* 0x000f620000300800 */
[----:B------:R-:W-:Y:S02]  /*39b10*/  LEA.HI.X.SX32 R23, R24, R2, 0x1, P3 ;  /* 0x0000000218177211 */ /* 0x000fe400018f0eff */
[C---:B------:R-:W-:Y:S01]  /*39b20*/  ISETP.LT.AND P3, PT, R9.reuse, UR4, !P0 ;  /* 0x0000000409007c0c */ /* 0x040fe2000c761270 */
[----:B------:R-:W-:Y:S01]  /*39b30*/  IMAD R24, R9, R11, RZ ;  /* 0x0000000b09187224 */ /* 0x000fe200078e02ff */
[----:B------:R-:W-:Y:S01]  /*39b40*/  @P6 STG.E.U16 desc[UR10][R20.64], R26 ;  /* 0x0000001a14006986 */ /* 0x000fe2000c10150a */
[----:B------:R-:W-:-:S03]  /*39b50*/  ULDC UR4, c[0x0][0x22c] ;  /* 0x00008b0000047ab9 */ /* 0x000fc60000000800 */
[----:B------:R-:W4:Y:S04]  /*39b60*/  LDL.LU R9, [R1+0x184] ;  /* 0x0001840001097983 */ /* 0x000f280000300800 */
[----:B------:R-:W4:Y:S04]  /*39b70*/  LDL.LU R28, [R1+0xd8] ;  /* 0x0000d800011c7983 */ /* 0x000f280000300800 */
[----:B------:R-:W4:Y:S04]  /*39b80*/  LDL.LU R11, [R1+0xdc] ;  /* 0x0000dc00010b7983 */ /* 0x000f280000300800 */
[----:B------:R-:W4:Y:S04]  /*39b90*/  LDL.LU R29, [R1+0x188] ;  /* 0x00018800011d7983 */ /* 0x000f280000300800 */
[----:B------:R-:W4:Y:S04]  /*39ba0*/  LDL.LU R6, [R1+0x18c] ;  /* 0x00018c0001067983 */ /* 0x000f280000300800 */
[----:B------:R-:W4:Y:S04]  /*39bb0*/  LDL.LU R7, [R1+0xe0] ;  /* 0x0000e00001077983 */ /* 0x000f280000300800 */
[----:B------:R0:W-:Y:S02]  /*39bc0*/  @P2 STG.E.U16 desc[UR10][R22.64], R27 ;  /* 0x0000001b16002986 */ /* 0x0001e4000c10150a */
[----:B0-----:R-:W0:Y:S01]  /*39bd0*/  LDC R27, c[0x0][0x248] ;  /* 0x00009200ff1b7b82 */ /* 0x001e220000000800 */
[----:B------:R-:W-:-:S04]  /*39be0*/  LEA R20, P6, R3, R0, 0x1 ;  /* 0x0000000003147211 */ /* 0x000fc800078c08ff */
[----:B------:R-:W-:Y:S02]  /*39bf0*/  LEA.HI.X.SX32 R21, R3, R2, 0x1, P6 ;  /* 0x0000000203157211 */ /* 0x000fe400030f0eff */
[----:B------:R-:W-:-:S03]  /*39c00*/  LEA R22, P6, R24, R0, 0x1 ;  /* 0x0000000018167211 */ /* 0x000fc600078c08ff */
[----:B------:R1:W-:Y:S01]  /*39c10*/  @P4 STG.E.U16 desc[UR10][R20.64], R4 ;  /* 0x0000000414004986 */ /* 0x0003e2000c10150a */
[----:B------:R-:W-:Y:S02]  /*39c20*/  LEA.HI.X.SX32 R23, R24, R2, 0x1, P6 ;  /* 0x0000000218177211 */ /* 0x000fe400030f0eff */
[----:B------:R-:W-:Y:S01]  /*39c30*/  ISETP.LT.AND P2, PT, R5, UR5, !P0 ;  /* 0x0000000505007c0c */ /* 0x000fe2000c741270 */
[----:B------:R-:W-:Y:S01]  /*39c40*/  ULDC UR5, c[0x0][0x22c] ;  /* 0x00008b0000057ab9 */ /* 0x000fe20000000800 */
[----:B-1----:R-:W4:Y:S01]  /*39c50*/  LDL.LU R4, [R1+0xe4] ;  /* 0x0000e40001047983 */ /* 0x002f220000300800 */
[----:B0-----:R-:W-:-:S03]  /*39c60*/  IMAD R21, R27, 0x2, R24 ;  /* 0x000000021b157824 */ /* 0x001fc600078e0218 */
[----:B------:R-:W4:Y:S01]  /*39c70*/  LDL.LU R15, [R1+0x198] ;  /* 0x00019800010f7983 */ /* 0x000f220000300800 */
[----:B------:R-:W-:Y:S01]  /*39c80*/  IMAD R3, R27, 0x2, R21 ;  /* 0x000000021b037824 */ /* 0x000fe200078e0215 */
[----:B------:R-:W-:-:S03]  /*39c90*/  LEA R20, P6, R21, R0, 0x1 ;  /* 0x0000000015147211 */ /* 0x000fc600078c08ff */
[----:B------:R-:W-:Y:S01]  /*39ca0*/  IMAD R24, R27, 0x2, R3 ;  /* 0x000000021b187824 */ /* 0x000fe200078e0203 */
[----:B------:R-:W-:Y:S02]  /*39cb0*/  LEA.HI.X.SX32 R21, R21, R2, 0x1, P6 ;  /* 0x0000000215157211 */ /* 0x000fe400030f0eff */
[----:B--2---:R-:W-:Y:S01]  /*39cc0*/  ISETP.LT.AND P4, PT, R10, UR4, !P0 ;  /* 0x000000040a007c0c */ /* 0x004fe2000c781270 */
[----:B------:R-:W-:Y:S01]  /*39cd0*/  ULDC UR4, c[0x0][0x22c] ;  /* 0x00008b0000047ab9 */ /* 0x000fe20000000800 */
[----:B------:R-:W2:Y:S04]  /*39ce0*/  LDL.LU R10, [R1+0x19c] ;  /* 0x00019c00010a7983 */ /* 0x000ea80000300800 */
[----:B---3--:R0:W-:Y:S04]  /*39cf0*/  @P3 STG.E.U16 desc[UR10][R22.64], R13 ;  /* 0x0000000d16003986 */ /* 0x0081e8000c10150a */
[----:B------:R-:W3:Y:S01]  /*39d00*/  LDL.LU R5, [R1+0xe8] ;  /* 0x0000e80001057983 */ /* 0x000ee20000300800 */
[----:B0-----:R-:W-:-:S03]  /*39d10*/  LEA R22, P6, R3, R0, 0x1 ;  /* 0x0000000003167211 */ /* 0x001fc600078c08ff */
[----:B-----5:R0:W-:Y:S01]  /*39d20*/  @P5 STG.E.U16 desc[UR10][R20.64], R14 ;  /* 0x0000000e14005986 */ /* 0x0201e2000c10150a */
[----:B------:R-:W-:Y:S01]  /*39d30*/  LEA.HI.X.SX32 R23, R3, R2, 0x1, P6 ;  /* 0x0000000203177211 */ /* 0x000fe200030f0eff */
[----:B------:R-:W-:Y:S01]  /*39d40*/  IMAD R3, R27, 0x2, R24 ;  /* 0x000000021b037824 */ /* 0x000fe200078e0218 */
[----:B----4-:R-:W-:Y:S01]  /*39d50*/  ISETP.LT.AND P3, PT, R8, UR4, !P0 ;  /* 0x0000000408007c0c */ /* 0x010fe2000c761270 */
[----:B------:R-:W-:Y:S01]  /*39d60*/  ULDC UR4, c[0x0][0x22c] ;  /* 0x00008b0000047ab9 */ /* 0x000fe20000000800 */
[----:B------:R-:W4:Y:S01]  /*39d70*/  LDL.LU R8, [R1+0xec] ;  /* 0x0000ec0001087983 */ /* 0x000f220000300800 */
[----:B0-----:R-:W-:-:S04]  /*39d80*/  LEA R20, P5, R24, R0, 0x1 ;  /* 0x0000000018147211 */ /* 0x001fc800078a08ff */
[----:B------:R-:W-:Y:S01]  /*39d90*/  LEA.HI.X.SX32 R21, R24, R2, 0x1, P5 ;  /* 0x0000000218157211 */ /* 0x000fe200028f0eff */
[----:B------:R-:W-:Y:S01]  /*39da0*/  @P2 STG.E.U16 desc[UR10][R22.64], R28 ;  /* 0x0000001c16002986 */ /* 0x000fe2000c10150a */
[----:B------:R-:W-:-:S03]  /*39db0*/  IMAD R24, R27, 0x2, R3 ;  /* 0x000000021b187824 */ /* 0x000fc600078e0203 */
[----:B------:R0:W-:Y:S01]  /*39dc0*/  @P4 STG.E.U16 desc[UR10][R20.64], R11 ;  /* 0x0000000b14004986 */ /* 0x0001e2000c10150a */
[----:B------:R-:W-:Y:S01]  /*39dd0*/  ISETP.LT.AND P5, PT, R9, UR4, !P0 ;  /* 0x0000000409007c0c */ /* 0x000fe2000c7a1270 */
[----:B------:R-:W-:Y:S01]  /*39de0*/  ULDC UR4, c[0x0][0x22c] ;  /* 0x00008b0000047ab9 */ /* 0x000fe20000000800 */
[C---:B0-----:R-:W-:Y:S01]  /*39df0*/  LEA R20, P4, R3.reuse, R0, 0x1 ;  /* 0x0000000003147211 */ /* 0x041fe200078808ff */
[----:B------:R-:W5:Y:S03]  /*39e00*/  LDL.LU R9, [R1+0x1a0] ;  /* 0x0001a00001097983 */ /* 0x000f660000300800 */
[----:B------:R-:W-:Y:S01]  /*39e10*/  LEA.HI.X.SX32 R21, R3, R2, 0x1, P4 ;  /* 0x0000000203157211 */ /* 0x000fe200020f0eff */
[----:B------:R-:W-:Y:S01]  /*39e20*/  IMAD R3, R27, 0x2, R24 ;  /* 0x000000021b037824 */ /* 0x000fe200078e0218 */
[C---:B------:R-:W-:Y:S02]  /*39e30*/  LEA R22, P6, R24.reuse, R0, 0x1 ;  /* 0x0000000018167211 */ /* 0x040fe400078c08ff */
[----:B------:R-:W-:Y:S01]  /*39e40*/  ISETP.LT.AND P2, PT, R29, UR4, !P0 ;  /* 0x000000041d007c0c */ /* 0x000fe2000c741270 */
[----:B------:R0:W-:Y:S01]  /*39e50*/  @P3 STG.E.U16 desc[UR10][R20.64], R7 ;  /* 0x0000000714003986 */ /* 0x0001e2000c10150a */
[----:B------:R-:W-:Y:S01]  /*39e60*/  ULDC UR4, c[0x0][0x22c] ;  /* 0x00008b0000047ab9 */ /* 0x000fe20000000800 */
[----:B------:R-:W-:Y:S01]  /*39e70*/  LEA.HI.X.SX32 R23, R24, R2, 0x1, P6 ;  /* 0x0000000218177211 */ /* 0x000fe200030f0eff */
[----:B------:R-:W-:Y:S01]  /*39e80*/  IMAD R24, R27, 0x2, R3 ;  /* 0x000000021b187824 */ /* 0x000fe200078e0203 */
[----:B------:R-:W-:Y:S01]  /*39e90*/  ISETP.LT.AND P4, PT, R6, UR4, !P0 ;  /* 0x0000000406007c0c */ /* 0x000fe2000c781270 */
[----:B------:R-:W5:Y:S01]  /*39ea0*/  LDL.LU R29, [R1+0x1a4] ;  /* 0x0001a400011d7983 */ /* 0x000f620000300800 */
[----:B------:R-:W-:-:S03]  /*39eb0*/  ULDC UR4, c[0x0][0x22c] ;  /* 0x00008b0000047ab9 */ /* 0x000fc60000000800 */
[----:B------:R-:W5:Y:S01]  /*39ec0*/  LDL.LU R6, [R1+0x1a8] ;  /* 0x0001a80001067983 */ /* 0x000f620000300800 */
[----:B0-----:R-:W-:-:S04]  /*39ed0*/  LEA R20, P3, R3, R0, 0x1 ;  /* 0x0000000003147211 */ /* 0x001fc800078608ff */
[----:B------:R-:W-:Y:S02]  /*39ee0*/  LEA.HI.X.SX32 R21, R3, R2, 0x1, P3 ;  /* 0x0000000203157211 */ /* 0x000fe400018f0eff */
[----:B------:R-:W2:Y:S04]  /*39ef0*/  LDL.LU R3, [R1+0x194] ;  /* 0x0001940001037983 */ /* 0x000ea80000300800 */
[----:B------:R0:W-:Y:S01]  /*39f00*/  @P5 STG.E.U16 desc[UR10][R22.64], R4 ;  /* 0x0000000416005986 */ /* 0x0001e2000c10150a */
[----:B------:R-:W-:Y:S01]  /*39f10*/  ISETP.LT.AND P5, PT, R15, UR5, !P0 ;  /* 0x000000050f007c0c */ /* 0x000fe2000c7a1270 */
[----:B------:R-:W-:Y:S02]  /*39f20*/  ULDC UR5, c[0x0][0x22c] ;  /* 0x00008b0000057ab9 */ /* 0x000fe40000000800 */
[----:B------:R-:W5:Y:S01]  /*39f30*/  LDL.LU R15, [R1+0x1ac] ;  /* 0x0001ac00010f7983 */ /* 0x000f620000300800 */
[----:B0-----:R-:W-:-:S04]  /*39f40*/  LEA R22, P6, R24, R0, 0x1 ;  /* 0x0000000018167211 */ /* 0x001fc800078c08ff */
[----:B------:R-:W-:Y:S01]  /*39f50*/  LEA.HI.X.SX32 R23, R24, R2, 0x1, P6 ;  /* 0x0000000218177211 */ /* 0x000fe200030f0eff */
[----:B---3--:R0:W-:Y:S04]  /*39f60*/  @P2 STG.E.U16 desc[UR10][R20.64], R5 ;  /* 0x0000000514002986 */ /* 0x0081e8000c10150a */
[----:B----4-:R1:W-:Y:S01]  /*39f70*/  @P4 STG.E.U16 desc[UR10][R22.64], R8 ;  /* 0x0000000816004986 */ /* 0x0103e2000c10150a */
[----:B--2---:R-:W-:Y:S01]  /*39f80*/  ISETP.LT.AND P3, PT, R3, UR4, !P0 ;  /* 0x0000000403007c0c */ /* 0x004fe2000c761270 */
[----:B------:R-:W-:Y:S02]  /*39f90*/  ULDC UR4, c[0x0][0x22c] ;  /* 0x00008b0000047ab9 */ /* 0x000fe40000000800 */
[----:B------:R-:W-:Y:S01]  /*39fa0*/  ISETP.LT.AND P2, PT, R10, UR4, !P0 ;  /* 0x000000040a007c0c */ /* 0x000fe2000c741270 */
[----:B------:R-:W-:Y:S01]  /*39fb0*/  ULDC UR4, c[0x0][0x22c] ;  /* 0x00008b0000047ab9 */ /* 0x000fe20000000800 */
[----:B------:R-:W2:Y:S01]  /*39fc0*/  LDL.LU R10, [R1+0x1b0] ;  /* 0x0001b000010a7983 */ /* 0x000ea20000300800 */
[----:B-----5:R-:W-:Y:S01]  /*39fd0*/  ISETP.LT.AND P4, PT, R9, UR4, !P0 ;  /* 0x0000000409007c0c */ /* 0x020fe2000c781270 */
[----:B0-----:R-:W-:Y:S01]  /*39fe0*/  IMAD R20, R27, 0x2, R24 ;  /* 0x000000021b147824 */ /* 0x001fe200078e0218 */
[----:B------:R-:W-:Y:S01]  /*39ff0*/  PRMT R26, R13, 0x7632, R26 ;  /* 0x000076320d1a7816 */ /* 0x000fe2000000001a */
[----:B------:R-:W3:Y:S01]  /*3a000*/  LDL.LU R9, [R1+0x1b4] ;  /* 0x0001b40001097983 */ /* 0x000ee20000300800 */
[----:B------:R-:W-:Y:S01]  /*3a010*/  PRMT R25, R14, 0x7632, R25 ;  /* 0x000076320e197816 */ /* 0x000fe20000000019 */
[C---:B------:R-:W-:Y:S01]  /*3a020*/  IMAD R3, R27.reuse, 0x2, R20 ;  /* 0x000000021b037824 */ /* 0x040fe200078e0214 */
[C---:B-1----:R-:W-:Y:S01]  /*3a030*/  LEA R22, P6, R20.reuse, R0, 0x1 ;  /* 0x0000000014167211 */ /* 0x042fe200078c08ff */
[----:B------:R-:W-:Y:S01]  /*3a040*/  ULDC UR4, c[0x0][0x22c] ;  /* 0x00008b0000047ab9 */ /* 0x000fe20000000800 */
[----:B------:R-:W4:Y:S02]  /*3a050*/  LDL.LU R13, [R1+0xe34] ;  /* 0x000e3400010d7983 */ /* 0x000f240000300800 */
[----:B------:R-:W-:Y:S01]  /*3a060*/  LEA.HI.X.SX32 R23, R20, R2, 0x1, P6 ;  /* 0x0000000214177211 */ /* 0x000fe200030f0eff */
[----:B------:R-:W-:Y:S01]  /*3a070*/  IMAD R24, R27, 0x2, R3 ;  /* 0x000000021b187824 */ /* 0x000fe200078e0203 */
[C---:B------:R-:W-:Y:S01]  /*3a080*/  LEA R20, P6, R3.reuse, R0, 0x1 ;  /* 0x0000000003147211 */ /* 0x040fe200078c08ff */
[----:B------:R-:W5:Y:S03]  /*3a090*/  LDL.LU R14, [R1+0xe30] ;  /* 0x000e3000010e7983 */ /* 0x000f660000300800 */
[----:B------:R-:W-:Y:S01]  /*3a0a0*/  LEA.HI.X.SX32 R21, R3, R2, 0x1, P6 ;  /* 0x0000000203157211 */ /* 0x000fe200030f0eff */
[----:B------:R0:W-:Y:S01]  /*3a0b0*/  @P3 STG.E.U16 desc[UR10][R22.64], R26 ;  /* 0x0000001a16003986 */ /* 0x0001e2000c10150a */
[----:B------:R-:W-:-:S03]  /*3a0c0*/  IMAD R3, R27, 0x2, R24 ;  /* 0x000000021b037824 */ /* 0x000fc600078e0218 */
[----:B------:R1:W-:Y:S01]  /*3a0d0*/  @P5 STG.E.U16 desc[UR10][R20.64], R25 ;  /* 0x0000001914005986 */ /* 0x0003e2000c10150a */
[----:B0-----:R-:W-:-:S04]  /*3a0e0*/  LEA R22, P6, R24, R0, 0x1 ;  /* 0x0000000018167211 */ /* 0x001fc800078c08ff */
[----:B------:R-:W-:Y:S02]  /*3a0f0*/  LEA.HI.X.SX32 R23, R24, R2, 0x1, P6 ;  /* 0x0000000218177211 */ /* 0x000fe400030f0eff */
[----:B-1----:R-:W-:Y:S02]  /*3a100*/  PRMT R21, R28, 0x7632, R21 ;  /* 0x000076321c157816 */ /* 0x002fe40000000015 */
[----:B------:R-:W-:-:S03]  /*3a110*/  LEA R20, P6, R3, R0, 0x1 ;  /* 0x0000000003147211 */ /* 0x000fc600078c08ff */
[----:B------:R0:W-:Y:S01]  /*3a120*/  @P2 STG.E.U16 desc[UR10][R22.64], R21 ;  /* 0x0000001516002986 */ /* 0x0001e2000c10150a */
[----:B------:R-:W-:Y:S01]  /*3a130*/  ISETP.LT.AND P3, PT, R29, UR4, !P0 ;  /* 0x000000041d007c0c */ /* 0x000fe2000c761270 */
[----:B------:R-:W-:Y:S02]  /*3a140*/  ULDC UR4, c[0x0][0x22c] ;  /* 0x00008b0000047ab9 */ /* 0x000fe40000000800 */
[----:B------:R-:W-:Y:S01]  /*3a150*/  ISETP.LT.AND P5, PT, R6, UR4, !P0 ;  /* 0x0000000406007c0c */ /* 0x000fe2000c7a1270 */
[----:B------:R-:W-:Y:S01]  /*3a160*/  ULDC UR4, c[0x0][0x22c] ;  /* 0x00008b0000047ab9 */ /* 0x000fe20000000800 */
[----:B------:R-:W4:Y:S01]  /*3a170*/  LDL.LU R6, [R1+0x1b8] ;  /* 0x0001b80001067983 */ /* 0x000f220000300800 */
[----:B0-----:R-:W-:Y:S01]  /*3a180*/  IMAD R22, R27, 0x2, R3 ;  /* 0x000000021b167824 */ /* 0x001fe200078e0203 */
[----:B------:R-:W-:Y:S02]  /*3a190*/  LEA.HI.X.SX32 R21, R3, R2, 0x1, P6 ;  /* 0x0000000203157211 */ /* 0x000fe400030f0eff */
[----:B------:R-:W-:-:S02]  /*3a1a0*/  PRMT R23, R11, 0x7632, R23 ;  /* 0x000076320b177816 */ /* 0x000fc40000000017 */
[C---:B------:R-:W-:Y:S01]  /*3a1b0*/  LEA R24, P6, R22.reuse, R0, 0x1 ;  /* 0x0000000016187211 */ /* 0x040fe200078c08ff */
[--C-:B------:R-:W-:Y:S01]  /*3a1c0*/  IMAD R3, R27, 0x2, R22.reuse ;  /* 0x000000021b037824 */ /* 0x100fe200078e0216 */
[----:B------:R-:W-:Y:S01]  /*3a1d0*/  ISETP.LT.AND P2, PT, R15, UR4, !P0 ;  /* 0x000000040f007c0c */ /* 0x000fe2000c741270 */
[----:B------:R-:W-:Y:S01]  /*3a1e0*/  ULDC UR4, c[0x0][0x22c] ;  /* 0x00008b0000047ab9 */ /* 0x000fe20000000800 */
[----:B------:R-:W-:Y:S01]  /*3a1f0*/  LEA.HI.X.SX32 R25, R22, R2, 0x1, P6 ;  /* 0x0000000216197211 */ /* 0x000fe200030f0eff */
[----:B------:R-:W5:Y:S01]  /*3a200*/  LDL.LU R11, [R1+0x1bc] ;  /* 0x0001bc00010b7983 */ /* 0x000f620000300800 */
[----:B------:R-:W-:-:S03]  /*3a210*/  PRMT R22, R7, 0x7632, R22 ;  /* 0x0000763207167816 */ /* 0x000fc60000000016 */
[----:B------:R0:W-:Y:S04]  /*3a220*/  @P4 STG.E.U16 desc[UR10][R20.64], R23 ;  /* 0x0000001714004986 */ /* 0x0001e8000c10150a */
[----:B------:R1:W-:Y:S01]  /*3a230*/  @P3 STG.E.U16 desc[UR10][R24.64], R22 ;  /* 0x0000001618003986 */ /* 0x0003e2000c10150a */
[----:B------:R-:W-:Y:S02]  /*3a240*/  PRMT R26, R5, 0x7632, R26 ;  /* 0x00007632051a7816 */ /* 0x000fe4000000001a */
[----:B0-----:R-:W-:Y:S02]  /*3a250*/  PRMT R23, R4, 0x7632, R23 ;  /* 0x0000763204177816 */ /* 0x001fe40000000017 */
[----:B-1----:R-:W-:Y:S02]  /*3a260*/  PRMT R25, R8, 0x7632, R25 ;  /* 0x0000763208197816 */ /* 0x002fe40000000019 */
[----:B--2---:R-:W-:Y:S01]  /*3a270*/  ISETP.LT.AND P4, PT, R10, UR4, !P0 ;  /* 0x000000040a007c0c */ /* 0x004fe2000c781270 */
[----:B------:R-:W-:Y:S01]  /*3a280*/  ULDC UR4, c[0x0][0x22c] ;  /* 0x00008b0000047ab9 */ /* 0x000fe20000000800 */
[----:B------:R-:W2:Y:S01]  /*3a290*/  LDL.LU R10, [R1+0x1c0] ;  /* 0x0001c000010a7983 */ /* 0x000ea20000300800 */
[----:B---3--:R-:W-:-:S02]  /*3a2a0*/  ISETP.LT.AND P3, PT, R9, UR4, !P0 ;  /* 0x0000000409007c0c */ /* 0x008fc4000c761270 */
[----:B------:R-:W-:Y:S01]  /*3a2b0*/  LEA R20, P6, R3, R0, 0x1 ;  /* 0x0000000003147211 */ /* 0x000fe200078c08ff */
[----:B------:R-:W3:Y:S01]  /*3a2c0*/  LDL.LU R9, [R1+0x1c4] ;  /* 0x0001c40001097983 */ /* 0x000ee20000300800 */
[----:B------:R-:W-:Y:S01]  /*3a2d0*/  IMAD R22, R27, 0x2, R3 ;  /* 0x000000021b167824 */ /* 0x000fe200078e0203 */
[----:B------:R-:W-:Y:S02]  /*3a2e0*/  ULDC UR4, c[0x0][0x22c] ;  /* 0x00008b0000047ab9 */ /* 0x000fe40000000800 */
[----:B------:R-:W3:Y:S04]  /*3a2f0*/  LDL.LU R15, [R1+0x10] ;  /* 0x00001000010f7983 */ /* 0x000ee80000300800 */
[----:B------:R-:W3:Y:S04]  /*3a300*/  LDL.LU R4, [R1+0x14] ;  /* 0x0000140001047983 */ /* 0x000ee80000300800 */
[----:B------:R-:W3:Y:S04]  /*3a310*/  LDL.LU R8, [R1+0x1c8] ;  /* 0x0001c80001087983 */ /* 0x000ee80000300800 */
[----:B------:R-:W3:Y:S01]  /*3a320*/  LDL.LU R5, [R1+0x18] ;  /* 0x0000180001057983 */ /* 0x000ee20000300800 */
[----:B------:R-:W-:Y:S01]  /*3a330*/  LEA.HI.X.SX32 R21, R3, R2, 0x1, P6 ;  /* 0x0000000203157211 */ /* 0x000fe200030f0eff */
[----:B------:R-:W-:-:S04]  /*3a340*/  IMAD R3, R27, 0x2, R22 ;  /* 0x000000021b037824 */ /* 0x000fc800078e0216 */
[----:B------:R0:W-:Y:S01]  /*3a350*/  @P5 STG.E.U16 desc[UR10][R20.64], R23 ;  /* 0x0000001714005986 */ /* 0x0001e2000c10150a */
[----:B------:R-:W-:Y:S01]  /*3a360*/  IMAD R24, R27, 0x2, R3 ;  /* 0x000000021b187824 */ /* 0x000fe200078e0203 */
[----:B0-----:R-:W-:-:S04]  /*3a370*/  LEA R20, P6, R22, R0, 0x1 ;  /* 0x0000000016147211 */ /* 0x001fc800078c08ff */
[----:B------:R-:W-:Y:S02]  /*3a380*/  LEA.HI.X.SX32 R21, R22, R2, 0x1, P6 ;  /* 0x0000000216157211 */ /* 0x000fe400030f0eff */
[----:B------:R-:W-:-:S04]  /*3a390*/  LEA R22, P6, R3, R0, 0x1 ;  /* 0x0000000003167211 */ /* 0x000fc800078c08ff */
[----:B------:R-:W-:Y:S01]  /*3a3a0*/  LEA.HI.X.SX32 R23, R3, R2, 0x1, P6 ;  /* 0x0000000203177211 */ /* 0x000fe200030f0eff */
[----:B------:R0:W-:Y:S01]  /*3a3b0*/  @P2 STG.E.U16 desc[UR10][R20.64], R26 ;  /* 0x0000001a14002986 */ /* 0x0001e2000c10150a */
[----:B----4-:R-:W-:Y:S01]  /*3a3c0*/  ISETP.LT.AND P5, PT, R6, UR4, !P0 ;  /* 0x0000000406007c0c */ /* 0x010fe2000c7a1270 */
[----:B------:R-:W-:Y:S02]  /*3a3d0*/  ULDC UR4, c[0x0][0x22c] ;  /* 0x00008b0000047ab9 */ /* 0x000fe40000000800 */
[----:B------:R1:W-:Y:S04]  /*3a3e0*/  @P4 STG.E.U16 desc[UR10][R22.64], R25 ;  /* 0x0000001916004986 */ /* 0x0003e8000c10150a */
[----:B------:R-:W4:Y:S01]  /*3a3f0*/  LDL.LU R6, [R1+0x1c] ;  /* 0x00001c0001067983 */ /* 0x000f220000300800 */
[----:B0-----:R-:W-:-:S03]  /*3a400*/  LEA R20, P6, R24, R0, 0x1 ;  /* 0x0000000018147211 */ /* 0x001fc600078c08ff */
[----:B------:R-:W4:Y:S01]  /*3a410*/  LDL.LU R28, [R1+0x1d0] ;  /* 0x0001d000011c7983 */ /* 0x000f220000300800 */
[C---:B-1----:R-:W-:Y:S01]  /*3a420*/  IMAD R23, R27.reuse, 0x2, R24 ;  /* 0x000000021b177824 */ /* 0x042fe200078e0218 */
[----:B------:R-:W-:Y:S02]  /*3a430*/  LEA.HI.X.SX32 R21, R24, R2, 0x1, P6 ;  /* 0x0000000218157211 */ /* 0x000fe400030f0eff */
[----:B------:R-:W4:Y:S01]  /*3a440*/  LDL.LU R7, [R1+0xf0] ;  /* 0x0000f00001077983 */ /* 0x000f220000300800 */
[----:B------:R-:W-:Y:S01]  /*3a450*/  IMAD R3, R27, 0x2, R23 ;  /* 0x000000021b037824 */ /* 0x000fe200078e0217 */
[----:B------:R-:W-:Y:S02]  /*3a460*/  LEA R22, P6, R23, R0, 0x1 ;  /* 0x0000000017167211 */ /* 0x000fe400078c08ff */
[----:B-----5:R-:W-:Y:S01]  /*3a470*/  ISETP.LT.AND P2, PT, R11, UR4, !P0 ;  /* 0x000000040b007c0c */ /* 0x020fe2000c741270 */
[----:B------:R-:W-:Y:S01]  /*3a480*/  IMAD R24, R27, 0x2, R3 ;  /* 0x000000021b187824 */ /* 0x000fe200078e0203 */
[----:B------:R-:W-:Y:S01]  /*3a490*/  LEA.HI.X.SX32 R23, R23, R2, 0x1, P6 ;  /* 0x0000000217177211 */ /* 0x000fe200030f0eff */
[----:B------:R-:W-:Y:S01]  /*3a4a0*/  ULDC UR4, c[0x0][0x22c] ;  /* 0x00008b0000047ab9 */ /* 0x000fe20000000800 */
[----:B------:R-:W5:Y:S04]  /*3a4b0*/  LDL.LU R11, [R1+0xf4] ;  /* 0x0000f400010b7983 */ /* 0x000f680000300800 */
[----:B------:R-:W5:Y:S01]  /*3a4c0*/  LDL.LU R29, [R1+0x1dc] ;  /* 0x0001dc00011d7983 */ /* 0x000f620000300800 */
[----:B--2---:R-:W-:Y:S01]  /*3a4d0*/  ISETP.LT.AND P4, PT, R10, UR4, !P0 ;  /* 0x000000040a007c0c */ /* 0x004fe2000c781270 */
[----:B------:R-:W-:-:S02]  /*3a4e0*/  ULDC UR4, c[0x0][0x22c] ;  /* 0x00008b0000047ab9 */ /* 0x000fc40000000800 */
[----:B------:R-:W2:Y:S04]  /*3a4f0*/  LDL.LU R10, [R1+0xf8] ;  /* 0x0000f800010a7983 */ /* 0x000ea80000300800 */
[----:B---3--:R0:W-:Y:S01]  /*3a500*/  @P3 STG.E.U16 desc[UR10][R20.64], R15 ;  /* 0x0000000f14003986 */ /* 0x0081e2000c10150a */
[----:B------:R-:W-:Y:S01]  /*3a510*/  ISETP.LT.AND P3, PT, R9, UR4, !P0 ;  /* 0x0000000409007c0c */ /* 0x000fe2000c761270 */
[----:B------:R-:W-:Y:S02]  /*3a520*/  ULDC UR4, c[0x0][0x22c] ;  /* 0x00008b0000047ab9 */ /* 0x000fe40000000800 */
[----:B------:R1:W-:Y:S04]  /*3a530*/  @P5 STG.E.U16 desc[UR10][R22.64], R4 ;  /* 0x0000000416005986 */ /* 0x0003e8000c10150a */
[----:B------:R-:W3:Y:S01]  /*3a540*/  LDL.LU R9, [R1+0xfc] ;  /* 0x0000fc0001097983 */ /* 0x000ee20000300800 */
[----:B0-----:R-:W-:-:S02]  /*3a550*/  LEA R20, P6, R3, R0, 0x1 ;  /* 0x0000000003147211 */ /* 0x001fc400078c08ff */
[C---:B-1----:R-:W-:Y:S02]  /*3a560*/  LEA R22, P5, R24.reuse, R0, 0x1 ;  /* 0x0000000018167211 */ /* 0x042fe400078a08ff */
[-C--:B------:R-:W-:Y:S02]  /*3a570*/  LEA.HI.X.SX32 R21, R3, R2.reuse, 0x1, P6 ;  /* 0x0000000203157211 */ /* 0x080fe400030f0eff */
[----:B------:R-:W-:Y:S02]  /*3a580*/  LEA.HI.X.SX32 R23, R24, R2, 0x1, P5 ;  /* 0x0000000218177211 */ /* 0x000fe400028f0eff */
[----:B------:R-:W-:Y:S01]  /*3a590*/  ISETP.LT.AND P5, PT, R8, UR4, !P0 ;  /* 0x0000000408007c0c */ /* 0x000fe2000c7a1270 */
[----:B------:R0:W-:Y:S01]  /*3a5a0*/  @P2 STG.E.U16 desc[UR10][R20.64], R5 ;  /* 0x0000000514002986 */ /* 0x0001e2000c10150a */
[----:B------:R-:W-:Y:S01]  /*3a5b0*/  IMAD R3, R27, 0x2, R24 ;  /* 0x000000021b037824 */ /* 0x000fe200078e0218 */
[----:B------:R-:W-:Y:S02]  /*3a5c0*/  ULDC UR4, c[0x0][0x22c] ;  /* 0x00008b0000047ab9 */ /* 0x000fe40000000800 */
[----:B------:R-:W3:Y:S04]  /*3a5d0*/  LDL.LU R8, [R1+0x1e0] ;  /* 0x0001e00001087983 */ /* 0x000ee80000300800 */
[----:B0-----:R-:W5:Y:S01]  /*3a5e0*/  LDL.LU R21, [R1+0x1cc] ;  /* 0x0001cc0001157983 */ /* 0x001f620000300800 */
[----:B------:R-:W-:Y:S01]  /*3a5f0*/  LEA R20, P2, R3, R0, 0x1 ;  /* 0x0000000003147211 */ /* 0x000fe200078408ff */
[----:B------:R-:W-:-:S02]  /*3a600*/  IMAD R24, R27, 0x2, R3 ;  /* 0x000000021b187824 */ /* 0x000fc400078e0203 */
[----:B----4-:R0:W-:Y:S03]  /*3a610*/  @P4 STG.E.U16 desc[UR10][R22.64], R6 ;  /* 0x0000000616004986 */ /* 0x0101e6000c10150a */
[----:B0-----:R-:W-:-:S04]  /*3a620*/  LEA R22, P6, R24, R0, 0x1 ;  /* 0x0000000018167211 */ /* 0x001fc800078c08ff */
[-C--:B------:R-:W-:Y:S02]  /*3a630*/  LEA.HI.X.SX32 R23, R24, R2.reuse, 0x1, P6 ;  /* 0x0000000218177211 */ /* 0x080fe400030f0eff */
[----:B-----5:R-:W-:Y:S01]  /*3a640*/  ISETP.LT.AND P4, PT, R21, UR4, !P0 ;  /* 0x0000000415007c0c */ /* 0x020fe2000c781270 */
[----:B------:R-:W-:Y:S01]  /*3a650*/  ULDC UR4, c[0x0][0x22c] ;  /* 0x00008b0000047ab9 */ /* 0x000fe20000000800 */
[----:B------:R-:W-:Y:S01]  /*3a660*/  LEA.HI.X.SX32 R21, R3, R2, 0x1, P2 ;  /* 0x0000000203157211 */ /* 0x000fe200010f0eff */
[----:B------:R-:W-:-:S04]  /*3a670*/  IMAD R3, R27, 0x2, R24 ;  /* 0x000000021b037824 */ /* 0x000fc800078e0218 */
[----:B------:R0:W-:Y:S01]  /*3a680*/  @P3 STG.E.U16 desc[UR10][R20.64], R7 ;  /* 0x0000000714003986 */ /* 0x0001e2000c10150a */
[----:B------:R-:W-:Y:S01]  /*3a690*/  ISETP.LT.AND P2, PT, R28, UR4, !P0 ;  /* 0x000000041c007c0c */ /* 0x000fe2000c741270 */
[----:B------:R-:W-:Y:S01]  /*3a6a0*/  IMAD R24, R27, 0x2, R3 ;  /* 0x000000021b187824 */ /* 0x000fe200078e0203 */
[----:B------:R-:W-:Y:S01]  /*3a6b0*/  ULDC UR4, c[0x0][0x22c] ;  /* 0x00008b0000047ab9 */ /* 0x000fe20000000800 */
[----:B------:R-:W4:Y:S01]  /*3a6c0*/  LDL.LU R28, [R1+0x1e4] ;  /* 0x0001e400011c7983 */ /* 0x000f220000300800 */
[----:B0-----:R-:W-:-:S03]  /*3a6d0*/  LEA R20, P3, R3, R0, 0x1 ;  /* 0x0000000003147211 */ /* 0x001fc600078608ff */
[----:B------:R0:W-:Y:S01]  /*3a6e0*/  @P5 STG.E.U16 desc[UR10][R22.64], R11 ;  /* 0x0000000b16005986 */ /* 0x0001e2000c10150a */
[----:B------:R-:W-:-:S03]  /*3a6f0*/  LEA.HI.X.SX32 R21, R3, R2, 0x1, P3 ;  /* 0x0000000203157211 */ /* 0x000fc600018f0eff */
[----:B------:R-:W5:Y:S04]  /*3a700*/  LDL.LU R3, [R1+0x1d8] ;  /* 0x0001d80001037983 */ /* 0x000f680000300800 */
[----:B0-----:R-:W3:Y:S01]  /*3a710*/  LDL.LU R23, [R1+0x1d4] ;  /* 0x0001d40001177983 */ /* 0x001ee20000300800 */
[----:B------:R-:W-:-:S03]  /*3a720*/  LEA R22, P6, R24, R0, 0x1 ;  /* 0x0000000018167211 */ /* 0x000fc600078c08ff */
[----:B--2---:R0:W-:Y:S02]  /*3a730*/  @P4 STG.E.U16 desc[UR10][R20.64], R10 ;  /* 0x0000000a14004986 */ /* 0x0041e4000c10150a */
[----:B0-----:R-:W-:Y:S01]  /*3a740*/  IMAD R20, R27, 0x2, R24 ;  /* 0x000000021b147824 */ /* 0x001fe200078e0218 */
[----:B------:R-:W-:Y:S02]  /*3a750*/  PRMT R26, R15, 0x7632, R26 ;  /* 0x000076320f1a7816 */ /* 0x000fe4000000001a */
[----:B------:R-:W-:Y:S02]  /*3a760*/  PRMT R25, R4, 0x7632, R25 ;  /* 0x0000763204197816 */ /* 0x000fe40000000019 */
[----:B-----5:R-:W-:Y:S02]  /*3a770*/  ISETP.LT.AND P3, PT, R3, UR5, !P0 ;  /* 0x0000000503007c0c */ /* 0x020fe4000c761270 */
[----:B---3--:R-:W-:Y:S01]  /*3a780*/  ISETP.LT.AND P5, PT, R23, UR4, !P0 ;  /* 0x0000000417007c0c */ /* 0x008fe2000c7a1270 */
[----:B------:R-:W-:Y:S01]  /*3a790*/  IMAD R3, R27, 0x2, R20 ;  /* 0x000000021b037824 */ /* 0x000fe200078e0214 */
[----:B------:R-:W-:Y:S01]  /*3a7a0*/  LEA.HI.X.SX32 R23, R24, R2, 0x1, P6 ;  /* 0x0000000218177211 */ /* 0x000fe200030f0eff */
[----:B------:R-:W-:-:S04]  /*3a7b0*/  ULDC UR4, c[0x0][0x22c] ;  /* 0x00008b0000047ab9 */ /* 0x000fc80000000800 */
[----:B------:R0:W-:Y:S01]  /*3a7c0*/  @P2 STG.E.U16 desc[UR10][R22.64], R9 ;  /* 0x0000000916002986 */ /* 0x0001e2000c10150a */
[----:B------:R-:W-:Y:S01]  /*3a7d0*/  ISETP.LT.AND P4, PT, R29, UR4, !P0 ;  /* 0x000000041d007c0c */ /* 0x000fe2000c781270 */
[----:B------:R-:W-:Y:S02]  /*3a7e0*/  ULDC UR4, c[0x0][0x22c] ;  /* 0x00008b0000047ab9 */ /* 0x000fe40000000800 */
[----:B------:R-:W2:Y:S01]  /*3a7f0*/  LDL.LU R29, [R1+0x1f0] ;  /* 0x0001f000011d7983 */ /* 0x000ea20000300800 */
[----:B0-----:R-:W-:-:S04]  /*3a800*/  LEA R22, P6, R20, R0, 0x1 ;  /* 0x0000000014167211 */ /* 0x001fc800078c08ff */
[----:B------:R-:W-:Y:S02]  /*3a810*/  LEA.HI.X.SX32 R23, R20, R2, 0x1, P6 ;  /* 0x0000000214177211 */ /* 0x000fe400030f0eff */
[C---:B------:R-:W-:Y:S02]  /*3a820*/  LEA R20, P6, R3.reuse, R0, 0x1 ;  /* 0x0000000003147211 */ /* 0x040fe400078c08ff */
[----:B------:R-:W-:Y:S01]  /*3a830*/  ISETP.LT.AND P2, PT, R8, UR4, !P0 ;  /* 0x0000000408007c0c */ /* 0x000fe2000c741270 */
[----:B------:R-:W-:Y:S01]  /*3a840*/  ULDC UR4, c[0x0][0x22c] ;  /* 0x00008b0000047ab9 */ /* 0x000fe20000000800 */
[----:B------:R-:W-:Y:S01]  /*3a850*/  LEA.HI.X.SX32 R21, R3, R2, 0x1, P6 ;  /* 0x0000000203157211 */ /* 0x000fe200030f0eff */
[----:B------:R-:W3:Y:S04]  /*3a860*/  LDL.LU R8, [R1+0x1f4] ;  /* 0x0001f40001087983 */ /* 0x000ee80000300800 */
[----:B------:R-:W5:Y:S04]  /*3a870*/  LDL.LU R15, [R1+0xe2c] ;  /* 0x000e2c00010f7983 */ /* 0x000f680000300800 */
[----:B------:R-:W-:Y:S01]  /*3a880*/  @P5 STG.E.U16 desc[UR10][R22.64], R26 ;  /* 0x0000001a16005986 */ /* 0x000fe2000c10150a */
[----:B----4-:R-:W-:Y:S01]  /*3a890*/  ISETP.LT.AND P5, PT, R28, UR4, !P0 ;  /* 0x000000041c007c0c */ /* 0x010fe2000c7a1270 */
[C---:B------:R-:W-:Y:S01]  /*3a8a0*/  IMAD R24, R27.reuse, 0x2, R3 ;  /* 0x000000021b187824 */ /* 0x040fe200078e0203 */
[----:B------:R-:W-:Y:S01]  /*3a8b0*/  ULDC UR4, c[0x0][0x22c] ;  /* 0x00008b0000047ab9 */ /* 0x000fe20000000800 */
[----:B------:R-:W4:Y:S04]  /*3a8c0*/  LDL.LU R4, [R1+0xe28] ;  /* 0x000e280001047983 */ /* 0x000f280000300800 */
[----:B------:R-:W5:Y:S04]  /*3a8d0*/  LDL.LU R28, [R1+0x1f8] ;  /* 0x0001f800011c7983 */ /* 0x000f680000300800 */
[----:B------:R0:W-:Y:S04]  /*3a8e0*/  @P3 STG.E.U16 desc[UR10][R20.64], R25 ;  /* 0x0000001914003986 */ /* 0x0001e8000c10150a */
[----:B0-----:R-:W2:Y:S04]  /*3a8f0*/  LDL.LU R20, [R1+0x1e8] ;  /* 0x0001e80001147983 */ /* 0x001ea80000300800 */
[----:B------:R-:W3:Y:S01]  /*3a900*/  LDL.LU R25, [R1+0x1ec] ;  /* 0x0001ec0001197983 */ /* 0x000ee20000300800 */
[----:B------:R-:W-:Y:S01]  /*3a910*/  LEA R22, P6, R24, R0, 0x1 ;  /* 0x0000000018167211 */ /* 0x000fe200078c08ff */
[----:B------:R-:W-:Y:S01]  /*3a920*/  IMAD R3, R27, 0x2, R24 ;  /* 0x000000021b037824 */ /* 0x000fe200078e0218 */
[----:B------:R-:W-:-:S02]  /*3a930*/  PRMT R21, R5, 0x7632, R21 ;  /* 0x0000763205157816 */ /* 0x000fc40000000015 */
[----:B------:R-:W-:Y:S01]  /*3a940*/  LEA.HI.X.SX32 R23, R24, R2, 0x1, P6 ;  /* 0x0000000218177211 */ /* 0x000fe200030f0eff */
[----:B------:R-:W4:Y:S04]  /*3a950*/  LDL.LU R5, [R1+0xe24] ;  /* 0x000e240001057983 */ /* 0x000f280000300800 */
[----:B------:R0:W-:Y:S02]  /*3a960*/  @P4 STG.E.U16 desc[UR10][R22.64], R21 ;  /* 0x0000001516004986 */ /* 0x0001e4000c10150a */
[----:B0-----:R-:W-:Y:S01]  /*3a970*/  IMAD R22, R27, 0x2, R3 ;  /* 0x000000021b167824 */ /* 0x001fe200078e0203 */
[----:B------:R-:W-:Y:S02]  /*3a980*/  PRMT R23, R6, 0x7632, R23 ;  /* 0x0000763206177816 */ /* 0x000fe40000000017 */
[----:B------:R-:W4:Y:S01]  /*3a990*/  LDL.LU R6, [R1+0xe20] ;  /* 0x000e200001067983 */ /* 0x000f220000300800 */
[----:B------:R-:W-:-:S02]  /*3a9a0*/  PRMT R26, R10, 0x7632, R26 ;  /* 0x000076320a1a7816 */ /* 0x000fc4000000001a */
[----:B--2---:R-:W-:Y:S01]  /*3a9b0*/  ISETP.LT.AND P3, PT, R20, UR4, !P0 ;  /* 0x0000000414007c0c */ /* 0x004fe2000c761270 */
[----:B------:R-:W-:Y:S01]  /*3a9c0*/  ULDC UR4, c[0x0][0x22c] ;  /* 0x00008b0000047ab9 */ /* 0x000fe20000000800 */
[----:B------:R-:W-:-:S04]  /*3a9d0*/  LEA R20, P6, R3, R0, 0x1 ;  /* 0x0000000003147211 */ /* 0x000fc800078c08ff */
[----:B------:R-:W-:Y:S01]  /*3a9e0*/  LEA.HI.X.SX32 R21, R3, R2, 0x1, P6 ;  /* 0x0000000203157211 */ /* 0x000fe200030f0eff */
[--C-:B------:R-:W-:Y:S01]  /*3a9f0*/  IMAD R3, R27, 0x2, R22.reuse ;  /* 0x000000021b037824 */ /* 0x100fe200078e0216 */
[C---:B------:R-:W-:Y:S02]  /*3aa00*/  LEA R24, P6, R22.reuse, R0, 0x1 ;  /* 0x0000000016187211 */ /* 0x040fe400078c08ff */
[----:B---3--:R-:W-:Y:S01]  /*3aa10*/  ISETP.LT.AND P4, PT, R25, UR4, !P0 ;  /* 0x0000000419007c0c */ /* 0x008fe2000c781270 */
[----:B------:R0:W-:Y:S01]  /*3aa20*/  @P2 STG.E.U16 desc[UR10][R20.64], R23 ;  /* 0x0000001714002986 */ /* 0x0001e2000c10150a */
[----:B------:R-:W-:Y:S01]  /*3aa30*/  LEA.HI.X.SX32 R25, R22, R2, 0x1, P6 ;  /* 0x0000000216197211 */ /* 0x000fe200030f0eff */
[----:B------:R-:W-:Y:S01]  /*3aa40*/  ULDC UR4, c[0x0][0x22c] ;  /* 0x00008b0000047ab9 */ /* 0x000fe20000000800 */
[----:B------:R-:W-:-:S05]  /*3aa50*/  PRMT R22, R7, 0x7632, R22 ;  /* 0x0000763207167816 */ /* 0x000fca0000000016 */
[----:B------:R1:W-:Y:S01]  /*3aa60*/  @P5 STG.E.U16 desc[UR10][R24.64], R22 ;  /* 0x0000001618005986 */ /* 0x0003e2000c10150a */
[----:B0-----:R-:W-:Y:S02]  /*3aa70*/  LEA R20, P6, R3, R0, 0x1 ;  /* 0x0000000003147211 */ /* 0x001fe400078c08ff */
[----:B------:R-:W-:Y:S02]  /*3aa80*/  PRMT R23, R11, 0x7632, R23 ;  /* 0x000076320b177816 */ /* 0x000fe40000000017 */
[----:B------:R-:W-:Y:S01]  /*3aa90*/  LEA.HI.X.SX32 R21, R3, R2, 0x1, P6 ;  /* 0x0000000203157211 */ /* 0x000fe200030f0eff */
[----:B-1----:R-:W-:-:S04]  /*3aaa0*/  IMAD R22, R27, 0x2, R3 ;  /* 0x000000021b167824 */ /* 0x002fc800078e0203 */
[----:B------:R0:W-:Y:S01]  /*3aab0*/  @P3 STG.E.U16 desc[UR10][R20.64], R23 ;  /* 0x0000001714003986 */ /* 0x0001e2000c10150a */
[----:B------:R-:W-:Y:S01]  /*3aac0*/  ISETP.LT.AND P2, PT, R29, UR4, !P0 ;  /* 0x000000041d007c0c */ /* 0x000fe2000c741270 */
[----:B------:R-:W-:Y:S01]  /*3aad0*/  ULDC UR4, c[0x0][0x22c] ;  /* 0x00008b0000047ab9 */ /* 0x000fe20000000800 */
[----:B------:R-:W-:Y:S01]  /*3aae0*/  IMAD R3, R27, 0x2, R22 ;  /* 0x000000021b037824 */ /* 0x000fe200078e0216 */
[----:B------:R-:W2:Y:S01]  /*3aaf0*/  LDL.LU R29, [R1+0x200] ;  /* 0x00020000011d7983 */ /* 0x000ea20000300800 */
[----:B------:R-:W-:Y:S01]  /*3ab00*/  ISETP.LT.AND P5, PT, R8, UR4, !P0 ;  /* 0x0000000408007c0c */ /* 0x000fe2000c7a1270 */
[----:B------:R-:W-:Y:S02]  /*3ab10*/  ULDC UR4, c[0x0][0x22c] ;  /* 0x00008b0000047ab9 */ /* 0x000fe40000000800 */
[----:B------:R-:W3:Y:S01]  /*3ab20*/  LDL.LU R11, [R1+0x204] ;  /* 0x00020400010b7983 */ /* 0x000ee20000300800 */
[----:B0-----:R-:W-:-:S03]  /*3ab30*/  LEA R20, P6, R22, R0, 0x1 ;  /* 0x0000000016147211 */ /* 0x001fc600078c08ff */
[----:B------:R-:W4:Y:S01]  /*3ab40*/  LDL.LU R7, [R1+0x20] ;  /* 0x0000200001077983 */ /* 0x000f220000300800 */
[----:B-----5:R-:W-:Y:S02]  /*3ab50*/  ISETP.LT.AND P3, PT, R28, UR4, !P0 ;  /* 0x000000041c007c0c */ /* 0x020fe4000c761270 */
[----:B------:R-:W-:Y:S01]  /*3ab60*/  PRMT R25, R9, 0x7632, R25 ;  /* 0x0000763209197816 */ /* 0x000fe20000000019 */
[----:B------:R-:W5:Y:S01]  /*3ab70*/  LDL.LU R8, [R1+0x24] ;  /* 0x0000240001087983 */ /* 0x000f620000300800 */
[----:B------:R-:W-:Y:S01]  /*3ab80*/  LEA.HI.X.SX32 R21, R22, R2, 0x1, P6 ;  /* 0x0000000216157211 */ /* 0x000fe200030f0eff */
[----:B------:R-:W-:Y:S01]  /*3ab90*/  IMAD R24, R27, 0x2, R3 ;  /* 0x000000021b187824 */ /* 0x000fe200078e0203 */
[C---:B------:R-:W-:Y:S01]  /*3aba0*/  LEA R22, P6, R3.reuse, R0, 0x1 ;  /* 0x0000000003167211 */ /* 0x040fe200078c08ff */
[----:B------:R-:W3:Y:S01]  /*3abb0*/  LDL.LU R28, [R1+0x208] ;  /* 0x00020800011c7983 */ /* 0x000ee20000300800 */
[----:B------:R-:W-:Y:S02]  /*3abc0*/  ULDC UR4, c[0x0][0x22c] ;  /* 0x00008b0000047ab9 */ /* 0x000fe40000000800 */
[----:B------:R-:W-:Y:S01]  /*3abd0*/  LEA.HI.X.SX32 R23, R3, R2, 0x1, P6 ;  /* 0x0000000203177211 */ /* 0x000fe200030f0eff */
[----:B------:R-:W3:Y:S04]  /*3abe0*/  LDL.LU R9, [R1+0x28] ;  /* 0x0000280001097983 */ /* 0x000ee80000300800 */
[----:B------:R-:W3:Y:S04]  /*3abf0*/  LDL.LU R10, [R1+0x2c] ;  /* 0x00002c00010a7983 */ /* 0x000ee80000300800 */
[----:B------:R-:W2:Y:S04]  /*3ac00*/  LDL.LU R3, [R1+0x1fc] ;  /* 0x0001fc0001037983 */ /* 0x000ea80000300800 */
[----:B------:R0:W-:Y:S04]  /*3ac10*/  @P4 STG.E.U16 desc[UR10][R20.64], R26 ;  /* 0x0000001a14004986 */ /* 0x0001e8000c10150a */
[----:B------:R1:W-:Y:S01]  /*3ac20*/  @P2 STG.E.U16 desc[UR10][R22.64], R25 ;  /* 0x0000001916002986 */ /* 0x0003e2000c10150a */
[----:B0-----:R-:W-:-:S04]  /*3ac30*/  LEA R20, P6, R24, R0, 0x1 ;  /* 0x0000000018147211 */ /* 0x001fc800078c08ff */
[----:B------:R-:W-:Y:S02]  /*3ac40*/  LEA.HI.X.SX32 R21, R24, R2, 0x1, P6 ;  /* 0x0000000218157211 */ /* 0x000fe400030f0eff */
[----:B--2---:R-:W-:Y:S01]  /*3ac50*/  ISETP.LT.AND P4, PT, R3, UR4, !P0 ;  /* 0x0000000403007c0c */ /* 0x004fe2000c781270 */
[----:B------:R-:W-:Y:S02]  /*3ac60*/  ULDC UR4, c[0x0][0x22c] ;  /* 0x00008b0000047ab9 */ /* 0x000fe40000000800 */
[----:B------:R-:W-:Y:S01]  /*3ac70*/  ISETP.LT.AND P2, PT, R29, UR4, !P0 ;  /* 0x000000041d007c0c */ /* 0x000fe2000c741270 */
[----:B------:R-:W-:Y:S01]  /*3ac80*/  IMAD R3, R27, 0x2, R24 ;  /* 0x000000021b037824 */ /* 0x000fe200078e0218 */
[----:B------:R-:W2:Y:S01]  /*3ac90*/  LDL.LU R29, [R1+0x30] ;  /* 0x00003000011d7983 */ /* 0x000ea20000300800 */
[----:B------:R-:W-:-:S03]  /*3aca0*/  ULDC UR4, c[0x0][0x22c] ;  /* 0x00008b0000047ab9 */ /* 0x000fc60000000800 */
[----:B-1----:R-:W-:Y:S01]  /*3acb0*/  LEA R22, P6, R3, R0, 0x1 ;  /* 0x0000000003167211 */ /* 0x002fe200078c08ff */
[----:B------:R-:W-:Y:S01]  /*3acc0*/  IMAD R24, R27, 0x2, R3 ;  /* 0x000000021b187824 */ /* 0x000fe200078e0203 */
[----:B----4-:R0:W-:Y:S02]  /*3acd0*/  @P5 STG.E.U16 desc[UR10][R20.64], R7 ;  /* 0x0000000714005986 */ /* 0x0101e4000c10150a */
[----:B------:R-:W-:Y:S02]  /*3ace0*/  LEA.HI.X.SX32 R23, R3, R2, 0x1, P6 ;  /* 0x0000000203177211 */ /* 0x000fe400030f0eff */
[----:B------:R-:W1:Y:S01]  /*3acf0*/  LDC R3, c[0x0][0x248] ;  /* 0x00009200ff037b82 */ /* 0x000e620000000800 */
[----:B------:R-:W4:Y:S01]  /*3ad00*/  LDL.LU R26, [R1+0x34] ;  /* 0x00003400011a7983 */ /* 0x000f220000300800 */
[----:B0-----:R-:W-:-:S04]  /*3ad10*/  LEA R20, P6, R24, R0, 0x1 ;  /* 0x0000000018147211 */ /* 0x001fc800078c08ff */
[----:B------:R-:W-:Y:S01]  /*3ad20*/  LEA.HI.X.SX32 R21, R24, R2, 0x1, P6 ;  /* 0x0000000218157211 */ /* 0x000fe200030f0eff */
[----:B-1----:R-:W-:Y:S02]  /*3ad30*/  IMAD R3, R3, 0x2, R24 ;  /* 0x0000000203037824 */ /* 0x002fe400078e0218 */
[----:B------:R-:W0:Y:S01]  /*3ad40*/  LDC R24, c[0x0][0x248] ;  /* 0x00009200ff187b82 */ /* 0x000e220000000800 */
[----:B-----5:R1:W-:Y:S01]  /*3ad50*/  @P3 STG.E.U16 desc[UR10][R22.64], R8 ;  /* 0x0000000816003986 */ /* 0x0203e2000c10150a */
[----:B---3--:R-:W-:Y:S01]  /*3ad60*/  ISETP.LT.AND P5, PT, R11, UR4, !P0 ;  /* 0x000000040b007c0c */ /* 0x008fe2000c7a1270 */
[----:B------:R-:W-:Y:S02]  /*3ad70*/  ULDC UR4, c[0x0][0x22c] ;  /* 0x00008b0000047ab9 */ /* 0x000fe40000000800 */
[----:B------:R-:W3:Y:S01]  /*3ad80*/  LDL.LU R11, [R1+0x218] ;  /* 0x00021800010b7983 */ /* 0x000ee20000300800 */
[----:B------:R-:W-:Y:S01]  /*3ad90*/  ISETP.LT.AND P3, PT, R28, UR4, !P0 ;  /* 0x000000041c007c0c */ /* 0x000fe2000c761270 */
[----:B------:R-:W-:-:S02]  /*3ada0*/  ULDC UR4, c[0x0][0x22c] ;  /* 0x00008b0000047ab9 */ /* 0x000fc40000000800 */
[----:B------:R-:W5:Y:S01]  /*3adb0*/  LDL.LU R27, [R1+0x38] ;  /* 0x00003800011b7983 */ /* 0x000f620000300800 */
[----:B-1----:R-:W-:-:S03]  /*3adc0*/  LEA R22, P6, R3, R0, 0x1 ;  /* 0x0000000003167211 */ /* 0x002fc600078c08ff */
[----:B------:R-:W5:Y:S01]  /*3add0*/  LDL.LU R28, [R1+0x3c] ;  /* 0x00003c00011c7983 */ /* 0x000f620000300800 */
[----:B------:R-:W-:Y:S01]  /*3ade0*/  LEA.HI.X.SX32 R23, R3, R2, 0x1, P6 ;  /* 0x0000000203177211 */ /* 0x000fe200030f0eff */
[----:B0-----:R-:W-:Y:S02]  /*3adf0*/  IMAD R24, R24, 0x2, R3 ;  /* 0x0000000218187824 */ /* 0x001fe400078e0203 */
[----:B------:R-:W4:Y:S04]  /*3ae00*/  LDL.LU R3, [R1+0x20c] ;  /* 0x00020c0001037983 */ /* 0x000f280000300800 */
[----:B------:R-:W-:Y:S04]  /*3ae10*/  @P4 STG.E.U16 desc[UR10][R20.64], R9 ;  /* 0x0000000914004986 */ /* 0x000fe8000c10150a */
[----:B------:R0:W-:Y:S04]  /*3ae20*/  @P2 STG.E.U16 desc[UR10][R22.64], R10 ;  /* 0x0000000a16002986 */ /* 0x0001e8000c10150a */
[----:B0-----:R-:W3:Y:S01]  /*3ae30*/  LDL.LU R23, [R1+0x210] ;  /* 0x0002100001177983 */ /* 0x001ee20000300800 */
[----:B------:R-:W-:-:S04]  /*3ae40*/  LEA R20, P6, R24, R0, 0x1 ;  /* 0x0000000018147211 */ /* 0x000fc800078c08ff */
[----:B------:R-:W-:-:S05]  /*3ae50*/  LEA.HI.X.SX32 R21, R24, R2, 0x1, P6 ;  /* 0x0000000218157211 */ /* 0x000fca00030f0eff */
[----:B--2---:R0:W-:Y:S04]  /*3ae60*/  @P5 STG.E.U16 desc[UR10][R20.64], R29 ;  /* 0x0000001d14005986 */ /* 0x0041e8000c10150a */
[----:B0-----:R-:W2:Y:S01]  /*3ae70*/  LDL.LU R21, [R1+0x214] ;  /* 0x0002140001157983 */ /* 0x001ea20000300800 */
[----:B----4-:R-:W-:Y:S01]  /*3ae80*/  ISETP.LT.AND P4, PT, R3, UR4, !P0 ;  /* 0x0000000403007c0c */ /* 0x010fe2000c781270 */
[----:B------:R-:W-:Y:S01]  /*3ae90*/  ULDC UR4, c[0x0][0x22c] ;  /* 0x00008b0000047ab9 */ /* 0x000fe20000000800 */
[----:B------:R-:W0:Y:S02]  /*3aea0*/  LDC R3, c[0x0][0x248] ;  /* 0x00009200ff037b82 */ /* 0x000e240000000800 */
[----:B0-----:R-:W-:-:S06]  /*3aeb0*/  IMAD R3, R3, 0x2, R24 ;  /* 0x0000000203037824 */ /* 0x001fcc00078e0218 */
[----:B------:R-:W0:Y:S01]  /*3aec0*/  LDC R24, c[0x0][0x248] ;  /* 0x00009200ff187b82 */ /* 0x000e220000000800 */
[----:B------:R-:W-:Y:S02]  /*3aed0*/  LEA R22, P6, R3, R0, 0x1 ;  /* 0x0000000003167211 */ /* 0x000fe400078c08ff */
[----:B---3--:R-:W-:Y:S01]  /*3aee0*/  ISETP.LT.AND P2, PT, R23, UR4, !P0 ;  /* 0x0000000417007c0c */ /* 0x008fe2000c741270 */
[----:B------:R-:W-:Y:S01]  /*3aef0*/  ULDC UR4, c[0x0][0x22c] ;  /* 0x00008b0000047ab9 */ /* 0x000fe20000000800 */
[----:B------:R-:W-:Y:S01]  /*3af00*/  LEA.HI.X.SX32 R23, R3, R2, 0x1, P6 ;  /* 0x0000000203177211 */ /* 0x000fe200030f0eff */
[----:B0-----:R-:W-:Y:S02]  /*3af10*/  IMAD R24, R24, 0x2, R3 ;  /* 0x0000000218187824 */ /* 0x001fe400078e0203 */
[----:B------:R-:W0:Y:S03]  /*3af20*/  LDC R3, c[0x0][0x248] ;  /* 0x00009200ff037b82 */ /* 0x000e260000000800 */
[C---:B------:R-:W-:Y:S01]  /*3af30*/  LEA R20, P5, R24.reuse, R0, 0x1 ;  /* 0x0000000018147211 */ /* 0x040fe200078a08ff */
[----:B------:R1:W-:Y:S01]  /*3af40*/  @P3 STG.E.U16 desc[UR10][R22.64], R26 ;  /* 0x0000001a16003986 */ /* 0x0003e2000c10150a */
[----:B0-----:R-:W-:Y:S01]  /*3af50*/  IMAD R3, R3, 0x2, R24 ;  /* 0x0000000203037824 */ /* 0x001fe200078e0218 */
[----:B--2---:R-:W-:Y:S01]  /*3af60*/  ISETP.LT.AND P6, PT, R21, UR4, !P0 ;  /* 0x0000000415007c0c */ /* 0x004fe2000c7c1270 */
[----:B------:R-:W-:Y:S01]  /*3af70*/  ULDC UR4, c[0x0][0x22c] ;  /* 0x00008b0000047ab9 */ /* 0x000fe20000000800 */
[----:B------:R-:W-:-:S02]  /*3af80*/  LEA.HI.X.SX32 R21, R24, R2, 0x1, P5 ;  /* 0x0000000218157211 */ /* 0x000fc400028f0eff */
[----:B------:R-:W0:Y:S01]  /*3af90*/  LDC R24, c[0x0][0x248] ;  /* 0x00009200ff187b82 */ /* 0x000e220000000800 */
[----:B-1----:R-:W-:Y:S02]  /*3afa0*/  LEA R22, P5, R3, R0, 0x1 ;  /* 0x0000000003167211 */ /* 0x002fe400078a08ff */
[----:B------:R-:W-:Y:S01]  /*3afb0*/  ISETP.LT.AND P3, PT, R11, UR4, !P0 ;  /* 0x000000040b007c0c */ /* 0x000fe2000c761270 */
[----:B-----5:R-:W-:Y:S01]  /*3afc0*/  @P4 STG.E.U16 desc[UR10][R20.64], R27 ;  /* 0x0000001b14004986 */ /* 0x020fe2000c10150a */
[----:B------:R-:W-:Y:S01]  /*3afd0*/  LEA.HI.X.SX32 R23, R3, R2, 0x1, P5 ;  /* 0x0000000203177211 */ /* 0x000fe200028f0eff */
[----:B------:R-:W-:Y:S02]  /*3afe0*/  ULDC UR4, c[0x0][0x22c] ;  /* 0x00008b0000047ab9 */ /* 0x000fe40000000800 */
[----:B------:R-:W2:Y:S01]  /*3aff0*/  LDL.LU R11, [R1+0x22c] ;  /* 0x00022c00010b7983 */ /* 0x000ea20000300800 */
[----:B0-----:R-:W-:-:S03]  /*3b000*/  IMAD R24, R24, 0x2, R3 ;  /* 0x0000000218187824 */ /* 0x001fc600078e0203 */
[----:B------:R-:W3:Y:S04]  /*3b010*/  LDL.LU R3, [R1+0x21c] ;  /* 0x00021c0001037983 */ /* 0x000ee80000300800 */
[----:B------:R0:W-:Y:S04]  /*3b020*/  @P2 STG.E.U16 desc[UR10][R22.64], R28 ;  /* 0x0000001c16002986 */ /* 0x0001e8000c10150a */
[----:B0-----:R-:W4:Y:S01]  /*3b030*/  LDL.LU R22, [R1+0x220] ;  /* 0x0002200001167983 */ /* 0x001f220000300800 */
[----:B------:R-:W-:Y:S02]  /*3b040*/  LEA R20, P5, R24, R0, 0x1 ;  /* 0x0000000018147211 */ /* 0x000fe400078a08ff */
[----:B------:R-:W-:-:S02]  /*3b050*/  PRMT R23, R7, 0x7632, R23 ;  /* 0x0000763207177816 */ /* 0x000fc40000000017 */
[----:B------:R-:W-:Y:S01]  /*3b060*/  LEA.HI.X.SX32 R21, R24, R2, 0x1, P5 ;  /* 0x0000000218157211 */ /* 0x000fe200028f0eff */
[----:B------:R-:W5:Y:S04]  /*3b070*/  LDL.LU R7, [R1+0xe1c] ;  /* 0x000e1c0001077983 */ /* 0x000f680000300800 */
[----:B------:R0:W-:Y:S04]  /*3b080*/  @P6 STG.E.U16 desc[UR10][R20.64], R23 ;  /* 0x0000001714006986 */ /* 0x0001e8000c10150a */
[----:B0-----:R-:W2:Y:S01]  /*3b090*/  LDL.LU R21, [R1+0x224] ;  /* 0x0002240001157983 */ /* 0x001ea20000300800 */
[----:B------:R-:W0:Y:S01]  /*3b0a0*/  LDC R20, c[0x0][0x248] ;  /* 0x00009200ff147b82 */ /* 0x000e220000000800 */
[----:B---3--:R-:W-:Y:S01]  /*3b0b0*/  ISETP.LT.AND P4, PT, R3, UR4, !P0 ;  /* 0x0000000403007c0c */ /* 0x008fe2000c781270 */
[----:B------:R-:W-:-:S06]  /*3b0c0*/  ULDC UR4, c[0x0][0x22c] ;  /* 0x00008b0000047ab9 */ /* 0x000fcc0000000800 */
[----:B------:R-:W1:Y:S01]  /*3b0d0*/  LDC R3, c[0x0][0x248] ;  /* 0x00009200ff037b82 */ /* 0x000e620000000800 */
[----:B----4-:R-:W-:Y:S01]  /*3b0e0*/  ISETP.LT.AND P2, PT, R22, UR4, !P0 ;  /* 0x0000000416007c0c */ /* 0x010fe2000c741270 */
[----:B------:R-:W-:Y:S01]  /*3b0f0*/  ULDC UR4, c[0x0][0x22c] ;  /* 0x00008b0000047ab9 */ /* 0x000fe20000000800 */
[--C-:B-1----:R-:W-:Y:S01]  /*3b100*/  IMAD R3, R3, 0x2, R24.reuse ;  /* 0x0000000203037824 */ /* 0x102fe200078e0218 */
[----:B------:R-:W-:Y:S02]  /*3b110*/  PRMT R24, R8, 0x7632, R24 ;  /* 0x0000763208187816 */ /* 0x000fe40000000018 */
[----:B------:R-:W3:Y:S02]  /*3b120*/  LDL.LU R8, [R1+0xe18] ;  /* 0x000e180001087983 */ /* 0x000ee40000300800 */
[----:B------:R-:W-:-:S04]  /*3b130*/  LEA R22, P5, R3, R0, 0x1 ;  /* 0x0000000003167211 */ /* 0x000fc800078a08ff */
[----:B------:R-:W-:-:S05]  /*3b140*/  LEA.HI.X.SX32 R23, R3, R2, 0x1, P5 ;  /* 0x0000000203177211 */ /* 0x000fca00028f0eff */
[----:B------:R1:W-:Y:S04]  /*3b150*/  @P3 STG.E.U16 desc[UR10][R22.64], R24 ;  /* 0x0000001816003986 */ /* 0x0003e8000c10150a */
[----:B-1----:R-:W4:Y:S01]  /*3b160*/  LDL.LU R23, [R1+0x228] ;  /* 0x0002280001177983 */ /* 0x002f220000300800 */
[----:B--2---:R-:W-:Y:S01]  /*3b170*/  ISETP.LT.AND P6, PT, R21, UR4, !P0 ;  /* 0x0000000415007c0c */ /* 0x004fe2000c7c1270 */
[----:B0-----:R-:W-:Y:S01]  /*3b180*/  IMAD R21, R20, 0x2, R3 ;  /* 0x0000000214157824 */ /* 0x001fe200078e0203 */
[----:B------:R-:W-:Y:S01]  /*3b190*/  PRMT R25, R9, 0x7632, R25 ;  /* 0x0000763209197816 */ /* 0x000fe20000000019 */
[----:B------:R-:W-:Y:S01]  /*3b1a0*/  ULDC UR4, c[0x0][0x22c] ;  /* 0x00008b0000047ab9 */ /* 0x000fe20000000800 */
[----:B------:R-:W-:Y:S01]  /*3b1b0*/  PRMT R24, R10, 0x7632, R24 ;  /* 0x000076320a187816 */ /* 0x000fe20000000018 */
[----:B------:R-:W-:Y:S01]  /*3b1c0*/  IMAD R3, R20, 0x2, R21 ;  /* 0x0000000214037824 */ /* 0x000fe200078e0215 */
[C---:B------:R-:W-:Y:S01]  /*3b1d0*/  LEA R20, P5, R21.reuse, R0, 0x1 ;  /* 0x0000000015147211 */ /* 0x040fe200078a08ff */
[----:B------:R-:W2:Y:S03]  /*3b1e0*/  LDL.LU R9, [R1+0xe14] ;  /* 0x000e140001097983 */ /* 0x000ea60000300800 */
[----:B------:R-:W-:Y:S01]  /*3b1f0*/  LEA.HI.X.SX32 R21, R21, R2, 0x1, P5 ;  /* 0x0000000215157211 */ /* 0x000fe200028f0eff */
[----:B------:R-:W5:Y:S04]  /*3b200*/  LDL.LU R10, [R1+0xe10] ;  /* 0x000e1000010a7983 */ /* 0x000f680000300800 */
[----:B------:R0:W-:Y:S01]  /*3b210*/  @P4 STG.E.U16 desc[UR10][R20.64], R25 ;  /* 0x0000001914004986 */ /* 0x0001e2000c10150a */
[----:B------:R-:W-:Y:S01]  /*3b220*/  LEA R22, P5, R3, R0, 0x1 ;  /* 0x0000000003167211 */ /* 0x000fe200078a08ff */
[----:B0-----:R-:W0:Y:S02]  /*3b230*/  LDC R21, c[0x0][0x248] ;  /* 0x00009200ff157b82 */ /* 0x001e240000000800 */
[----:B------:R-:W3:Y:S01]  /*3b240*/  LDL.LU R20, [R1+0x230] ;  /* 0x0002300001147983 */ /* 0x000ee20000300800 */
[----:B----4-:R-:W-:Y:S01]  /*3b250*/  ISETP.LT.AND P3, PT, R23, UR4, !P0 ;  /* 0x0000000417007c0c */ /* 0x010fe2000c761270 */
[----:B------:R-:W-:Y:S01]  /*3b260*/  ULDC UR4, c[0x0][0x22c] ;  /* 0x00008b0000047ab9 */ /* 0x000fe20000000800 */
[----:B------:R-:W-:-:S02]  /*3b270*/  LEA.HI.X.SX32 R23, R3, R2, 0x1, P5 ;  /* 0x0000000203177211 */ /* 0x000fc400028f0eff */
[----:B------:R-:W-:Y:S01]  /*3b280*/  ISETP.LT.AND P4, PT, R11, UR4, !P0 ;  /* 0x000000040b007c0c */ /* 0x000fe2000c781270 */
[----:B0-----:R-:W-:Y:S01]  /*3b290*/  IMAD R3, R21, 0x2, R3 ;  /* 0x0000000215037824 */ /* 0x001fe200078e0203 */
[----:B------:R-:W4:Y:S01]  /*3b2a0*/  LDL.LU R11, [R1+0xe0c] ;  /* 0x000e0c00010b7983 */ /* 0x000f220000300800 */
[----:B------:R-:W-:-:S03]  /*3b2b0*/  ULDC UR4, c[0x0][0x22c] ;  /* 0x00008b0000047ab9 */ /* 0x000fc60000000800 */
[----:B------:R0:W-:Y:S04]  /*3b2c0*/  @P2 STG.E.U16 desc[UR10][R22.64], R24 ;  /* 0x0000001816002986 */ /* 0x0001e8000c10150a */
[----:B0-----:R-:W2:Y:S01]  /*3b2d0*/  LDL.LU R24, [R1+0x234] ;  /* 0x0002340001187983 */ /* 0x001ea20000300800 */
[----:B------:R-:W-:Y:S01]  /*3b2e0*/  LEA R22, P2, R3, R0, 0x1 ;  /* 0x0000000003167211 */ /* 0x000fe200078408ff */
[----:B------:R-:W-:-:S03]  /*3b2f0*/  IMAD R21, R21, 0x2, R3 ;  /* 0x0000000215157824 */ /* 0x000fc600078e0203 */
[----:B------:R-:W-:Y:S02]  /*3b300*/  LEA.HI.X.SX32 R23, R3, R2, 0x1, P2 ;  /* 0x0000000203177211 */ /* 0x000fe400010f0eff */
[----:B------:R-:W-:Y:S02]  /*3b310*/  PRMT R3, R29, 0x7632, R3 ;  /* 0x000076321d037816 */ /* 0x000fe40000000003 */
[----:B---3--:R-:W-:Y:S01]  /*3b320*/  ISETP.LT.AND P2, PT, R20, UR4, !P0 ;  /* 0x0000000414007c0c */ /* 0x008fe2000c741270 */
[----:B------:R-:W-:Y:S01]  /*3b330*/  ULDC UR4, c[0x0][0x22c] ;  /* 0x00008b0000047ab9 */ /* 0x000fe20000000800 */
[----:B------:R-:W0:Y:S01]  /*3b340*/  LDC R29, c[0x0][0x248] ;  /* 0x00009200ff1d7b82 */ /* 0x000e220000000800 */
[----:B------:R1:W-:Y:S04]  /*3b350*/  @P6 STG.E.U16 desc[UR10][R22.64], R3 ;  /* 0x0000000316006986 */ /* 0x0003e8000c10150a */
[----:B-1----:R-:W3:Y:S03]  /*3b360*/  LDL.LU R23, [R1+0x238] ;  /* 0x0002380001177983 */ /* 0x002ee60000300800 */
[----:B------:R-:W1:Y:S01]  /*3b370*/  LDC R3, c[0x0][0x248] ;  /* 0x00009200ff037b82 */ /* 0x000e620000000800 */
[----:B------:R-:W-:Y:S01]  /*3b380*/  LEA R20, P5, R21, R0, 0x1 ;  /* 0x0000000015147211 */ /* 0x000fe200078a08ff */
[----:B-1----:R-:W-:-:S03]  /*3b390*/  IMAD R3, R3, 0x2, R21 ;  /* 0x0000000203037824 */ /* 0x002fc600078e0215 */
[----:B------:R-:W-:Y:S02]  /*3b3a0*/  LEA.HI.X.SX32 R21, R21, R2, 0x1, P5 ;  /* 0x0000000215157211 */ /* 0x000fe400028f0eff */
[----:B--2---:R-:W-:Y:S01]  /*3b3b0*/  ISETP.LT.AND P6, PT, R24, UR4, !P0 ;  /* 0x0000000418007c0c */ /* 0x004fe2000c7c1270 */
[----:B------:R-:W-:Y:S01]  /*3b3c0*/  ULDC UR4, c[0x0][0x22c] ;  /* 0x00008b0000047ab9 */ /* 0x000fe20000000800 */
[----:B------:R-:W1:Y:S01]  /*3b3d0*/  LDC R24, c[0x0][0x248] ;  /* 0x00009200ff187b82 */ /* 0x000e620000000800 */
[----:B---3--:R-:W-:Y:S01]  /*3b3e0*/  ISETP.LT.AND P5, PT, R23, UR4, !P0 ;  /* 0x0000000417007c0c */ /* 0x008fe2000c7a1270 */
[----:B------:R-:W-:Y:S01]  /*3b3f0*/  ULDC UR4, c[0x0][0x22c] ;  /* 0x00008b0000047ab9 */ /* 0x000fe20000000800 */
[----:B-1----:R-:W-:-:S04]  /*3b400*/  IMAD R23, R24, 0x2, R3 ;  /* 0x0000000218177824 */ /* 0x002fc800078e0203 */
[----:B0-----:R-:W-:Y:S02]  /*3b410*/  IMAD R24, R29, 0x2, R23 ;  /* 0x000000021d187824 */ /* 0x001fe400078e0217 */
[----:B------:R-:W2:Y:S01]  /*3b420*/  LDL.LU R29, [R1+0x240] ;  /* 0x00024000011d7983 */ /* 0x000ea20000300800 */
[----:B------:R-:W-:Y:S02]  /*3b430*/  PRMT R22, R26, 0x7632, R22 ;  /* 0x000076321a167816 */ /* 0x000fe40000000016 */
[----:B------:R-:W-:Y:S01]  /*3b440*/  PRMT R25, R27, 0x7632, R25 ;  /* 0x000076321b197816 */ /* 0x000fe20000000019 */
[----:B------:R-:W0:Y:S02]  /*3b450*/  LDC R26, c[0x0][0x248] ;  /* 0x00009200ff1a7b82 */ /* 0x000e240000000800 */
[----:B------:R1:W-:Y:S06]  /*3b460*/  @P3 STG.E.U16 desc[UR10][R20.64], R22 ;  /* 0x0000001614003986 */ /* 0x0003ec000c10150a */
[----:B------:R-:W3:Y:S01]  /*3b470*/  LDC R27, c[0x0][0x248] ;  /* 0x00009200ff1b7b82 */ /* 0x000ee20000000800 */
[----:B-1----:R-:W-:-:S04]  /*3b480*/  LEA R20, P3, R3, R0, 0x1 ;  /* 0x0000000003147211 */ /* 0x002fc800078608ff */
[----:B------:R-:W-:-:S05]  /*3b490*/  LEA.HI.X.SX32 R21, R3, R2, 0x1, P3 ;  /* 0x0000000203157211 */ /* 0x000fca00018f0eff */
[----:B------:R1:W-:Y:S01]  /*3b4a0*/  @P4 STG.E.U16 desc[UR10][R20.64], R25 ;  /* 0x0000001914004986 */ /* 0x0003e2000c10150a */
[C---:B------:R-:W-:Y:S02]  /*3b4b0*/  LEA R22, P3, R23.reuse, R0, 0x1 ;  /* 0x0000000017167211 */ /* 0x040fe400078608ff */
[----:B------:R-:W-:Y:S01]  /*3b4c0*/  PRMT R3, R28, 0x7632, R3 ;  /* 0x000076321c037816 */ /* 0x000fe20000000003 */
[----:B-1----:R-:W5:Y:S01]  /*3b4d0*/  LDL.LU R25, [R1+0x244] ;  /* 0x0002440001197983 */ /* 0x002f620000300800 */
[----:B------:R-:W-:Y:S01]  /*3b4e0*/  LEA.HI.X.SX32 R23, R23, R2, 0x1, P3 ;  /* 0x0000000217177211 */ /* 0x000fe200018f0eff */
[----:B------:R-:W1:Y:S01]  /*3b4f0*/  LDC R28, c[0x0][0x248] ;  /* 0x00009200ff1c7b82 */ /* 0x000e620000000800 */
[----:B------:R-:W-:-:S03]  /*3b500*/  LEA R20, P4, R24, R0, 0x1 ;  /* 0x0000000018147211 */ /* 0x000fc600078808ff */
[----:B------:R3:W-:Y:S01]  /*3b510*/  @P2 STG.E.U16 desc[UR10][R22.64], R3 ;  /* 0x0000000316002986 */ /* 0x0007e2000c10150a */
[----:B------:R-:W-:Y:S01]  /*3b520*/  LEA.HI.X.SX32 R21, R24, R2, 0x1, P4 ;  /* 0x0000000218157211 */ /* 0x000fe200020f0eff */
[----:B0-----:R-:W-:Y:S02]  /*3b530*/  IMAD R24, R26, 0x2, R24 ;  /* 0x000000021a187824 */ /* 0x001fe400078e0218 */
[----:B------:R-:W0:Y:S02]  /*3b540*/  LDC R26, c[0x0][0x248] ;  /* 0x00009200ff1a7b82 */ /* 0x000e240000000800 */
[----:B------:R4:W-:Y:S01]  /*3b550*/  @P6 STG.E.U16 desc[UR10][R20.64], R8 ;  /* 0x0000000814006986 */ /* 0x0009e2000c10150a */
[----:B---3--:R-:W-:-:S05]  /*3b560*/  IMAD R23, R27, 0x2, R24 ;  /* 0x000000021b177824 */ /* 0x008fca00078e0218 */
[----:B------:R-:W3:Y:S01]  /*3b570*/  LDC R27, c[0x0][0x248] ;  /* 0x00009200ff1b7b82 */ /* 0x000ee20000000800 */
[----:B----4-:R-:W-:-:S04]  /*3b580*/  LEA R20, P4, R24, R0, 0x1 ;  /* 0x0000000018147211 */ /* 0x010fc800078808ff */
[----:B------:R-:W-:Y:S01]  /*3b590*/  LEA.HI.X.SX32 R21, R24, R2, 0x1, P4 ;  /* 0x0000000218157211 */ /* 0x000fe200020f0eff */
[----:B-1----:R-:W-:Y:S01]  /*3b5a0*/  IMAD R3, R28, 0x2, R23 ;  /* 0x000000021c037824 */ /* 0x002fe200078e0217 */
[----:B--2---:R-:W-:Y:S01]  /*3b5b0*/  ISETP.LT.AND P3, PT, R29, UR4, !P0 ;  /* 0x000000041d007c0c */ /* 0x004fe2000c761270 */
[----:B------:R-:W-:Y:S01]  /*3b5c0*/  ULDC UR4, c[0x0][0x22c] ;  /* 0x00008b0000047ab9 */ /* 0x000fe20000000800 */
[----:B------:R-:W2:Y:S04]  /*3b5d0*/  LDL.LU R29, [R1+0x254] ;  /* 0x00025400011d7983 */ /* 0x000ea80000300800 */
[----:B------:R-:W4:Y:S04]  /*3b5e0*/  LDL.LU R22, [R1+0x248] ;  /* 0x0002480001167983 */ /* 0x000f280000300800 */
[----:B------:R-:W3:Y:S04]  /*3b5f0*/  LDL.LU R24, [R1+0x24c] ;  /* 0x00024c0001187983 */ /* 0x000ee80000300800 */
[----:B------:R-:W2:Y:S04]  /*3b600*/  LDL.LU R28, [R1+0x250] ;  /* 0x00025000011c7983 */ /* 0x000ea80000300800 */
[----:B------:R1:W-:Y:S01]  /*3b610*/  @P5 STG.E.U16 desc[UR10][R20.64], R9 ;  /* 0x0000000914005986 */ /* 0x0003e2000c10150a */
[----:B-----5:R-:W-:Y:S01]  /*3b620*/  ISETP.LT.AND P2, PT, R25, UR4, !P0 ;  /* 0x0000000419007c0c */ /* 0x020fe2000c741270 */
[----:B------:R-:W-:Y:S01]  /*3b630*/  ULDC UR4, c[0x0][0x22c] ;  /* 0x00008b0000047ab9 */ /* 0x000fe20000000800 */
[----:B------:R-:W5:Y:S01]  /*3b640*/  LDC R25, c[0x0][0x248] ;  /* 0x00009200ff197b82 */ /* 0x000f620000000800 */
[----:B----4-:R-:W-:Y:S01]  /*3b650*/  ISETP.LT.AND P4, PT, R22, UR4, !P0 ;  /* 0x0000000416007c0c */ /* 0x010fe2000c781270 */
[----:B------:R-:W-:Y:S01]  /*3b660*/  ULDC UR4, c[0x0][0x22c] ;  /* 0x00008b0000047ab9 */ /* 0x000fe20000000800 */
[----:B------:R-:W-:-:S04]  /*3b670*/  LEA R22, P6, R23, R0, 0x1 ;  /* 0x0000000017167211 */ /* 0x000fc800078c08ff */
[----:B------:R-:W-:Y:S02]  /*3b680*/  LEA.HI.X.SX32 R23, R23, R2, 0x1, P6 ;  /* 0x0000000217177211 */ /* 0x000fe400030f0eff */
[----:B-1----:R-:W-:-:S04]  /*3b690*/  LEA R20, P6, R3, R0, 0x1 ;  /* 0x0000000003147211 */ /* 0x002fc800078c08ff */
[----:B------:R-:W-:Y:S01]  /*3b6a0*/  LEA.HI.X.SX32 R21, R3, R2, 0x1, P6 ;  /* 0x0000000203157211 */ /* 0x000fe200030f0eff */
[----:B-----5:R-:W-:Y:S01]  /*3b6b0*/  IMAD R3, R25, 0x2, R3 ;  /* 0x0000000219037824 */ /* 0x020fe200078e0203 */
[----:B------:R0:W-:Y:S01]  /*3b6c0*/  @P3 STG.E.U16 desc[UR10][R22.64], R10 ;  /* 0x0000000a16003986 */ /* 0x0001e2000c10150a */
[----:B---3--:R-:W-:Y:S01]  /*3b6d0*/  ISETP.LT.AND P5, PT, R24, UR4, !P0 ;  /* 0x0000000418007c0c */ /* 0x008fe2000c7a1270 */
[----:B------:R-:W-:Y:S01]  /*3b6e0*/  ULDC UR4, c[0x0][0x22c] ;  /* 0x00008b0000047ab9 */ /* 0x000fe20000000800 */
[----:B------:R-:W1:Y:S01]  /*3b6f0*/  LDC R24, c[0x0][0x248] ;  /* 0x00009200ff187b82 */ /* 0x000e620000000800 */
[----:B------:R3:W-:Y:S01]  /*3b700*/  @P2 STG.E.U16 desc[UR10][R20.64], R11 ;  /* 0x0000000b14002986 */ /* 0x0007e2000c10150a */
[----:B--2---:R-:W-:Y:S01]  /*3b710*/  ISETP.LT.AND P3, PT, R28, UR4, !P0 ;  /* 0x000000041c007c0c */ /* 0x004fe2000c761270 */
[----:B------:R-:W-:Y:S02]  /*3b720*/  ULDC UR4, c[0x0][0x22c] ;  /* 0x00008b0000047ab9 */ /* 0x000fe40000000800 */
[----:B------:R-:W-:Y:S01]  /*3b730*/  ISETP.LT.AND P2, PT, R29, UR4, !P0 ;  /* 0x000000041d007c0c */ /* 0x000fe2000c741270 */
[----:B------:R-:W-:-:S02]  /*3b740*/  ULDC UR4, c[0x0][0x22c] ;  /* 0x00008b0000047ab9 */ /* 0x000fc40000000800 */
[----:B------:R-:W2:Y:S01]  /*3b750*/  LDC R25, c[0x0][0x248] ;  /* 0x00009200ff197b82 */ /* 0x000ea20000000800 */
[----:B0-----:R-:W-:Y:S02]  /*3b760*/  IMAD R23, R26, 0x2, R3 ;  /* 0x000000021a177824 */ /* 0x001fe400078e0203 */
[----:B------:R-:W4:Y:S01]  /*3b770*/  LDL.LU R26, [R1+0x25c] ;  /* 0x00025c00011a7983 */ /* 0x000f220000300800 */
[----:B---3--:R-:W-:-:S03]  /*3b780*/  LEA R20, P6, R3, R0, 0x1 ;  /* 0x0000000003147211 */ /* 0x008fc600078c08ff */
[----:B------:R-:W3:Y:S01]  /*3b790*/  LDL.LU R29, [R1+0x264] ;  /* 0x00026400011d7983 */ /* 0x000ee20000300800 */
[----:B------:R-:W0:Y:S01]  /*3b7a0*/  LDC R28, c[0x0][0x248] ;  /* 0x00009200ff1c7b82 */ /* 0x000e220000000800 */
[----:B------:R-:W-:Y:S01]  /*3b7b0*/  LEA.HI.X.SX32 R21, R3, R2, 0x1, P6 ;  /* 0x0000000203157211 */ /* 0x000fe200030f0eff */
[----:B------:R-:W-:Y:S02]  /*3b7c0*/  IMAD R3, R27, 0x2, R23 ;  /* 0x000000021b037824 */ /* 0x000fe400078e0217 */
[----:B------:R-:W5:Y:S04]  /*3b7d0*/  LDL.LU R27, [R1+0x260] ;  /* 0x00026000011b7983 */ /* 0x000f680000300800 */
[----:B------:R1:W-:Y:S04]  /*3b7e0*/  @P4 STG.E.U16 desc[UR10][R20.64], R4 ;  /* 0x0000000414004986 */ /* 0x0003e8000c10150a */
[----:B-1----:R-:W2:Y:S01]  /*3b7f0*/  LDL.LU R21, [R1+0x258] ;  /* 0x0002580001157983 */ /* 0x002ea20000300800 */
[----:B------:R-:W-:Y:S01]  /*3b800*/  LEA R22, P6, R23, R0, 0x1 ;  /* 0x0000000017167211 */ /* 0x000fe200078c08ff */
[----:B------:R-:W-:-:S03]  /*3b810*/  IMAD R24, R24, 0x2, R3 ;  /* 0x0000000218187824 */ /* 0x000fc600078e0203 */
[----:B------:R-:W-:Y:S02]  /*3b820*/  LEA.HI.X.SX32 R23, R23, R2, 0x1, P6 ;  /* 0x0000000217177211 */ /* 0x000fe400030f0eff */
[----:B------:R-:W-:-:S03]  /*3b830*/  LEA R20, P6, R3, R0, 0x1 ;  /* 0x0000000003147211 */ /* 0x000fc600078c08ff */
[----:B------:R1:W-:Y:S01]  /*3b840*/  @P5 STG.E.U16 desc[UR10][R22.64], R5 ;  /* 0x0000000516005986 */ /* 0x0003e2000c10150a */
[----:B------:R-:W-:Y:S02]  /*3b850*/  PRMT R8, R8, 0x7632, R8 ;  /* 0x0000763208087816 */ /* 0x000fe40000000008 */
[----:B--2---:R-:W-:Y:S01]  /*3b860*/  ISETP.LT.AND P4, PT, R21, UR4, !P0 ;  /* 0x0000000415007c0c */ /* 0x004fe2000c781270 */
[----:B------:R-:W-:Y:S01]  /*3b870*/  ULDC UR4, c[0x0][0x22c] ;  /* 0x00008b0000047ab9 */ /* 0x000fe20000000800 */
[----:B------:R-:W-:Y:S02]  /*3b880*/  LEA.HI.X.SX32 R21, R3, R2, 0x1, P6 ;  /* 0x0000000203157211 */ /* 0x000fe400030f0eff */
[----:B-1----:R-:W-:-:S04]  /*3b890*/  LEA R22, P6, R24, R0, 0x1 ;  /* 0x0000000018167211 */ /* 0x002fc800078c08ff */
[----:B------:R-:W-:Y:S01]  /*3b8a0*/  LEA.HI.X.SX32 R23, R24, R2, 0x1, P6 ;  /* 0x0000000218177211 */ /* 0x000fe200030f0eff */
[----:B------:R-:W-:Y:S01]  /*3b8b0*/  IMAD R24, R25, 0x2, R24 ;  /* 0x0000000219187824 */ /* 0x000fe200078e0218 */
[----:B------:R1:W-:Y:S01]  /*3b8c0*/  @P3 STG.E.U16 desc[UR10][R20.64], R6 ;  /* 0x0000000614003986 */ /* 0x0003e2000c10150a */
[----:B----4-:R-:W-:Y:S01]  /*3b8d0*/  ISETP.LT.AND P5, PT, R26, UR4, !P0 ;  /* 0x000000041a007c0c */ /* 0x010fe2000c7a1270 */
[----:B------:R-:W-:Y:S01]  /*3b8e0*/  ULDC UR4, c[0x0][0x22c] ;  /* 0x00008b0000047ab9 */ /* 0x000fe20000000800 */
[----:B0-----:R-:W-:Y:S01]  /*3b8f0*/  IMAD R3, R28, 0x2, R24 ;  /* 0x000000021c037824 */ /* 0x001fe200078e0218 */
[----:B------:R0:W-:Y:S01]  /*3b900*/  @P2 STG.E.U16 desc[UR10][R22.64], R7 ;  /* 0x0000000716002986 */ /* 0x0001e2000c10150a */
[----:B------:R-:W2:Y:S03]  /*3b910*/  LDC R26, c[0x0][0x248] ;  /* 0x00009200ff1a7b82 */ /* 0x000ea60000000800 */
[----:B------:R-:W4:Y:S01]  /*3b920*/  LDL.LU R28, [R1+0x26c] ;  /* 0x00026c00011c7983 */ /* 0x000f220000300800 */
[----:B-1----:R-:W-:-:S04]  /*3b930*/  LEA R20, P2, R24, R0, 0x1 ;  /* 0x0000000018147211 */ /* 0x002fc800078408ff */
[----:B------:R-:W1:Y:S01]  /*3b940*/  LDC R25, c[0x0][0x248] ;  /* 0x00009200ff197b82 */ /* 0x000e620000000800 */
[----:B------:R-:W-:Y:S02]  /*3b950*/  LEA.HI.X.SX32 R21, R24, R2, 0x1, P2 ;  /* 0x0000000218157211 */ /* 0x000fe400010f0eff */
[----:B------:R-:W4:Y:S01]  /*3b960*/  LDL.LU R24, [R1+0x268] ;  /* 0x0002680001187983 */ /* 0x000f220000300800 */
[----:B-----5:R-:W-:Y:S01]  /*3b970*/  ISETP.LT.AND P3, PT, R27, UR4, !P0 ;  /* 0x000000041b007c0c */ /* 0x020fe2000c761270 */
[----:B------:R-:W-:Y:S01]  /*3b980*/  ULDC UR4, c[0x0][0x22c] ;  /* 0x00008b0000047ab9 */ /* 0x000fe20000000800 */
[----:B0-----:R-:W-:Y:S01]  /*3b990*/  LEA R22, P6, R3, R0, 0x1 ;  /* 0x0000000003167211 */ /* 0x001fe200078c08ff */
[----:B------:R0:W-:Y:S01]  /*3b9a0*/  @P4 STG.E.U16 desc[UR10][R20.64], R8 ;  /* 0x0000000814004986 */ /* 0x0001e2000c10150a */
[----:B---3--:R-:W-:Y:S01]  /*3b9b0*/  ISETP.LT.AND P2, PT, R29, UR4, !P0 ;  /* 0x000000041d007c0c */ /* 0x008fe2000c741270 */
[----:B------:R-:W-:Y:S01]  /*3b9c0*/  ULDC UR4, c[0x0][0x22c] ;  /* 0x00008b0000047ab9 */ /* 0x000fe20000000800 */
[----:B------:R-:W-:Y:S01]  /*3b9d0*/  PRMT R4, R9, 0x7632, R4 ;  /* 0x0000763209047816 */ /* 0x000fe20000000004 */
[----:B------:R-:W3:Y:S01]  /*3b9e0*/  LDL.LU R29, [R1+0x274] ;  /* 0x00027400011d7983 */ /* 0x000ee20000300800 */
[----:B------:R-:W-:Y:S01]  /*3b9f0*/  PRMT R5, R10, 0x7632, R5 ;  /* 0x000076320a057816 */ /* 0x000fe20000000005 */
[----:B------:R-:W5:Y:S02]  /*3ba00*/  LDC R27, c[0x0][0x248] ;  /* 0x00009200ff1b7b82 */ /* 0x000f640000000800 */
[----:B0-----:R-:W3:Y:S01]  /*3ba10*/  LDL.LU R21, [R1+0x270] ;  /* 0x0002700001157983 */ /* 0x001ee20000300800 */
[----:B------:R-:W-:Y:S01]  /*3ba20*/  LEA.HI.X.SX32 R23, R3, R2, 0x1, P6 ;  /* 0x0000000203177211 */ /* 0x000fe200030f0eff */
[----:B--2---:R-:W-:-:S04]  /*3ba30*/  IMAD R9, R26, 0x2, R3 ;  /* 0x000000021a097824 */ /* 0x004fc800078e0203 */
[----:B------:R0:W-:Y:S01]  /*3ba40*/  @P5 STG.E.U16 desc[UR10][R22.64], R4 ;  /* 0x0000000416005986 */ /* 0x0001e2000c10150a */
[----:B------:R-:W-:Y:S01]  /*3ba50*/  LEA R8, P5, R9, R0, 0x1 ;  /* 0x0000000009087211 */ /* 0x000fe200078a08ff */
[----:B-1----:R-:W-:-:S03]  /*3ba60*/  IMAD R3, R25, 0x2, R9 ;  /* 0x0000000219037824 */ /* 0x002fc600078e0209 */
[----:B------:R-:W-:Y:S02]  /*3ba70*/  LEA.HI.X.SX32 R9, R9, R2, 0x1, P5 ;  /* 0x0000000209097211 */ /* 0x000fe400028f0eff */
[----:B------:R-:W-:Y:S02]  /*3ba80*/  LEA R10, P5, R3, R0, 0x1 ;  /* 0x00000000030a7211 */ /* 0x000fe400078a08ff */
[----:B0-----:R-:W-:Y:S01]  /*3ba90*/  PRMT R4, R11, 0x7632, R4 ;  /* 0x000076320b047816 */ /* 0x001fe20000000004 */
[----:B------:R-:W0:Y:S01]  /*3baa0*/  LDC R23, c[0x0][0x248] ;  /* 0x00009200ff177b82 */ /* 0x000e220000000800 */
[----:B------:R-:W-:Y:S01]  /*3bab0*/  LEA.HI.X.SX32 R11, R3, R2, 0x1, P5 ;  /* 0x00000002030b7211 */ /* 0x000fe200028f0eff */
[----:B------:R-:W-:Y:S04]  /*3bac0*/  @P3 STG.E.U16 desc[UR10][R8.64], R5 ;  /* 0x0000000508003986 */ /* 0x000fe8000c10150a */
[----:B------:R1:W-:Y:S01]  /*3bad0*/  @P2 STG.E.U16 desc[UR10][R10.64], R4 ;  /* 0x000000040a002986 */ /* 0x0003e2000c10150a */
[----:B----4-:R-:W-:Y:S01]  /*3bae0*/  ISETP.LT.AND P4, PT, R24, UR4, !P0 ;  /* 0x0000000418007c0c */ /* 0x010fe2000c781270 */
[----:B------:R-:W-:Y:S01]  /*3baf0*/  ULDC UR4, c[0x0][0x22c] ;  /* 0x00008b0000047ab9 */ /* 0x000fe20000000800 */
[----:B------:R-:W2:Y:S01]  /*3bb00*/  LDC R24, c[0x0][0x248] ;  /* 0x00009200ff187b82 */ /* 0x000ea20000000800 */
[----:B------:R-:W-:Y:S01]  /*3bb10*/  ISETP.LT.AND P6, PT, R28, UR4, !P0 ;  /* 0x000000041c007c0c */ /* 0x000fe2000c7c1270 */
[----:B------:R-:W-:Y:S01]  /*3bb20*/  ULDC UR4, c[0x0][0x22c] ;  /* 0x00008b0000047ab9 */ /* 0x000fe20000000800 */
[----:B------:R-:W4:Y:S04]  /*3bb30*/  LDL.LU R28, [R1+0x280] ;  /* 0x00028000011c7983 */ /* 0x000f280000300800 */
[----:B------:R-:W4:Y:S01]  /*3bb40*/  LDL.LU R26, [R1+0x27c] ;  /* 0x00027c00011a7983 */ /* 0x000f220000300800 */
[----:B-----5:R-:W-:Y:S01]  /*3bb50*/  IMAD R20, R27, 0x2, R3 ;  /* 0x000000021b147824 */ /* 0x020fe200078e0203 */
[----:B-1----:R-:W-:Y:S01]  /*3bb60*/  PRMT R4, R4, 0x7632, R4 ;  /* 0x0000763204047816 */ /* 0x002fe20000000004 */
[----:B------:R-:W1:Y:S01]  /*3bb70*/  LDC R11, c[0x0][0x248] ;  /* 0x00009200ff0b7b82 */ /* 0x000e620000000800 */
[----:B------:R-:W5:Y:S01]  /*3bb80*/  LDL.LU R25, [R1+0x278] ;  /* 0x0002780001197983 */ /* 0x000f620000300800 */
[----:B---3--:R-:W-:Y:S01]  /*3bb90*/  ISETP.LT.AND P3, PT, R21, UR4, !P0 ;  /* 0x0000000415007c0c */ /* 0x008fe2000c761270 */
[----:B------:R-:W-:-:S02]  /*3bba0*/  ULDC UR4, c[0x0][0x22c] ;  /* 0x00008b0000047ab9 */ /* 0x000fc40000000800 */
[----:B------:R-:W-:-:S03]  /*3bbb0*/  ISETP.LT.AND P2, PT, R29, UR4, !P0 ;  /* 0x000000041d007c0c */ /* 0x000fc6000c741270 */
[----:B------:R-:W3:Y:S01]  /*3bbc0*/  LDC R21, c[0x0][0x248] ;  /* 0x00009200ff157b82 */ /* 0x000ee20000000800 */
[----:B------:R-:W4:Y:S01]  /*3bbd0*/  LDL.LU R29, [R1+0x284] ;  /* 0x00028400011d7983 */ /* 0x000f220000300800 */
[C---:B------:R-:W-:Y:S01]  /*3bbe0*/  LEA R8, P5, R20.reuse, R0, 0x1 ;  /* 0x0000000014087211 */ /* 0x040fe200078a08ff */
[----:B------:R-:W-:Y:S01]  /*3bbf0*/  ULDC UR4, c[0x0][0x22c] ;  /* 0x00008b0000047ab9 */ /* 0x000fe20000000800 */
[----:B------:R-:W-:Y:S01]  /*3bc00*/  PRMT R5, R5, 0x7632, R5 ;  /* 0x0000763205057816 */ /* 0x000fe20000000005 */
[----:B------:R-:W4:Y:S01]  /*3bc10*/  LDL.LU R27, [R1+0x288] ;  /* 0x00028800011b7983 */ /* 0x000f220000300800 */
[----:B------:R-:W-:Y:S01]  /*3bc20*/  LEA.HI.X.SX32 R9, R20, R2, 0x1, P5 ;  /* 0x0000000214097211 */ /* 0x000fe200028f0eff */
[----:B--2---:R-:W-:Y:S01]  /*3bc30*/  IMAD R20, R24, 0x2, R20 ;  /* 0x0000000218147824 */ /* 0x004fe200078e0214 */
[----:B------:R-:W-:Y:S01]  /*3bc40*/  PRMT R6, R6, 0x7632, R6 ;  /* 0x0000763206067816 */ /* 0x000fe20000000006 */
[----:B------:R-:W2:Y:S02]  /*3bc50*/  LDC R22, c[0x0][0x248] ;  /* 0x00009200ff167b82 */ /* 0x000ea40000000800 */
[----:B------:R1:W-:Y:S01]  /*3bc60*/  @P4 STG.E.U16 desc[UR10][R8.64], R4 ;  /* 0x0000000408004986 */ /* 0x0003e2000c10150a */
[----:B0-----:R-:W-:-:S05]  /*3bc70*/  IMAD R3, R23, 0x2, R20 ;  /* 0x0000000217037824 */ /* 0x001fca00078e0214 */
[----:B------:R-:W0:Y:S01]  /*3bc80*/  LDC R10, c[0x0][0x248] ;  /* 0x00009200ff0a7b82 */ /* 0x000e220000000800 */
[CC--:B-1----:R-:W-:Y:S02]  /*3bc90*/  LEA R8, P4, R20.reuse, R0.reuse, 0x1 ;  /* 0x0000000014087211 */ /* 0x0c2fe400078808ff */
[----:B------:R-:W-:Y:S02]  /*3bca0*/  LEA R4, P5, R3, R0, 0x1 ;  /* 0x0000000003047211 */ /* 0x000fe400078a08ff */
[----:B------:R-:W-:-:S03]  /*3bcb0*/  LEA.HI.X.SX32 R9, R20, R2, 0x1, P4 ;  /* 0x0000000214097211 */ /* 0x000fc600020f0eff */
[----:B------:R-:W1:Y:S02]  /*3bcc0*/  LDC R20, c[0x0][0x248] ;  /* 0x00009200ff147b82 */ /* 0x000e640000000800 */
[----:B------:R3:W-:Y:S02]  /*3bcd0*/  @P6 STG.E.U16 desc[UR10][R8.64], R5 ;  /* 0x0000000508006986 */ /* 0x0007e4000c10150a */
[----:B---3--:R-:W-:Y:S01]  /*3bce0*/  LEA.HI.X.SX32 R5, R3, R2, 0x1, P5 ;  /* 0x0000000203057211 */ /* 0x008fe200028f0eff */
[----:B------:R-:W-:Y:S01]  /*3bcf0*/  IMAD R3, R21, 0x2, R3 ;  /* 0x0000000215037824 */ /* 0x000fe200078e0203 */
[----:B------:R-:W-:Y:S02]  /*3bd00*/  PRMT R9, R7, 0x7632, R9 ;  /* 0x0000763207097816 */ /* 0x000fe40000000009 */
[----:B------:R-:W3:Y:S01]  /*3bd10*/  LDC R21, c[0x0][0x248] ;  /* 0x00009200ff157b82 */ /* 0x000ee20000000800 */
[----:B------:R2:W-:Y:S02]  /*3bd20*/  @P3 STG.E.U16 desc[UR10][R4.64], R6 ;  /* 0x0000000604003986 */ /* 0x0005e4000c10150a */
[----:B--2---:R-:W-:-:S04]  /*3bd30*/  LEA R4, P3, R3, R0, 0x1 ;  /* 0x0000000003047211 */ /* 0x004fc800078608ff */
[----:B------:R-:W-:-:S05]  /*3bd40*/  LEA.HI.X.SX32 R5, R3, R2, 0x1, P3 ;  /* 0x0000000203057211 */ /* 0x000fca00018f0eff */
[----:B------:R2:W-:Y:S01]  /*3bd50*/  @P2 STG.E.U16 desc[UR10][R4.64], R9 ;  /* 0x0000000904002986 */ /* 0x0005e2000c10150a */
[----:B-----5:R-:W-:Y:S01]  /*3bd60*/  ISETP.LT.AND P4, PT, R25, UR4, !P0 ;  /* 0x0000000419007c0c */ /* 0x020fe2000c781270 */
[----:B------:R-:W-:Y:S02]  /*3bd70*/  ULDC UR4, c[0x0][0x22c] ;  /* 0x00008b0000047ab9 */ /* 0x000fe40000000800 */
[----:B------:R-:W5:Y:S01]  /*3bd80*/  LDL.LU R25, [R1+0x28c] ;  /* 0x00028c0001197983 */ /* 0x000f620000300800 */
[----:B----4-:R-:W-:Y:S01]  /*3bd90*/  ISETP.LT.AND P6, PT, R26, UR4, !P0 ;  /* 0x000000041a007c0c */ /* 0x010fe2000c7c1270 */
[----:B------:R-:W-:Y:S01]  /*3bda0*/  ULDC UR4, c[0x0][0x22c] ;  /* 0x00008b0000047ab9 */ /* 0x000fe20000000800 */
[----:B------:R-:W-:Y:S01]  /*3bdb0*/  IMAD R8, R11, 0x2, R3 ;  /* 0x000000020b087824 */ /* 0x000fe200078e0203 */
[----:B------:R-:W4:Y:S01]  /*3bdc0*/  LDL.LU R26, [R1+0x290] ;  /* 0x00029000011a7983 */ /* 0x000f220000300800 */
[----:B------:R-:W-:Y:S01]  /*3bdd0*/  ISETP.LT.AND P5, PT, R28, UR4, !P0 ;  /* 0x000000041c007c0c */ /* 0x000fe2000c7a1270 */
[----:B------:R-:W-:Y:S01]  /*3bde0*/  ULDC UR4, c[0x0][0x22c] ;  /* 0x00008b0000047ab9 */ /* 0x000fe20000000800 */
[----:B------:R-:W1:Y:S01]  /*3bdf0*/  LDC R11, c[0x0][0x248] ;  /* 0x00009200ff0b7b82 */ /* 0x000e620000000800 */
[----:B------:R-:W3:Y:S01]  /*3be00*/  LDL.LU R28, [R1+0x294] ;  /* 0x00029400011c7983 */ /* 0x000ee20000300800 */
[----:B------:R-:W-:Y:S01]  /*3be10*/  ISETP.LT.AND P2, PT, R29, UR4, !P0 ;  /* 0x000000041d007c0c */ /* 0x000fe2000c741270 */
[----:B------:R-:W-:Y:S01]  /*3be20*/  IMAD R3, R22, 0x2, R8 ;  /* 0x0000000216037824 */ /* 0x000fe200078e0208 */
[----:B------:R-:W-:Y:S01]  /*3be30*/  LEA R6, P3, R8, R0, 0x1 ;  /* 0x0000000008067211 */ /* 0x000fe200078608ff */
[----:B------:R-:W3:Y:S01]  /*3be40*/  LDL.LU R29, [R1+0x298] ;  /* 0x00029800011d7983 */ /* 0x000ee20000300800 */
[----:B------:R-:W-:-:S02]  /*3be50*/  ULDC UR4, c[0x0][0x22c] ;  /* 0x00008b0000047ab9 */ /* 0x000fc40000000800 */
[----:B------:R-:W-:Y:S01]  /*3be60*/  LEA.HI.X.SX32 R7, R8, R2, 0x1, P3 ;  /* 0x0000000208077211 */ /* 0x000fe200018f0eff */
[----:B0-----:R-:W-:Y:S01]  /*3be70*/  IMAD R8, R10, 0x2, R3 ;  /* 0x000000020a087824 */ /* 0x001fe200078e0203 */
[C---:B--2---:R-:W-:Y:S01]  /*3be80*/  LEA R4, P3, R3.reuse, R0, 0x1 ;  /* 0x0000000003047211 */ /* 0x044fe200078608ff */
[----:B------:R-:W0:Y:S02]  /*3be90*/  LDC R10, c[0x0][0x248] ;  /* 0x00009200ff0a7b82 */ /* 0x000e240000000800 */
[----:B------:R2:W-:Y:S01]  /*3bea0*/  @P4 STG.E.U16 desc[UR10][R6.64], R12 ;  /* 0x0000000c06004986 */ /* 0x0005e2000c10150a */
[----:B------:R-:W-:Y:S02]  /*3beb0*/  LEA.HI.X.SX32 R5, R3, R2, 0x1, P3 ;  /* 0x0000000203057211 */ /* 0x000fe400018f0eff */
[----:B------:R-:W-:Y:S01]  /*3bec0*/  ISETP.LT.AND P3, PT, R27, UR4, !P0 ;  /* 0x000000041b007c0c */ /* 0x000fe2000c761270 */
[----:B------:R-:W-:Y:S02]  /*3bed0*/  ULDC UR4, c[0x0][0x22c] ;  /* 0x00008b0000047ab9 */ /* 0x000fe40000000800 */
[----:B------:R-:W0:Y:S01]  /*3bee0*/  LDC R9, c[0x0][0x248] ;  /* 0x00009200ff097b82 */ /* 0x000e220000000800 */
[----:B--2---:R-:W-:-:S04]  /*3bef0*/  LEA R6, P4, R8, R0, 0x1 ;  /* 0x0000000008067211 */ /* 0x004fc800078808ff */
[----:B------:R-:W-:Y:S01]  /*3bf00*/  LEA.HI.X.SX32 R7, R8, R2, 0x1, P4 ;  /* 0x0000000208077211 */ /* 0x000fe200020f0eff */
[----:B-1----:R-:W-:Y:S01]  /*3bf10*/  IMAD R8, R11, 0x2, R8 ;  /* 0x000000020b087824 */ /* 0x002fe200078e0208 */
[----:B------:R1:W-:Y:S01]  /*3bf20*/  @P6 STG.E.U16 desc[UR10][R4.64], R13 ;  /* 0x0000000d04006986 */ /* 0x0003e2000c10150a */
[----:B------:R-:W-:Y:S01]  /*3bf30*/  PRMT R12, R12, 0x7632, R12 ;  /* 0x000076320c0c7816 */ /* 0x000fe2000000000c */
[----:B------:R-:W2:Y:S01]  /*3bf40*/  LDC R11, c[0x0][0x248] ;  /* 0x00009200ff0b7b82 */ /* 0x000ea20000000800 */
[----:B------:R-:W-:Y:S01]  /*3bf50*/  IMAD R3, R20, 0x2, R8 ;  /* 0x0000000214037824 */ /* 0x000fe200078e0208 */
[----:B------:R0:W-:Y:S06]  /*3bf60*/  @P5 STG.E.U16 desc[UR10][R6.64], R14 ;  /* 0x0000000e06005986 */ /* 0x0001ec000c10150a */
[----:B------:R-:W2:Y:S01]  /*3bf70*/  LDC R20, c[0x0][0x248] ;  /* 0x00009200ff147b82 */ /* 0x000ea20000000800 */
[----:B-1----:R-:W-:-:S02]  /*3bf80*/  LEA R4, P5, R8, R0, 0x1 ;  /* 0x0000000008047211 */ /* 0x002fc400078a08ff */
[C---:B0-----:R-:W-:Y:S02]  /*3bf90*/  LEA R6, P6, R3.reuse, R0, 0x1 ;  /* 0x0000000003067211 */ /* 0x041fe400078c08ff */
[-C--:B------:R-:W-:Y:S02]  /*3bfa0*/  LEA.HI.X.SX32 R5, R8, R2.reuse, 0x1, P5 ;  /* 0x0000000208057211 */ /* 0x080fe400028f0eff */
[----:B------:R-:W-:-:S03]  /*3bfb0*/  LEA.HI.X.SX32 R7, R3, R2, 0x1, P6 ;  /* 0x0000000203077211 */ /* 0x000fc600030f0eff */
[----:B------:R0:W-:Y:S04]  /*3bfc0*/  @P2 STG.E.U16 desc[UR10][R4.64], R15 ;  /* 0x0000000f04002986 */ /* 0x0001e8000c10150a */
[----:B------:R1:W-:Y:S01]  /*3bfd0*/  @P3 STG.E.U16 desc[UR10][R6.64], R16 ;  /* 0x0000001006003986 */ /* 0x0003e2000c10150a */
[----:B-----5:R-:W-:Y:S01]  /*3bfe0*/  ISETP.LT.AND P4, PT, R25, UR4, !P0 ;  /* 0x0000000419007c0c */ /* 0x020fe2000c781270 */
[----:B------:R-:W-:Y:S02]  /*3bff0*/  ULDC UR4, c[0x0][0x22c] ;  /* 0x00008b0000047ab9 */ /* 0x000fe40000000800 */
[----:B------:R-:W5:Y:S01]  /*3c000*/  LDL.LU R25, [R1+0x29c] ;  /* 0x00029c0001197983 */ /* 0x000f620000300800 */
[----:B----4-:R-:W-:Y:S01]  /*3c010*/  ISETP.LT.AND P5, PT, R26, UR4, !P0 ;  /* 0x000000041a007c0c */ /* 0x010fe2000c7a1270 */
[----:B------:R-:W-:-:S02]  /*3c020*/  ULDC UR4, c[0x0][0x22c] ;  /* 0x00008b0000047ab9 */ /* 0x000fc40000000800 */
[----:B------:R-:W4:Y:S01]  /*3c030*/  LDL.LU R26, [R1+0x2a0] ;  /* 0x0002a000011a7983 */ /* 0x000f220000300800 */
[----:B---3--:R-:W-:Y:S01]  /*3c040*/  ISETP.LT.AND P2, PT, R28, UR4, !P0 ;  /* 0x000000041c007c0c */ /* 0x008fe2000c741270 */
[----:B------:R-:W-:Y:S02]  /*3c050*/  ULDC UR4, c[0x0][0x22c] ;  /* 0x00008b0000047ab9 */ /* 0x000fe40000000800 */
[----:B------:R-:W3:Y:S01]  /*3c060*/  LDL.LU R28, [R1+0x2a4] ;  /* 0x0002a400011c7983 */ /* 0x000ee20000300800 */
[----:B------:R-:W-:Y:S01]  /*3c070*/  ISETP.LT.AND P3, PT, R29, UR4, !P0 ;  /* 0x000000041d007c0c */ /* 0x000fe2000c761270 */
[----:B0-----:R-:W-:Y:S02]  /*3c080*/  IMAD R5, R10, 0x2, R3 ;  /* 0x000000020a057824 */ /* 0x001fe400078e0203 */
[----:B------:R-:W3:Y:S01]  /*3c090*/  LDL.LU R29, [R1+0x2a8] ;  /* 0x0002a800011d7983 */ /* 0x000ee20000300800 */
[----:B------:R-:W-:Y:S01]  /*3c0a0*/  ULDC UR4, c[0x0][0x22c] ;  /* 0x00008b0000047ab9 */ /* 0x000fe20000000800 */
[----:B------:R-:W0:Y:S01]  /*3c0b0*/  LDC R10, c[0x0][0x248] ;  /* 0x00009200ff0a7b82 */ /* 0x000e220000000800 */
[----:B------:R-:W-:Y:S01]  /*3c0c0*/  IMAD R3, R21, 0x2, R5 ;  /* 0x0000000215037824 */ /* 0x000fe200078e0205 */
[----:B------:R-:W-:Y:S01]  /*3c0d0*/  LEA R4, P6, R5, R0, 0x1 ;  /* 0x0000000005047211 */ /* 0x000fe200078c08ff */
[----:B------:R-:W3:Y:S02]  /*3c0e0*/  LDL.LU R24, [R1+0x2ac] ;  /* 0x0002ac0001187983 */ /* 0x000ee40000300800 */
[----:B------:R-:W-:Y:S01]  /*3c0f0*/  IMAD R8, R9, 0x2, R3 ;  /* 0x0000000209087824 */ /* 0x000fe200078e0203 */
[----:B------:R-:W-:-:S02]  /*3c100*/  LEA.HI.X.SX32 R5, R5, R2, 0x1, P6 ;  /* 0x0000000205057211 */ /* 0x000fc400030f0eff */
[C---:B-1----:R-:W-:Y:S01]  /*3c110*/  LEA R6, P6, R3.reuse, R0, 0x1 ;  /* 0x0000000003067211 */ /* 0x042fe200078c08ff */
[----:B------:R-:W1:Y:S02]  /*3c120*/  LDC R9, c[0x0][0x248] ;  /* 0x00009200ff097b82 */ /* 0x000e640000000800 */
[----:B------:R2:W-:Y:S01]  /*3c130*/  @P4 STG.E.U16 desc[UR10][R4.64], R17 ;  /* 0x0000001104004986 */ /* 0x0005e2000c10150a */
[----:B------:R-:W-:Y:S01]  /*3c140*/  LEA.HI.X.SX32 R7, R3, R2, 0x1, P6 ;  /* 0x0000000203077211 */ /* 0x000fe200030f0eff */
[----:B--2---:R-:W-:-:S04]  /*3c150*/  IMAD R3, R20, 0x2, R8 ;  /* 0x0000000214037824 */ /* 0x004fc800078e0208 */
[----:B------:R2:W-:Y:S01]  /*3c160*/  @P5 STG.E.U16 desc[UR10][R6.64], R18 ;  /* 0x0000001206005986 */ /* 0x0005e2000c10150a */
[----:B------:R-:W-:Y:S01]  /*3c170*/  PRMT R13, R13, 0x7632, R13 ;  /* 0x000076320d0d7816 */ /* 0x000fe2000000000d */
[----:B------:R-:W1:Y:S01]  /*3c180*/  LDC R21, c[0x0][0x248] ;  /* 0x00009200ff157b82 */ /* 0x000e620000000800 */
[----:B------:R-:W-:-:S04]  /*3c190*/  LEA R4, P6, R8, R0, 0x1 ;  /* 0x0000000008047211 */ /* 0x000fc800078c08ff */
[----:B------:R-:W-:-:S03]  /*3c1a0*/  LEA.HI.X.SX32 R5, R8, R2, 0x1, P6 ;  /* 0x0000000208057211 */ /* 0x000fc600030f0eff */
[----:B------:R-:W1:Y:S01]  /*3c1b0*/  LDC R20, c[0x0][0x248] ;  /* 0x00009200ff147b82 */ /* 0x000e620000000800 */
[----:B--2---:R-:W-:-:S04]  /*3c1c0*/  LEA R6, P6, R3, R0, 0x1 ;  /* 0x0000000003067211 */ /* 0x004fc800078c08ff */
[----:B------:R-:W-:Y:S01]  /*3c1d0*/  LEA.HI.X.SX32 R7, R3, R2, 0x1, P6 ;  /* 0x0000000203077211 */ /* 0x000fe200030f0eff */
[----:B------:R0:W-:Y:S02]  /*3c1e0*/  @P2 STG.E.U16 desc[UR10][R4.64], R19 ;  /* 0x0000001304002986 */ /* 0x0001e4000c10150a */
[----:B------:R-:W2:Y:S02]  /*3c1f0*/  LDC R8, c[0x0][0x248] ;  /* 0x00009200ff087b82 */ /* 0x000ea40000000800 */
[----:B------:R4:W-:Y:S01]  /*3c200*/  @P3 STG.E.U16 desc[UR10][R6.64], R12 ;  /* 0x0000000c06003986 */ /* 0x0009e2000c10150a */
[----:B-----5:R-:W-:Y:S01]  /*3c210*/  ISETP.LT.AND P4, PT, R25, UR4, !P0 ;  /* 0x0000000419007c0c */ /* 0x020fe2000c781270 */
[----:B------:R-:W-:Y:S02]  /*3c220*/  ULDC UR4, c[0x0][0x22c] ;  /* 0x00008b0000047ab9 */ /* 0x000fe40000000800 */
[----:B------:R-:W5:Y:S01]  /*3c230*/  LDL.LU R25, [R1+0x2b0] ;  /* 0x0002b00001197983 */ /* 0x000f620000300800 */
[----:B0-----:R-:W-:Y:S01]  /*3c240*/  IMAD R5, R10, 0x2, R3 ;  /* 0x000000020a057824 */ /* 0x001fe200078e0203 */
[----:B----4-:R-:W-:Y:S01]  /*3c250*/  ISETP.LT.AND P5, PT, R26, UR4, !P0 ;  /* 0x000000041a007c0c */ /* 0x010fe2000c7a1270 */
[----:B------:R-:W-:Y:S01]  /*3c260*/  ULDC UR4, c[0x0][0x22c] ;  /* 0x00008b0000047ab9 */ /* 0x000fe20000000800 */
[----:B------:R-:W4:Y:S01]  /*3c270*/  LDL.LU R26, [R1+0xc0] ;  /* 0x0000c000011a7983 */ /* 0x000f220000300800 */
[----:B------:R-:W0:Y:S01]  /*3c280*/  LDC R12, c[0x0][0x248] ;  /* 0x00009200ff0c7b82 */ /* 0x000e220000000800 */
[----:B---3--:R-:W-:Y:S01]  /*3c290*/  ISETP.LT.AND P2, PT, R28, UR4, !P0 ;  /* 0x000000041c007c0c */ /* 0x008fe2000c741270 */
[----:B------:R-:W-:Y:S01]  /*3c2a0*/  ULDC UR4, c[0x0][0x22c] ;  /* 0x00008b0000047ab9 */ /* 0x000fe20000000800 */
[----:B------:R-:W3:Y:S01]  /*3c2b0*/  LDL.LU R27, [R1+0x2b4] ;  /* 0x0002b400011b7983 */ /* 0x000ee20000300800 */
[----:B------:R-:W-:Y:S01]  /*3c2c0*/  ISETP.LT.AND P3, PT, R29, UR4, !P0 ;  /* 0x000000041d007c0c */ /* 0x000fe2000c761270 */
[----:B------:R-:W-:-:S02]  /*3c2d0*/  IMAD R3, R11, 0x2, R5 ;  /* 0x000000020b037824 */ /* 0x000fc400078e0205 */
[----:B------:R-:W3:Y:S01]  /*3c2e0*/  LDL.LU R28, [R1+0x2b8] ;  /* 0x0002b800011c7983 */ /* 0x000ee20000300800 */
[C---:B------:R-:W-:Y:S01]  /*3c2f0*/  LEA R4, P6, R5.reuse, R0, 0x1 ;  /* 0x0000000005047211 */ /* 0x040fe200078c08ff */
[----:B------:R-:W-:Y:S02]  /*3c300*/  ULDC UR4, c[0x0][0x22c] ;  /* 0x00008b0000047ab9 */ /* 0x000fe40000000800 */
[----:B------:R-:W3:Y:S01]  /*3c310*/  LDL.LU R29, [R1+0x2bc] ;  /* 0x0002bc00011d7983 */ /* 0x000ee20000300800 */
[----:B------:R-:W-:Y:S01]  /*3c320*/  LEA.HI.X.SX32 R5, R5, R2, 0x1, P6 ;  /* 0x0000000205057211 */ /* 0x000fe200030f0eff */
[----:B--2---:R-:W-:Y:S01]  /*3c330*/  IMAD R8, R8, 0x2, R3 ;  /* 0x0000000208087824 */ /* 0x004fe200078e0203 */
[----:B------:R-:W-:-:S03]  /*3c340*/  LEA R6, P6, R3, R0, 0x1 ;  /* 0x0000000003067211 */ /* 0x000fc600078c08ff */
[----:B------:R2:W-:Y:S01]  /*3c350*/  @P4 STG.E.U16 desc[UR10][R4.64], R13 ;  /* 0x0000000d04004986 */ /* 0x0005e2000c10150a */
[----:B------:R-:W-:Y:S02]  /*3c360*/  LEA.HI.X.SX32 R7, R3, R2, 0x1, P6 ;  /* 0x0000000203077211 */ /* 0x000fe400030f0eff */
[----:B------:R-:W-:Y:S01]  /*3c370*/  PRMT R14, R14, 0x7632, R14 ;  /* 0x000076320e0e7816 */ /* 0x000fe2000000000e */
[----:B-1----:R-:W-:Y:S01]  /*3c380*/  IMAD R3, R9, 0x2, R8 ;  /* 0x0000000209037824 */ /* 0x002fe200078e0208 */
[----:B------:R-:W-:Y:S02]  /*3c390*/  PRMT R15, R15, 0x7632, R15 ;  /* 0x000076320f0f7816 */ /* 0x000fe4000000000f */
[C---:B--2---:R-:W-:Y:S01]  /*3c3a0*/  LEA R4, P6, R8.reuse, R0, 0x1 ;  /* 0x0000000008047211 */ /* 0x044fe200078c08ff */
[----:B------:R-:W1:Y:S03]  /*3c3b0*/  LDC R13, c[0x0][0x248] ;  /* 0x00009200ff0d7b82 */ /* 0x000e660000000800 */
[----:B------:R-:W-:Y:S01]  /*3c3c0*/  LEA.HI.X.SX32 R5, R8, R2, 0x1, P6 ;  /* 0x0000000208057211 */ /* 0x000fe200030f0eff */
[----:B------:R2:W-:Y:S01]  /*3c3d0*/  @P5 STG.E.U16 desc[UR10][R6.64], R14 ;  /* 0x0000000e06005986 */ /* 0x0005e2000c10150a */
[----:B------:R-:W-:Y:S01]  /*3c3e0*/  ISETP.LT.AND P4, PT, R24, UR4, !P0 ;  /* 0x0000000418007c0c */ /* 0x000fe2000c781270 */
[----:B------:R-:W-:-:S02]  /*3c3f0*/  ULDC UR4, c[0x0][0x22c] ;  /* 0x00008b0000047ab9 */ /* 0x000fc40000000800 */
[----:B------:R2:W-:Y:S01]  /*3c400*/  @P2 STG.E.U16 desc[UR10][R4.64], R15 ;  /* 0x0000000f04002986 */ /* 0x0005e2000c10150a */
[C---:B------:R-:W-:Y:S01]  /*3c410*/  LEA R8, P2, R3.reuse, R0, 0x1 ;  /* 0x0000000003087211 */ /* 0x040fe200078408ff */
[----:B0-----:R-:W-:Y:S01]  /*3c420*/  IMAD R12, R12, 0x2, R3 ;  /* 0x000000020c0c7824 */ /* 0x001fe200078e0203 */
[----:B------:R-:W-:Y:S02]  /*3c430*/  PRMT R16, R16, 0x7632, R16 ;  /* 0x0000763210107816 */ /* 0x000fe40000000010 */
[----:B------:R-:W-:Y:S02]  /*3c440*/  LEA.HI.X.SX32 R9, R3, R2, 0x1, P2 ;  /* 0x0000000203097211 */ /* 0x000fe400010f0eff */
[C---:B------:R-:W-:Y:S01]  /*3c450*/  LEA R10, P6, R12.reuse, R0, 0x1 ;  /* 0x000000000c0a7211 */ /* 0x040fe200078c08ff */
[----:B--2---:R-:W0:Y:S02]  /*3c460*/  LDC R14, c[0x0][0x248] ;  /* 0x00009200ff0e7b82 */ /* 0x004e240000000800 */
[----:B------:R2:W-:Y:S01]  /*3c470*/  @P3 STG.E.U16 desc[UR10][R8.64], R16 ;  /* 0x0000001008003986 */ /* 0x0005e2000c10150a */
[----:B------:R-:W-:-:S02]  /*3c480*/  LEA.HI.X.SX32 R11, R12, R2, 0x1, P6 ;  /* 0x000000020c0b7211 */ /* 0x000fc400030f0eff */
[----:B------:R-:W-:-:S03]  /*3c490*/  PRMT R17, R17, 0x7632, R17 ;  /* 0x0000763211117816 */ /* 0x000fc60000000011 */
[----:B------:R-:W1:Y:S01]  /*3c4a0*/  LDC R15, c[0x0][0x248] ;  /* 0x00009200ff0f7b82 */ /* 0x000e620000000800 */
[----:B-----5:R-:W-:Y:S01]  /*3c4b0*/  ISETP.LT.AND P5, PT, R25, UR4, !P0 ;  /* 0x0000000419007c0c */ /* 0x020fe2000c7a1270 */
[----:B------:R-:W-:Y:S01]  /*3c4c0*/  ULDC UR4, c[0x0][0x22c] ;  /* 0x00008b0000047ab9 */ /* 0x000fe20000000800 */
[----:B------:R-:W5:Y:S01]  /*3c4d0*/  LDL.LU R25, [R1+0x2c0] ;  /* 0x0002c00001197983 */ /* 0x000f620000300800 */
[----:B------:R-:W-:-:S04]  /*3c4e0*/  PRMT R18, R18, 0x7632, R18 ;  /* 0x0000763212127816 */ /* 0x000fc80000000012 */
[----:B--2---:R-:W2:Y:S01]  /*3c4f0*/  LDC R16, c[0x0][0x248] ;  /* 0x00009200ff107b82 */ /* 0x004ea20000000800 */
[----:B----4-:R-:W4:Y:S01]  /*3c500*/  LDS.128 R4, [R26] ;  /* 0x000000001a047984 */ /* 0x010f220000000c00 */
[----:B---3--:R-:W-:Y:S01]  /*3c510*/  ISETP.LT.AND P2, PT, R27, UR4, !P0 ;  /* 0x000000041b007c0c */ /* 0x008fe2000c741270 */
[----:B------:R-:W-:Y:S02]  /*3c520*/  ULDC UR4, c[0x0][0x22c] ;  /* 0x00008b0000047ab9 */ /* 0x000fe40000000800 */
[----:B------:R-:W3:Y:S01]  /*3c530*/  LDL.LU R27, [R1+0x2c4] ;  /* 0x0002c400011b7983 */ /* 0x000ee20000300800 */
[----:B------:R-:W-:Y:S01]  /*3c540*/  ISETP.LT.AND P3, PT, R28, UR4, !P0 ;  /* 0x000000041c007c0c */ /* 0x000fe2000c761270 */
[----:B------:R-:W-:Y:S02]  /*3c550*/  ULDC UR4, c[0x0][0x22c] ;  /* 0x00008b0000047ab9 */ /* 0x000fe40000000800 */
[----:B------:R-:W2:Y:S01]  /*3c560*/  LDL.LU R28, [R1+0x2c8] ;  /* 0x0002c800011c7983 */ /* 0x000ea20000300800 */
[----:B------:R-:W-:Y:S01]  /*3c570*/  ISETP.LT.AND P6, PT, R29, UR4, !P0 ;  /* 0x000000041d007c0c */ /* 0x000fe2000c7c1270 */
[----:B0-----:R-:W-:-:S02]  /*3c580*/  IMAD R12, R14, 0x2, R12 ;  /* 0x000000020e0c7824 */ /* 0x001fc400078e020c */
[----:B------:R-:W2:Y:S01]  /*3c590*/  LDL.LU R29, [R1+0x2cc] ;  /* 0x0002cc00011d7983 */ /* 0x000ea20000300800 */
[----:B------:R-:W-:Y:S01]  /*3c5a0*/  PRMT R19, R19, 0x7632, R19 ;  /* 0x0000763213137816 */ /* 0x000fe20000000013 */
[----:B------:R-:W-:Y:S02]  /*3c5b0*/  ULDC UR4, c[0x0][0x22c] ;  /* 0x00008b0000047ab9 */ /* 0x000fe40000000800 */
[----:B------:R0:W-:Y:S01]  /*3c5c0*/  @P4 STG.E.U16 desc[UR10][R10.64], R17 ;  /* 0x000000110a004986 */ /* 0x0001e2000c10150a */
[C---:B------:R-:W-:Y:S01]  /*3c5d0*/  LEA R8, P4, R12.reuse, R0, 0x1 ;  /* 0x000000000c087211 */ /* 0x040fe200078808ff */
[----:B-1----:R-:W-:Y:S01]  /*3c5e0*/  IMAD R3, R13, 0x2, R12 ;  /* 0x000000020d037824 */ /* 0x002fe200078e020c */
[----:B0-----:R-:W0:Y:S02]  /*3c5f0*/  LDC R17, c[0x0][0x248] ;  /* 0x00009200ff117b82 */ /* 0x001e240000000800 */
[----:B------:R-:W-:Y:S01]  /*3c600*/  LEA.HI.X.SX32 R9, R12, R2, 0x1, P4 ;  /* 0x000000020c097211 */ /* 0x000fe200020f0eff */
[----:B------:R-:W-:Y:S01]  /*3c610*/  IMAD R14, R21, 0x2, R3 ;  /* 0x00000002150e7824 */ /* 0x000fe200078e0203 */
[----:B------:R-:W-:-:S03]  /*3c620*/  LEA R10, P4, R3, R0, 0x1 ;  /* 0x00000000030a7211 */ /* 0x000fc600078808ff */
[----:B------:R1:W-:Y:S01]  /*3c630*/  @P5 STG.E.U16 desc[UR10][R8.64], R18 ;  /* 0x0000001208005986 */ /* 0x0003e2000c10150a */
[C---:B------:R-:W-:Y:S02]  /*3c640*/  LEA R12, P5, R14.reuse, R0, 0x1 ;  /* 0x000000000e0c7211 */ /* 0x040fe400078a08ff */
[-C--:B------:R-:W-:Y:S02]  /*3c650*/  LEA.HI.X.SX32 R11, R3, R2.reuse, 0x1, P4 ;  /* 0x00000002030b7211 */ /* 0x080fe400020f0eff */
[----:B------:R-:W-:Y:S01]  /*3c660*/  LEA.HI.X.SX32 R13, R14, R2, 0x1, P5 ;  /* 0x000000020e0d7211 */ /* 0x000fe200028f0eff */
[----:B------:R-:W-:Y:S02]  /*3c670*/  IMAD R14, R15, 0x2, R14 ;  /* 0x000000020f0e7824 */ /* 0x000fe400078e020e */
[----:B------:R0:W-:Y:S04]  /*3c680*/  @P2 STG.E.U16 desc[UR10][R10.64], R19 ;  /* 0x000000130a002986 */ /* 0x0001e8000c10150a */
[----:B----4-:R4:W-:Y:S01]  /*3c690*/  @P3 STG.E.U16 desc[UR10][R12.64], R4 ;  /* 0x000000040c003986 */ /* 0x0109e2000c10150a */
[----:B-1----:R-:W1:Y:S03]  /*3c6a0*/  LDC R18, c[0x0][0x248] ;  /* 0x00009200ff127b82 */ /* 0x002e660000000800 */
[----:B------:R5:W1:Y:S01]  /*3c6b0*/  LDS.128 R8, [R26+0x400] ;  /* 0x000400001a087984 */ /* 0x000a620000000c00 */
[----:B0-----:R-:W-:-:S04]  /*3c6c0*/  IMAD R3, R17, 0x2, R14 ;  /* 0x0000000211037824 */ /* 0x001fc800078e020e */
[----:B------:R-:W0:Y:S01]  /*3c6d0*/  LDC R19, c[0x0][0x248] ;  /* 0x00009200ff137b82 */ /* 0x000e220000000800 */
[----:B----4-:R-:W-:-:S04]  /*3c6e0*/  LEA R12, P3, R14, R0, 0x1 ;  /* 0x000000000e0c7211 */ /* 0x010fc800078608ff */
[----:B------:R-:W-:Y:S02]  /*3c6f0*/  LEA.HI.X.SX32 R13, R14, R2, 0x1, P3 ;  /* 0x000000020e0d7211 */ /* 0x000fe400018f0eff */
[----:B------:R-:W-:-:S04]  /*3c700*/  LEA R14, P5, R3, R0, 0x1 ;  /* 0x00000000030e7211 */ /* 0x000fc800078a08ff */
[----:B------:R-:W-:Y:S02]  /*3c710*/  LEA.HI.X.SX32 R15, R3, R2, 0x1, P5 ;  /* 0x00000002030f7211 */ /* 0x000fe400028f0eff */
[----:B-----5:R-:W-:Y:S01]  /*3c720*/  ISETP.LT.AND P4, PT, R25, UR4, !P0 ;  /* 0x0000000419007c0c */ /* 0x020fe2000c781270 */
[----:B------:R-:W-:Y:S01]  /*3c730*/  ULDC UR4, c[0x0][0x22c] ;  /* 0x00008b0000047ab9 */ /* 0x000fe20000000800 */
[----:B------:R-:W4:Y:S04]  /*3c740*/  LDL.LU R25, [R1+0x2d4] ;  /* 0x0002d40001197983 */ /* 0x000f280000300800 */
[----:B------:R-:W5:Y:S01]  /*3c750*/  LDL.LU R26, [R1+0x2d8] ;  /* 0x0002d800011a7983 */ /* 0x000f620000300800 */
[----:B---3--:R-:W-:Y:S01]  /*3c760*/  ISETP.LT.AND P2, PT, R27, UR4, !P0 ;  /* 0x000000041b007c0c */ /* 0x008fe2000c741270 */
[----:B------:R-:W-:-:S02]  /*3c770*/  ULDC UR4, c[0x0][0x22c] ;  /* 0x00008b0000047ab9 */ /* 0x000fc40000000800 */
[----:B--2---:R-:W-:Y:S01]  /*3c780*/  ISETP.LT.AND P3, PT, R28, UR4, !P0 ;  /* 0x000000041c007c0c */ /* 0x004fe2000c761270 */
[----:B------:R-:W-:Y:S01]  /*3c790*/  ULDC UR4, c[0x0][0x22c] ;  /* 0x00008b0000047ab9 */ /* 0x000fe20000000800 */
[----:B------:R-:W2:Y:S01]  /*3c7a0*/  LDL.LU R28, [R1+0x2dc] ;  /* 0x0002dc00011c7983 */ /* 0x000ea20000300800 */
[----:B------:R-:W-:Y:S01]  /*3c7b0*/  ISETP.LT.AND P5, PT, R29, UR4, !P0 ;  /* 0x000000041d007c0c */ /* 0x000fe2000c7a1270 */
[----:B------:R-:W-:Y:S02]  /*3c7c0*/  IMAD R17, R20, 0x2, R3 ;  /* 0x0000000214117824 */ /* 0x000fe400078e0203 */
[----:B------:R-:W3:Y:S01]  /*3c7d0*/  LDL.LU R29, [R1+0x2e0] ;  /* 0x0002e000011d7983 */ /* 0x000ee20000300800 */
[----:B------:R-:W-:Y:S01]  /*3c7e0*/  ULDC UR4, c[0x0][0x22c] ;  /* 0x00008b0000047ab9 */ /* 0x000fe20000000800 */
[----:B------:R-:W3:Y:S02]  /*3c7f0*/  LDC R3, c[0x0][0x248] ;  /* 0x00009200ff037b82 */ /* 0x000ee40000000800 */
[----:B------:R1:W-:Y:S04]  /*3c800*/  @P6 STG.E.U16 desc[UR10][R12.64], R5 ;  /* 0x000000050c006986 */ /* 0x0003e8000c10150a */
[----:B------:R-:W3:Y:S01]  /*3c810*/  LDL.LU R27, [R1+0x2e4] ;  /* 0x0002e400011b7983 */ /* 0x000ee20000300800 */
[----:B-1----:R-:W-:-:S04]  /*3c820*/  LEA R12, P6, R17, R0, 0x1 ;  /* 0x00000000110c7211 */ /* 0x002fc800078c08ff */
[----:B------:R-:W-:Y:S01]  /*3c830*/  LEA.HI.X.SX32 R13, R17, R2, 0x1, P6 ;  /* 0x00000002110d7211 */ /* 0x000fe200030f0eff */
[----:B------:R-:W-:Y:S01]  /*3c840*/  IMAD R17, R16, 0x2, R17 ;  /* 0x0000000210117824 */ /* 0x000fe200078e0211 */
[----:B------:R-:W-:Y:S01]  /*3c850*/  @P4 STG.E.U16 desc[UR10][R14.64], R6 ;  /* 0x000000060e004986 */ /* 0x000fe2000c10150a */
[----:B------:R-:W1:Y:S02]  /*3c860*/  LDC R16, c[0x0][0x248] ;  /* 0x00009200ff107b82 */ /* 0x000e640000000800 */
[----:B0-----:R-:W-:Y:S01]  /*3c870*/  IMAD R19, R19, 0x2, R17 ;  /* 0x0000000213137824 */ /* 0x001fe200078e0211 */
[----:B------:R0:W-:Y:S02]  /*3c880*/  @P2 STG.E.U16 desc[UR10][R12.64], R7 ;  /* 0x000000070c002986 */ /* 0x0001e4000c10150a */
[----:B0-----:R-:W-:-:S04]  /*3c890*/  LEA R12, P6, R17, R0, 0x1 ;  /* 0x00000000110c7211 */ /* 0x001fc800078c08ff */
[----:B------:R-:W-:Y:S02]  /*3c8a0*/  LEA.HI.X.SX32 R13, R17, R2, 0x1, P6 ;  /* 0x00000002110d7211 */ /* 0x000fe400030f0eff */
[C---:B------:R-:W-:Y:S01]  /*3c8b0*/  LEA R14, P6, R19.reuse, R0, 0x1 ;  /* 0x00000000130e7211 */ /* 0x040fe200078c08ff */
[----:B------:R-:W0:Y:S03]  /*3c8c0*/  LDC R17, c[0x0][0x248] ;  /* 0x00009200ff117b82 */ /* 0x000e260000000800 */
[----:B------:R-:W-:Y:S01]  /*3c8d0*/  LEA.HI.X.SX32 R15, R19, R2, 0x1, P6 ;  /* 0x00000002130f7211 */ /* 0x000fe200030f0eff */
[----:B------:R3:W-:Y:S04]  /*3c8e0*/  @P3 STG.E.U16 desc[UR10][R12.64], R8 ;  /* 0x000000080c003986 */ /* 0x0007e8000c10150a */
[----:B------:R1:W-:Y:S01]  /*3c8f0*/  @P5 STG.E.U16 desc[UR10][R14.64], R9 ;  /* 0x000000090e005986 */ /* 0x0003e2000c10150a */
[----:B----4-:R-:W-:Y:S01]  /*3c900*/  ISETP.LT.AND P4, PT, R25, UR4, !P0 ;  /* 0x0000000419007c0c */ /* 0x010fe2000c781270 */
[----:B------:R-:W-:-:S02]  /*3c910*/  ULDC UR4, c[0x0][0x22c] ;  /* 0x00008b0000047ab9 */ /* 0x000fc40000000800 */
[----:B------:R-:W4:Y:S01]  /*3c920*/  LDL.LU R25, [R1+0x2e8] ;  /* 0x0002e80001197983 */ /* 0x000f220000300800 */
[----:B-----5:R-:W-:Y:S01]  /*3c930*/  ISETP.LT.AND P2, PT, R26, UR4, !P0 ;  /* 0x000000041a007c0c */ /* 0x020fe2000c741270 */
[----:B------:R-:W-:Y:S02]  /*3c940*/  ULDC UR4, c[0x0][0x22c] ;  /* 0x00008b0000047ab9 */ /* 0x000fe40000000800 */
[----:B------:R-:W5:Y:S01]  /*3c950*/  LDL.LU R26, [R1+0x2ec] ;  /* 0x0002ec00011a7983 */ /* 0x000f620000300800 */
[----:B--2---:R-:W-:Y:S01]  /*3c960*/  ISETP.LT.AND P3, PT, R28, UR4, !P0 ;  /* 0x000000041c007c0c */ /* 0x004fe2000c761270 */
[----:B------:R-:W-:Y:S02]  /*3c970*/  ULDC UR4, c[0x0][0x22c] ;  /* 0x00008b0000047ab9 */ /* 0x000fe40000000800 */
[----:B------:R-:W2:Y:S01]  /*3c980*/  LDL.LU R28, [R1+0x2f0] ;  /* 0x0002f000011c7983 */ /* 0x000ea20000300800 */
[----:B---3--:R-:W-:Y:S01]  /*3c990*/  ISETP.LT.AND P5, PT, R29, UR4, !P0 ;  /* 0x000000041d007c0c */ /* 0x008fe2000c7a1270 */
[----:B------:R-:W-:-:S02]  /*3c9a0*/  IMAD R21, R18, 0x2, R19 ;  /* 0x0000000212157824 */ /* 0x000fc400078e0213 */
[----:B------:R-:W3:Y:S01]  /*3c9b0*/  LDL.LU R29, [R1+0x23c] ;  /* 0x00023c00011d7983 */ /* 0x000ee20000300800 */
[----:B------:R-:W0:Y:S01]  /*3c9c0*/  LDC R18, c[0x0][0x248] ;  /* 0x00009200ff127b82 */ /* 0x000e220000000800 */
[----:B------:R-:W-:Y:S01]  /*3c9d0*/  ULDC UR4, c[0x0][0x22c] ;  /* 0x00008b0000047ab9 */ /* 0x000fe20000000800 */
[----:B------:R-:W-:Y:S01]  /*3c9e0*/  IMAD R19, R3, 0x2, R21 ;  /* 0x0000000203137824 */ /* 0x000fe200078e0215 */
[----:B------:R-:W-:-:S04]  /*3c9f0*/  LEA R12, P6, R21, R0, 0x1 ;  /* 0x00000000150c7211 */ /* 0x000fc800078c08ff */
[----:B------:R-:W-:Y:S01]  /*3ca00*/  LEA.HI.X.SX32 R13, R21, R2, 0x1, P6 ;  /* 0x00000002150d7211 */ /* 0x000fe200030f0eff */
[----:B------:R-:W0:Y:S01]  /*3ca10*/  LDC R3, c[0x0][0x248] ;  /* 0x00009200ff037b82 */ /* 0x000e220000000800 */
[----:B-1----:R-:W-:-:S04]  /*3ca20*/  LEA R14, P6, R19, R0, 0x1 ;  /* 0x00000000130e7211 */ /* 0x002fc800078c08ff */
[----:B------:R-:W-:Y:S01]  /*3ca30*/  LEA.HI.X.SX32 R15, R19, R2, 0x1, P6 ;  /* 0x00000002130f7211 */ /* 0x000fe200030f0eff */
[----:B------:R-:W-:Y:S01]  /*3ca40*/  IMAD R19, R16, 0x2, R19 ;  /* 0x0000000210137824 */ /* 0x000fe200078e0213 */
[----:B------:R1:W-:Y:S04]  /*3ca50*/  @P4 STG.E.U16 desc[UR10][R12.64], R10 ;  /* 0x0000000a0c004986 */ /* 0x0003e8000c10150a */
[----:B------:R1:W-:Y:S01]  /*3ca60*/  @P2 STG.E.U16 desc[UR10][R14.64], R11 ;  /* 0x0000000b0e002986 */ /* 0x0003e2000c10150a */
[----:B------:R-:W-:Y:S01]  /*3ca70*/  LEA R16, P2, R19, R0, 0x1 ;  /* 0x0000000013107211 */ /* 0x000fe200078408ff */
[----:B0-----:R-:W-:-:S03]  /*3ca80*/  IMAD R21, R17, 0x2, R19 ;  /* 0x0000000211157824 */ /* 0x001fc600078e0213 */
[----:B------:R-:W-:Y:S02]  /*3ca90*/  LEA.HI.X.SX32 R17, R19, R2, 0x1, P2 ;  /* 0x0000000213117211 */ /* 0x000fe400010f0eff */
[----:B------:R-:W0:Y:S01]  /*3caa0*/  LDC R19, c[0x0][0x248] ;  /* 0x00009200ff137b82 */ /* 0x000e220000000800 */
[----:B-1----:R-:W-:-:S07]  /*3cab0*/  LEA R12, P6, R21, R0, 0x1 ;  /* 0x00000000150c7211 */ /* 0x002fce00078c08ff */
[----:B------:R-:W1:Y:S01]  /*3cac0*/  LDC R14, c[0x0][0x248] ;  /* 0x00009200ff0e7b82 */ /* 0x000e620000000800 */
[----:B------:R-:W-:Y:S01]  /*3cad0*/  LEA.HI.X.SX32 R13, R21, R2, 0x1, P6 ;  /* 0x00000002150d7211 */ /* 0x000fe200030f0eff */
[----:B------:R-:W-:Y:S01]  /*3cae0*/  IMAD R21, R3, 0x2, R21 ;  /* 0x0000000203157824 */ /* 0x000fe200078e0215 */
[----:B------:R-:W-:-:S05]  /*3caf0*/  PRMT R8, R4, 0x7632, R8 ;  /* 0x0000763204087816 */ /* 0x000fca0000000008 */
[----:B------:R-:W1:Y:S01]  /*3cb00*/  LDC R15, c[0x0][0x248] ;  /* 0x00009200ff0f7b82 */ /* 0x000e620000000800 */
[----:B------:R-:W-:Y:S01]  /*3cb10*/  ISETP.LT.AND P4, PT, R27, UR4, !P0 ;  /* 0x000000041b007c0c */ /* 0x000fe2000c781270 */
[----:B------:R0:W-:Y:S01]  /*3cb20*/  @P3 STG.E.U16 desc[UR10][R16.64], R8 ;  /* 0x0000000810003986 */ /* 0x0001e2000c10150a */
[----:B------:R-:W-:Y:S01]  /*3cb30*/  PRMT R6, R5, 0x7632, R6 ;  /* 0x0000763205067816 */ /* 0x000fe20000000006 */
[----:B------:R-:W-:Y:S01]  /*3cb40*/  ULDC UR4, c[0x0][0x22c] ;  /* 0x00008b0000047ab9 */ /* 0x000fe20000000800 */
[----:B------:R-:W-:-:S03]  /*3cb50*/  LEA R4, P6, R21, R0, 0x1 ;  /* 0x0000000015047211 */ /* 0x000fc600078c08ff */
[----:B------:R-:W1:Y:S01]  /*3cb60*/  LDC R3, c[0x0][0x248] ;  /* 0x00009200ff037b82 */ /* 0x000e620000000800 */
[----:B------:R-:W-:Y:S02]  /*3cb70*/  LEA.HI.X.SX32 R5, R21, R2, 0x1, P6 ;  /* 0x0000000215057211 */ /* 0x000fe400030f0eff */
[----:B------:R-:W-:Y:S01]  /*3cb80*/  PRMT R7, R6, 0x7632, R7 ;  /* 0x0000763206077816 */ /* 0x000fe20000000007 */
[----:B0-----:R-:W-:Y:S01]  /*3cb90*/  IMAD R17, R18, 0x2, R21 ;  /* 0x0000000212117824 */ /* 0x001fe200078e0215 */
[----:B------:R0:W-:Y:S03]  /*3cba0*/  @P5 STG.E.U16 desc[UR10][R12.64], R6 ;  /* 0x000000060c005986 */ /* 0x0001e6000c10150a */
[----:B------:R-:W-:Y:S01]  /*3cbb0*/  IMAD R19, R19, 0x2, R17 ;  /* 0x0000000213137824 */ /* 0x000fe200078e0211 */
[----:B------:R-:W-:Y:S01]  /*3cbc0*/  LEA R16, P6, R17, R0, 0x1 ;  /* 0x0000000011107211 */ /* 0x000fe200078c08ff */
[----:B------:R1:W-:Y:S01]  /*3cbd0*/  @P4 STG.E.U16 desc[UR10][R4.64], R7 ;  /* 0x0000000704004986 */ /* 0x0003e2000c10150a */
[----:B------:R-:W-:-:S02]  /*3cbe0*/  PRMT R9, R8, 0x7632, R9 ;  /* 0x0000763208097816 */ /* 0x000fc40000000009 */
[----:B------:R-:W-:Y:S02]  /*3cbf0*/  LEA.HI.X.SX32 R17, R17, R2, 0x1, P6 ;  /* 0x0000000211117211 */ /* 0x000fe400030f0eff */
[----:B0-----:R-:W-:Y:S01]  /*3cc00*/  LEA R6, P4, R19, R0, 0x1 ;  /* 0x0000000013067211 */ /* 0x001fe200078808ff */
[----:B-1----:R-:W-:Y:S01]  /*3cc10*/  IMAD R13, R14, 0x2, R19 ;  /* 0x000000020e0d7824 */ /* 0x002fe200078e0213 */
[----:B------:R-:W-:-:S03]  /*3cc20*/  PRMT R5, R7, 0x7632, R5 ;  /* 0x0000763207057816 */ /* 0x000fc60000000005 */
[----:B------:R-:W-:Y:S01]  /*3cc30*/  IMAD R15, R15, 0x2, R13 ;  /* 0x000000020f0f7824 */ /* 0x000fe200078e020d */
[----:B------:R-:W-:Y:S02]  /*3cc40*/  LEA.HI.X.SX32 R7, R19, R2, 0x1, P4 ;  /* 0x0000000213077211 */ /* 0x000fe400020f0eff */
[----:B------:R-:W-:Y:S01]  /*3cc50*/  PRMT R10, R10, 0x7632, R10 ;  /* 0x000076320a0a7816 */ /* 0x000fe2000000000a */
[----:B------:R-:W-:Y:S01]  /*3cc60*/  IMAD R3, R3, 0x2, R15 ;  /* 0x0000000203037824 */ /* 0x000fe200078e020f */
[----:B----4-:R-:W-:Y:S01]  /*3cc70*/  ISETP.LT.AND P2, PT, R25, UR4, !P0 ;  /* 0x0000000419007c0c */ /* 0x010fe2000c741270 */
[----:B------:R-:W-:Y:S02]  /*3cc80*/  ULDC UR4, c[0x0][0x22c] ;  /* 0x00008b0000047ab9 */ /* 0x000fe40000000800 */
[----:B-----5:R-:W-:Y:S01]  /*3cc90*/  ISETP.LT.AND P3, PT, R26, UR4, !P0 ;  /* 0x000000041a007c0c */ /* 0x020fe2000c761270 */
[----:B------:R-:W-:Y:S02]  /*3cca0*/  ULDC UR4, c[0x0][0x22c] ;  /* 0x00008b0000047ab9 */ /* 0x000fe40000000800 */
[----:B--2---:R-:W-:Y:S01]  /*3ccb0*/  ISETP.LT.AND P5, PT, R28, UR4, !P0 ;  /* 0x000000041c007c0c */ /* 0x004fe2000c7a1270 */
[----:B------:R-:W-:-:S06]  /*3ccc0*/  ULDC UR4, c[0x0][0x22c] ;  /* 0x00008b0000047ab9 */ /* 0x000fcc0000000800 */
[----:B------:R0:W-:Y:S01]  /*3ccd0*/  @P2 STG.E.U16 desc[UR10][R16.64], R5 ;  /* 0x0000000510002986 */ /* 0x0001e2000c10150a */
[----:B---3--:R-:W-:Y:S02]  /*3cce0*/  ISETP.LT.AND P0, PT, R29, UR4, !P0 ;  /* 0x000000041d007c0c */ /* 0x008fe4000c701270 */
[-C--:B------:R-:W-:Y:S01]  /*3ccf0*/  LEA R12, P2, R13, R0.reuse, 0x1 ;  /* 0x000000000d0c7211 */ /* 0x080fe200078408ff */
[----:B------:R1:W-:Y:S01]  /*3cd00*/  @P3 STG.E.U16 desc[UR10][R6.64], R9 ;  /* 0x0000000906003986 */ /* 0x0003e2000c10150a */
[----:B------:R-:W-:Y:S02]  /*3cd10*/  LEA R4, P3, R15, R0, 0x1 ;  /* 0x000000000f047211 */ /* 0x000fe400078608ff */
[-C--:B------:R-:W-:Y:S02]  /*3cd20*/  LEA.HI.X.SX32 R13, R13, R2.reuse, 0x1, P2 ;  /* 0x000000020d0d7211 */ /* 0x080fe400010f0eff */
[----:B0-----:R-:W-:Y:S02]  /*3cd30*/  LEA.HI.X.SX32 R5, R15, R2, 0x1, P3 ;  /* 0x000000020f057211 */ /* 0x001fe400018f0eff */
[----:B-1----:R-:W-:-:S02]  /*3cd40*/  PRMT R7, R9, 0x7632, R7 ;  /* 0x0000763209077816 */ /* 0x002fc40000000007 */
[----:B------:R-:W-:-:S03]  /*3cd50*/  LEA R8, P2, R3, R0, 0x1 ;  /* 0x0000000003087211 */ /* 0x000fc600078408ff */
[----:B------:R0:W-:Y:S01]  /*3cd60*/  @P5 STG.E.U16 desc[UR10][R12.64], R7 ;  /* 0x000000070c005986 */ /* 0x0001e2000c10150a */
[----:B------:R-:W-:-:S03]  /*3cd70*/  LEA.HI.X.SX32 R9, R3, R2, 0x1, P2 ;  /* 0x0000000203097211 */ /* 0x000fc600010f0eff */
[----:B------:R0:W-:Y:S01]  /*3cd80*/  @P0 STG.E.U16 desc[UR10][R4.64], R10 ;  /* 0x0000000a04000986 */ /* 0x0001e2000c10150a */
[----:B------:R-:W-:Y:S05]  /*3cd90*/  @!P1 EXIT ;  /* 0x000000000000994d */ /* 0x000fea0003800000 */
[----:B0-----:R-:W-:-:S05]  /*3cda0*/  PRMT R4, R11, 0x7632, R4 ;  /* 0x000076320b047816 */ /* 0x001fca0000000004 */
[----:B------:R-:W-:Y:S01]  /*3cdb0*/  STG.E.U16 desc[UR10][R8.64], R4 ;  /* 0x0000000408007986 */ /* 0x000fe2000c10150a */
[----:B------:R-:W-:Y:S05]  /*3cdc0*/  EXIT ;  /* 0x000000000000794d */ /* 0x000fea0003800000 */
.L_x_3:
[----:B------:R-:W-:-:S00]  /*3cdd0*/  BRA `(.L_x_3) ;  /* 0xfffffffc00fc7947 */ /* 0x000fc0000383ffff */
[----:B------:R-:W-:-:S00]  /*3cde0*/  NOP ;  /* 0x0000000000007918 */ /* 0x000fc00000000000 */
        /* <DEDUP_REMOVED lines=9> */
.L_x_4:


//--------------------- .nv.shared.matmul_kernel  --------------------------
	.section	.nv.shared.matmul_kernel,"aw",@nobits
	.sectionflags	@""
	.align	16
	.zero		1024


//--------------------- .nv.shared.reserved.0     --------------------------
	.section	.nv.shared.reserved.0,"aw",@nobits
	.weak		__nv_reservedSMEM_offset_0_alias
	.size		__nv_reservedSMEM_offset_0_alias, 0, 0
	.other		__nv_reservedSMEM_offset_0_alias,@"STO_CUDA_RESERVED_SHARED STV_DEFAULT"
__nv_reservedSMEM_offset_0_alias:
	.zero		0


//--------------------- .nv.constant0.matmul_kernel --------------------------
	.section	.nv.constant0.matmul_kernel,"a",@progbits
	.sectionflags	@""
	.align	4
.nv.constant0.matmul_kernel:
	.zero		608


//--------------------- SYMBOLS --------------------------

	.type		.nv.reservedSmem.offset0,@object
	.size		.nv.reservedSmem.offset0,0x4
